//
// Generated by NVIDIA NVVM Compiler
//
// Compiler Build ID: CL-36424714
// Cuda compilation tools, release 13.0, V13.0.88
// Based on NVVM 20.0.0
//

.version 9.0
.target sm_100
.address_size 64

	// .globl	_Z22patch_embedding_kernelPKfS0_Pf
// _ZZ22patch_embedding_kernelPKfS0_PfE2sp has been demoted
// _ZZ17tiledMatMulKernelPKfS0_PfiiiE2sA has been demoted
// _ZZ17tiledMatMulKernelPKfS0_PfiiiE2sB has been demoted
.extern .shared .align 16 .b8 sh[];
.extern .shared .align 16 .b8 sdata[];
.global .align 4 .b8 __cudart_i2opi_f[24] = {65, 144, 67, 60, 153, 149, 98, 219, 192, 221, 52, 245, 209, 87, 39, 252, 41, 21, 68, 78, 110, 131, 249, 162};

.visible .entry _Z22patch_embedding_kernelPKfS0_Pf(
	.param .u64 .ptr .align 1 _Z22patch_embedding_kernelPKfS0_Pf_param_0,
	.param .u64 .ptr .align 1 _Z22patch_embedding_kernelPKfS0_Pf_param_1,
	.param .u64 .ptr .align 1 _Z22patch_embedding_kernelPKfS0_Pf_param_2
)
{
	.reg .pred 	%p<3>;
	.reg .b32 	%r<18>;
	.reg .b32 	%f<3074>;
	.reg .b64 	%rd<13>;
	// demoted variable
	.shared .align 4 .b8 _ZZ22patch_embedding_kernelPKfS0_PfE2sp[4096];
	ld.param.u64 	%rd1, [_Z22patch_embedding_kernelPKfS0_Pf_param_0];
	ld.param.u64 	%rd2, [_Z22patch_embedding_kernelPKfS0_Pf_param_1];
	ld.param.u64 	%rd3, [_Z22patch_embedding_kernelPKfS0_Pf_param_2];
	mov.u32 	%r1, %ctaid.x;
	mov.u32 	%r2, %tid.x;
	setp.gt.u32 	%p1, %r1, 63;
	@%p1 bra 	$L__BB0_3;
	cvta.to.global.u64 	%rd4, %rd1;
	shl.b32 	%r3, %r1, 2;
	and.b32  	%r4, %r3, 224;
	shl.b32 	%r5, %r1, 5;
	and.b32  	%r6, %r5, 224;
	shr.u32 	%r7, %r2, 5;
	and.b32  	%r8, %r2, 31;
	or.b32  	%r9, %r4, %r7;
	shl.b32 	%r10, %r9, 8;
	or.b32  	%r11, %r6, %r8;
	or.b32  	%r12, %r11, %r10;
	mul.wide.u32 	%rd5, %r12, 4;
	add.s64 	%rd6, %rd4, %rd5;
	ld.global.f32 	%f1, [%rd6];
	shl.b32 	%r13, %r2, 2;
	mov.u32 	%r14, _ZZ22patch_embedding_kernelPKfS0_PfE2sp;
	add.s32 	%r15, %r14, %r13;
	st.shared.f32 	[%r15], %f1;
	bar.sync 	0;
	setp.gt.u32 	%p2, %r2, 255;
	@%p2 bra 	$L__BB0_3;
	ld.shared.f32 	%f2, [_ZZ22patch_embedding_kernelPKfS0_PfE2sp];
	cvta.to.global.u64 	%rd7, %rd2;
	mul.wide.u32 	%rd8, %r2, 4;
	add.s64 	%rd9, %rd7, %rd8;
	ld.global.f32 	%f3, [%rd9];
	fma.rn.f32 	%f4, %f2, %f3, 0f00000000;
	ld.shared.f32 	%f5, [_ZZ22patch_embedding_kernelPKfS0_PfE2sp+4];
	ld.global.f32 	%f6, [%rd9+1024];
	fma.rn.f32 	%f7, %f5, %f6, %f4;
	ld.shared.f32 	%f8, [_ZZ22patch_embedding_kernelPKfS0_PfE2sp+8];
	ld.global.f32 	%f9, [%rd9+2048];
	fma.rn.f32 	%f10, %f8, %f9, %f7;
	ld.shared.f32 	%f11, [_ZZ22patch_embedding_kernelPKfS0_PfE2sp+12];
	ld.global.f32 	%f12, [%rd9+3072];
	fma.rn.f32 	%f13, %f11, %f12, %f10;
	ld.shared.f32 	%f14, [_ZZ22patch_embedding_kernelPKfS0_PfE2sp+16];
	ld.global.f32 	%f15, [%rd9+4096];
	fma.rn.f32 	%f16, %f14, %f15, %f13;
	ld.shared.f32 	%f17, [_ZZ22patch_embedding_kernelPKfS0_PfE2sp+20];
	ld.global.f32 	%f18, [%rd9+5120];
	fma.rn.f32 	%f19, %f17, %f18, %f16;
	ld.shared.f32 	%f20, [_ZZ22patch_embedding_kernelPKfS0_PfE2sp+24];
	ld.global.f32 	%f21, [%rd9+6144];
	fma.rn.f32 	%f22, %f20, %f21, %f19;
	ld.shared.f32 	%f23, [_ZZ22patch_embedding_kernelPKfS0_PfE2sp+28];
	ld.global.f32 	%f24, [%rd9+7168];
	fma.rn.f32 	%f25, %f23, %f24, %f22;
	ld.shared.f32 	%f26, [_ZZ22patch_embedding_kernelPKfS0_PfE2sp+32];
	ld.global.f32 	%f27, [%rd9+8192];
	fma.rn.f32 	%f28, %f26, %f27, %f25;
	ld.shared.f32 	%f29, [_ZZ22patch_embedding_kernelPKfS0_PfE2sp+36];
	ld.global.f32 	%f30, [%rd9+9216];
	fma.rn.f32 	%f31, %f29, %f30, %f28;
	ld.shared.f32 	%f32, [_ZZ22patch_embedding_kernelPKfS0_PfE2sp+40];
	ld.global.f32 	%f33, [%rd9+10240];
	fma.rn.f32 	%f34, %f32, %f33, %f31;
	ld.shared.f32 	%f35, [_ZZ22patch_embedding_kernelPKfS0_PfE2sp+44];
	ld.global.f32 	%f36, [%rd9+11264];
	fma.rn.f32 	%f37, %f35, %f36, %f34;
	ld.shared.f32 	%f38, [_ZZ22patch_embedding_kernelPKfS0_PfE2sp+48];
	ld.global.f32 	%f39, [%rd9+12288];
	fma.rn.f32 	%f40, %f38, %f39, %f37;
	ld.shared.f32 	%f41, [_ZZ22patch_embedding_kernelPKfS0_PfE2sp+52];
	ld.global.f32 	%f42, [%rd9+13312];
	fma.rn.f32 	%f43, %f41, %f42, %f40;
	ld.shared.f32 	%f44, [_ZZ22patch_embedding_kernelPKfS0_PfE2sp+56];
	ld.global.f32 	%f45, [%rd9+14336];
	fma.rn.f32 	%f46, %f44, %f45, %f43;
	ld.shared.f32 	%f47, [_ZZ22patch_embedding_kernelPKfS0_PfE2sp+60];
	ld.global.f32 	%f48, [%rd9+15360];
	fma.rn.f32 	%f49, %f47, %f48, %f46;
	ld.shared.f32 	%f50, [_ZZ22patch_embedding_kernelPKfS0_PfE2sp+64];
	ld.global.f32 	%f51, [%rd9+16384];
	fma.rn.f32 	%f52, %f50, %f51, %f49;
	ld.shared.f32 	%f53, [_ZZ22patch_embedding_kernelPKfS0_PfE2sp+68];
	ld.global.f32 	%f54, [%rd9+17408];
	fma.rn.f32 	%f55, %f53, %f54, %f52;
	ld.shared.f32 	%f56, [_ZZ22patch_embedding_kernelPKfS0_PfE2sp+72];
	ld.global.f32 	%f57, [%rd9+18432];
	fma.rn.f32 	%f58, %f56, %f57, %f55;
	ld.shared.f32 	%f59, [_ZZ22patch_embedding_kernelPKfS0_PfE2sp+76];
	ld.global.f32 	%f60, [%rd9+19456];
	fma.rn.f32 	%f61, %f59, %f60, %f58;
	ld.shared.f32 	%f62, [_ZZ22patch_embedding_kernelPKfS0_PfE2sp+80];
	ld.global.f32 	%f63, [%rd9+20480];
	fma.rn.f32 	%f64, %f62, %f63, %f61;
	ld.shared.f32 	%f65, [_ZZ22patch_embedding_kernelPKfS0_PfE2sp+84];
	ld.global.f32 	%f66, [%rd9+21504];
	fma.rn.f32 	%f67, %f65, %f66, %f64;
	ld.shared.f32 	%f68, [_ZZ22patch_embedding_kernelPKfS0_PfE2sp+88];
	ld.global.f32 	%f69, [%rd9+22528];
	fma.rn.f32 	%f70, %f68, %f69, %f67;
	ld.shared.f32 	%f71, [_ZZ22patch_embedding_kernelPKfS0_PfE2sp+92];
	ld.global.f32 	%f72, [%rd9+23552];
	fma.rn.f32 	%f73, %f71, %f72, %f70;
	ld.shared.f32 	%f74, [_ZZ22patch_embedding_kernelPKfS0_PfE2sp+96];
	ld.global.f32 	%f75, [%rd9+24576];
	fma.rn.f32 	%f76, %f74, %f75, %f73;
	ld.shared.f32 	%f77, [_ZZ22patch_embedding_kernelPKfS0_PfE2sp+100];
	ld.global.f32 	%f78, [%rd9+25600];
	fma.rn.f32 	%f79, %f77, %f78, %f76;
	ld.shared.f32 	%f80, [_ZZ22patch_embedding_kernelPKfS0_PfE2sp+104];
	ld.global.f32 	%f81, [%rd9+26624];
	fma.rn.f32 	%f82, %f80, %f81, %f79;
	ld.shared.f32 	%f83, [_ZZ22patch_embedding_kernelPKfS0_PfE2sp+108];
	ld.global.f32 	%f84, [%rd9+27648];
	fma.rn.f32 	%f85, %f83, %f84, %f82;
	ld.shared.f32 	%f86, [_ZZ22patch_embedding_kernelPKfS0_PfE2sp+112];
	ld.global.f32 	%f87, [%rd9+28672];
	fma.rn.f32 	%f88, %f86, %f87, %f85;
	ld.shared.f32 	%f89, [_ZZ22patch_embedding_kernelPKfS0_PfE2sp+116];
	ld.global.f32 	%f90, [%rd9+29696];
	fma.rn.f32 	%f91, %f89, %f90, %f88;
	ld.shared.f32 	%f92, [_ZZ22patch_embedding_kernelPKfS0_PfE2sp+120];
	ld.global.f32 	%f93, [%rd9+30720];
	fma.rn.f32 	%f94, %f92, %f93, %f91;
	ld.shared.f32 	%f95, [_ZZ22patch_embedding_kernelPKfS0_PfE2sp+124];
	ld.global.f32 	%f96, [%rd9+31744];
	fma.rn.f32 	%f97, %f95, %f96, %f94;
	ld.shared.f32 	%f98, [_ZZ22patch_embedding_kernelPKfS0_PfE2sp+128];
	ld.global.f32 	%f99, [%rd9+32768];
	fma.rn.f32 	%f100, %f98, %f99, %f97;
	ld.shared.f32 	%f101, [_ZZ22patch_embedding_kernelPKfS0_PfE2sp+132];
	ld.global.f32 	%f102, [%rd9+33792];
	fma.rn.f32 	%f103, %f101, %f102, %f100;
	ld.shared.f32 	%f104, [_ZZ22patch_embedding_kernelPKfS0_PfE2sp+136];
	ld.global.f32 	%f105, [%rd9+34816];
	fma.rn.f32 	%f106, %f104, %f105, %f103;
	ld.shared.f32 	%f107, [_ZZ22patch_embedding_kernelPKfS0_PfE2sp+140];
	ld.global.f32 	%f108, [%rd9+35840];
	fma.rn.f32 	%f109, %f107, %f108, %f106;
	ld.shared.f32 	%f110, [_ZZ22patch_embedding_kernelPKfS0_PfE2sp+144];
	ld.global.f32 	%f111, [%rd9+36864];
	fma.rn.f32 	%f112, %f110, %f111, %f109;
	ld.shared.f32 	%f113, [_ZZ22patch_embedding_kernelPKfS0_PfE2sp+148];
	ld.global.f32 	%f114, [%rd9+37888];
	fma.rn.f32 	%f115, %f113, %f114, %f112;
	ld.shared.f32 	%f116, [_ZZ22patch_embedding_kernelPKfS0_PfE2sp+152];
	ld.global.f32 	%f117, [%rd9+38912];
	fma.rn.f32 	%f118, %f116, %f117, %f115;
	ld.shared.f32 	%f119, [_ZZ22patch_embedding_kernelPKfS0_PfE2sp+156];
	ld.global.f32 	%f120, [%rd9+39936];
	fma.rn.f32 	%f121, %f119, %f120, %f118;
	ld.shared.f32 	%f122, [_ZZ22patch_embedding_kernelPKfS0_PfE2sp+160];
	ld.global.f32 	%f123, [%rd9+40960];
	fma.rn.f32 	%f124, %f122, %f123, %f121;
	ld.shared.f32 	%f125, [_ZZ22patch_embedding_kernelPKfS0_PfE2sp+164];
	ld.global.f32 	%f126, [%rd9+41984];
	fma.rn.f32 	%f127, %f125, %f126, %f124;
	ld.shared.f32 	%f128, [_ZZ22patch_embedding_kernelPKfS0_PfE2sp+168];
	ld.global.f32 	%f129, [%rd9+43008];
	fma.rn.f32 	%f130, %f128, %f129, %f127;
	ld.shared.f32 	%f131, [_ZZ22patch_embedding_kernelPKfS0_PfE2sp+172];
	ld.global.f32 	%f132, [%rd9+44032];
	fma.rn.f32 	%f133, %f131, %f132, %f130;
	ld.shared.f32 	%f134, [_ZZ22patch_embedding_kernelPKfS0_PfE2sp+176];
	ld.global.f32 	%f135, [%rd9+45056];
	fma.rn.f32 	%f136, %f134, %f135, %f133;
	ld.shared.f32 	%f137, [_ZZ22patch_embedding_kernelPKfS0_PfE2sp+180];
	ld.global.f32 	%f138, [%rd9+46080];
	fma.rn.f32 	%f139, %f137, %f138, %f136;
	ld.shared.f32 	%f140, [_ZZ22patch_embedding_kernelPKfS0_PfE2sp+184];
	ld.global.f32 	%f141, [%rd9+47104];
	fma.rn.f32 	%f142, %f140, %f141, %f139;
	ld.shared.f32 	%f143, [_ZZ22patch_embedding_kernelPKfS0_PfE2sp+188];
	ld.global.f32 	%f144, [%rd9+48128];
	fma.rn.f32 	%f145, %f143, %f144, %f142;
	ld.shared.f32 	%f146, [_ZZ22patch_embedding_kernelPKfS0_PfE2sp+192];
	ld.global.f32 	%f147, [%rd9+49152];
	fma.rn.f32 	%f148, %f146, %f147, %f145;
	ld.shared.f32 	%f149, [_ZZ22patch_embedding_kernelPKfS0_PfE2sp+196];
	ld.global.f32 	%f150, [%rd9+50176];
	fma.rn.f32 	%f151, %f149, %f150, %f148;
	ld.shared.f32 	%f152, [_ZZ22patch_embedding_kernelPKfS0_PfE2sp+200];
	ld.global.f32 	%f153, [%rd9+51200];
	fma.rn.f32 	%f154, %f152, %f153, %f151;
	ld.shared.f32 	%f155, [_ZZ22patch_embedding_kernelPKfS0_PfE2sp+204];
	ld.global.f32 	%f156, [%rd9+52224];
	fma.rn.f32 	%f157, %f155, %f156, %f154;
	ld.shared.f32 	%f158, [_ZZ22patch_embedding_kernelPKfS0_PfE2sp+208];
	ld.global.f32 	%f159, [%rd9+53248];
	fma.rn.f32 	%f160, %f158, %f159, %f157;
	ld.shared.f32 	%f161, [_ZZ22patch_embedding_kernelPKfS0_PfE2sp+212];
	ld.global.f32 	%f162, [%rd9+54272];
	fma.rn.f32 	%f163, %f161, %f162, %f160;
	ld.shared.f32 	%f164, [_ZZ22patch_embedding_kernelPKfS0_PfE2sp+216];
	ld.global.f32 	%f165, [%rd9+55296];
	fma.rn.f32 	%f166, %f164, %f165, %f163;
	ld.shared.f32 	%f167, [_ZZ22patch_embedding_kernelPKfS0_PfE2sp+220];
	ld.global.f32 	%f168, [%rd9+56320];
	fma.rn.f32 	%f169, %f167, %f168, %f166;
	ld.shared.f32 	%f170, [_ZZ22patch_embedding_kernelPKfS0_PfE2sp+224];
	ld.global.f32 	%f171, [%rd9+57344];
	fma.rn.f32 	%f172, %f170, %f171, %f169;
	ld.shared.f32 	%f173, [_ZZ22patch_embedding_kernelPKfS0_PfE2sp+228];
	ld.global.f32 	%f174, [%rd9+58368];
	fma.rn.f32 	%f175, %f173, %f174, %f172;
	ld.shared.f32 	%f176, [_ZZ22patch_embedding_kernelPKfS0_PfE2sp+232];
	ld.global.f32 	%f177, [%rd9+59392];
	fma.rn.f32 	%f178, %f176, %f177, %f175;
	ld.shared.f32 	%f179, [_ZZ22patch_embedding_kernelPKfS0_PfE2sp+236];
	ld.global.f32 	%f180, [%rd9+60416];
	fma.rn.f32 	%f181, %f179, %f180, %f178;
	ld.shared.f32 	%f182, [_ZZ22patch_embedding_kernelPKfS0_PfE2sp+240];
	ld.global.f32 	%f183, [%rd9+61440];
	fma.rn.f32 	%f184, %f182, %f183, %f181;
	ld.shared.f32 	%f185, [_ZZ22patch_embedding_kernelPKfS0_PfE2sp+244];
	ld.global.f32 	%f186, [%rd9+62464];
	fma.rn.f32 	%f187, %f185, %f186, %f184;
	ld.shared.f32 	%f188, [_ZZ22patch_embedding_kernelPKfS0_PfE2sp+248];
	ld.global.f32 	%f189, [%rd9+63488];
	fma.rn.f32 	%f190, %f188, %f189, %f187;
	ld.shared.f32 	%f191, [_ZZ22patch_embedding_kernelPKfS0_PfE2sp+252];
	ld.global.f32 	%f192, [%rd9+64512];
	fma.rn.f32 	%f193, %f191, %f192, %f190;
	ld.shared.f32 	%f194, [_ZZ22patch_embedding_kernelPKfS0_PfE2sp+256];
	ld.global.f32 	%f195, [%rd9+65536];
	fma.rn.f32 	%f196, %f194, %f195, %f193;
	ld.shared.f32 	%f197, [_ZZ22patch_embedding_kernelPKfS0_PfE2sp+260];
	ld.global.f32 	%f198, [%rd9+66560];
	fma.rn.f32 	%f199, %f197, %f198, %f196;
	ld.shared.f32 	%f200, [_ZZ22patch_embedding_kernelPKfS0_PfE2sp+264];
	ld.global.f32 	%f201, [%rd9+67584];
	fma.rn.f32 	%f202, %f200, %f201, %f199;
	ld.shared.f32 	%f203, [_ZZ22patch_embedding_kernelPKfS0_PfE2sp+268];
	ld.global.f32 	%f204, [%rd9+68608];
	fma.rn.f32 	%f205, %f203, %f204, %f202;
	ld.shared.f32 	%f206, [_ZZ22patch_embedding_kernelPKfS0_PfE2sp+272];
	ld.global.f32 	%f207, [%rd9+69632];
	fma.rn.f32 	%f208, %f206, %f207, %f205;
	ld.shared.f32 	%f209, [_ZZ22patch_embedding_kernelPKfS0_PfE2sp+276];
	ld.global.f32 	%f210, [%rd9+70656];
	fma.rn.f32 	%f211, %f209, %f210, %f208;
	ld.shared.f32 	%f212, [_ZZ22patch_embedding_kernelPKfS0_PfE2sp+280];
	ld.global.f32 	%f213, [%rd9+71680];
	fma.rn.f32 	%f214, %f212, %f213, %f211;
	ld.shared.f32 	%f215, [_ZZ22patch_embedding_kernelPKfS0_PfE2sp+284];
	ld.global.f32 	%f216, [%rd9+72704];
	fma.rn.f32 	%f217, %f215, %f216, %f214;
	ld.shared.f32 	%f218, [_ZZ22patch_embedding_kernelPKfS0_PfE2sp+288];
	ld.global.f32 	%f219, [%rd9+73728];
	fma.rn.f32 	%f220, %f218, %f219, %f217;
	ld.shared.f32 	%f221, [_ZZ22patch_embedding_kernelPKfS0_PfE2sp+292];
	ld.global.f32 	%f222, [%rd9+74752];
	fma.rn.f32 	%f223, %f221, %f222, %f220;
	ld.shared.f32 	%f224, [_ZZ22patch_embedding_kernelPKfS0_PfE2sp+296];
	ld.global.f32 	%f225, [%rd9+75776];
	fma.rn.f32 	%f226, %f224, %f225, %f223;
	ld.shared.f32 	%f227, [_ZZ22patch_embedding_kernelPKfS0_PfE2sp+300];
	ld.global.f32 	%f228, [%rd9+76800];
	fma.rn.f32 	%f229, %f227, %f228, %f226;
	ld.shared.f32 	%f230, [_ZZ22patch_embedding_kernelPKfS0_PfE2sp+304];
	ld.global.f32 	%f231, [%rd9+77824];
	fma.rn.f32 	%f232, %f230, %f231, %f229;
	ld.shared.f32 	%f233, [_ZZ22patch_embedding_kernelPKfS0_PfE2sp+308];
	ld.global.f32 	%f234, [%rd9+78848];
	fma.rn.f32 	%f235, %f233, %f234, %f232;
	ld.shared.f32 	%f236, [_ZZ22patch_embedding_kernelPKfS0_PfE2sp+312];
	ld.global.f32 	%f237, [%rd9+79872];
	fma.rn.f32 	%f238, %f236, %f237, %f235;
	ld.shared.f32 	%f239, [_ZZ22patch_embedding_kernelPKfS0_PfE2sp+316];
	ld.global.f32 	%f240, [%rd9+80896];
	fma.rn.f32 	%f241, %f239, %f240, %f238;
	ld.shared.f32 	%f242, [_ZZ22patch_embedding_kernelPKfS0_PfE2sp+320];
	ld.global.f32 	%f243, [%rd9+81920];
	fma.rn.f32 	%f244, %f242, %f243, %f241;
	ld.shared.f32 	%f245, [_ZZ22patch_embedding_kernelPKfS0_PfE2sp+324];
	ld.global.f32 	%f246, [%rd9+82944];
	fma.rn.f32 	%f247, %f245, %f246, %f244;
	ld.shared.f32 	%f248, [_ZZ22patch_embedding_kernelPKfS0_PfE2sp+328];
	ld.global.f32 	%f249, [%rd9+83968];
	fma.rn.f32 	%f250, %f248, %f249, %f247;
	ld.shared.f32 	%f251, [_ZZ22patch_embedding_kernelPKfS0_PfE2sp+332];
	ld.global.f32 	%f252, [%rd9+84992];
	fma.rn.f32 	%f253, %f251, %f252, %f250;
	ld.shared.f32 	%f254, [_ZZ22patch_embedding_kernelPKfS0_PfE2sp+336];
	ld.global.f32 	%f255, [%rd9+86016];
	fma.rn.f32 	%f256, %f254, %f255, %f253;
	ld.shared.f32 	%f257, [_ZZ22patch_embedding_kernelPKfS0_PfE2sp+340];
	ld.global.f32 	%f258, [%rd9+87040];
	fma.rn.f32 	%f259, %f257, %f258, %f256;
	ld.shared.f32 	%f260, [_ZZ22patch_embedding_kernelPKfS0_PfE2sp+344];
	ld.global.f32 	%f261, [%rd9+88064];
	fma.rn.f32 	%f262, %f260, %f261, %f259;
	ld.shared.f32 	%f263, [_ZZ22patch_embedding_kernelPKfS0_PfE2sp+348];
	ld.global.f32 	%f264, [%rd9+89088];
	fma.rn.f32 	%f265, %f263, %f264, %f262;
	ld.shared.f32 	%f266, [_ZZ22patch_embedding_kernelPKfS0_PfE2sp+352];
	ld.global.f32 	%f267, [%rd9+90112];
	fma.rn.f32 	%f268, %f266, %f267, %f265;
	ld.shared.f32 	%f269, [_ZZ22patch_embedding_kernelPKfS0_PfE2sp+356];
	ld.global.f32 	%f270, [%rd9+91136];
	fma.rn.f32 	%f271, %f269, %f270, %f268;
	ld.shared.f32 	%f272, [_ZZ22patch_embedding_kernelPKfS0_PfE2sp+360];
	ld.global.f32 	%f273, [%rd9+92160];
	fma.rn.f32 	%f274, %f272, %f273, %f271;
	ld.shared.f32 	%f275, [_ZZ22patch_embedding_kernelPKfS0_PfE2sp+364];
	ld.global.f32 	%f276, [%rd9+93184];
	fma.rn.f32 	%f277, %f275, %f276, %f274;
	ld.shared.f32 	%f278, [_ZZ22patch_embedding_kernelPKfS0_PfE2sp+368];
	ld.global.f32 	%f279, [%rd9+94208];
	fma.rn.f32 	%f280, %f278, %f279, %f277;
	ld.shared.f32 	%f281, [_ZZ22patch_embedding_kernelPKfS0_PfE2sp+372];
	ld.global.f32 	%f282, [%rd9+95232];
	fma.rn.f32 	%f283, %f281, %f282, %f280;
	ld.shared.f32 	%f284, [_ZZ22patch_embedding_kernelPKfS0_PfE2sp+376];
	ld.global.f32 	%f285, [%rd9+96256];
	fma.rn.f32 	%f286, %f284, %f285, %f283;
	ld.shared.f32 	%f287, [_ZZ22patch_embedding_kernelPKfS0_PfE2sp+380];
	ld.global.f32 	%f288, [%rd9+97280];
	fma.rn.f32 	%f289, %f287, %f288, %f286;
	ld.shared.f32 	%f290, [_ZZ22patch_embedding_kernelPKfS0_PfE2sp+384];
	ld.global.f32 	%f291, [%rd9+98304];
	fma.rn.f32 	%f292, %f290, %f291, %f289;
	ld.shared.f32 	%f293, [_ZZ22patch_embedding_kernelPKfS0_PfE2sp+388];
	ld.global.f32 	%f294, [%rd9+99328];
	fma.rn.f32 	%f295, %f293, %f294, %f292;
	ld.shared.f32 	%f296, [_ZZ22patch_embedding_kernelPKfS0_PfE2sp+392];
	ld.global.f32 	%f297, [%rd9+100352];
	fma.rn.f32 	%f298, %f296, %f297, %f295;
	ld.shared.f32 	%f299, [_ZZ22patch_embedding_kernelPKfS0_PfE2sp+396];
	ld.global.f32 	%f300, [%rd9+101376];
	fma.rn.f32 	%f301, %f299, %f300, %f298;
	ld.shared.f32 	%f302, [_ZZ22patch_embedding_kernelPKfS0_PfE2sp+400];
	ld.global.f32 	%f303, [%rd9+102400];
	fma.rn.f32 	%f304, %f302, %f303, %f301;
	ld.shared.f32 	%f305, [_ZZ22patch_embedding_kernelPKfS0_PfE2sp+404];
	ld.global.f32 	%f306, [%rd9+103424];
	fma.rn.f32 	%f307, %f305, %f306, %f304;
	ld.shared.f32 	%f308, [_ZZ22patch_embedding_kernelPKfS0_PfE2sp+408];
	ld.global.f32 	%f309, [%rd9+104448];
	fma.rn.f32 	%f310, %f308, %f309, %f307;
	ld.shared.f32 	%f311, [_ZZ22patch_embedding_kernelPKfS0_PfE2sp+412];
	ld.global.f32 	%f312, [%rd9+105472];
	fma.rn.f32 	%f313, %f311, %f312, %f310;
	ld.shared.f32 	%f314, [_ZZ22patch_embedding_kernelPKfS0_PfE2sp+416];
	ld.global.f32 	%f315, [%rd9+106496];
	fma.rn.f32 	%f316, %f314, %f315, %f313;
	ld.shared.f32 	%f317, [_ZZ22patch_embedding_kernelPKfS0_PfE2sp+420];
	ld.global.f32 	%f318, [%rd9+107520];
	fma.rn.f32 	%f319, %f317, %f318, %f316;
	ld.shared.f32 	%f320, [_ZZ22patch_embedding_kernelPKfS0_PfE2sp+424];
	ld.global.f32 	%f321, [%rd9+108544];
	fma.rn.f32 	%f322, %f320, %f321, %f319;
	ld.shared.f32 	%f323, [_ZZ22patch_embedding_kernelPKfS0_PfE2sp+428];
	ld.global.f32 	%f324, [%rd9+109568];
	fma.rn.f32 	%f325, %f323, %f324, %f322;
	ld.shared.f32 	%f326, [_ZZ22patch_embedding_kernelPKfS0_PfE2sp+432];
	ld.global.f32 	%f327, [%rd9+110592];
	fma.rn.f32 	%f328, %f326, %f327, %f325;
	ld.shared.f32 	%f329, [_ZZ22patch_embedding_kernelPKfS0_PfE2sp+436];
	ld.global.f32 	%f330, [%rd9+111616];
	fma.rn.f32 	%f331, %f329, %f330, %f328;
	ld.shared.f32 	%f332, [_ZZ22patch_embedding_kernelPKfS0_PfE2sp+440];
	ld.global.f32 	%f333, [%rd9+112640];
	fma.rn.f32 	%f334, %f332, %f333, %f331;
	ld.shared.f32 	%f335, [_ZZ22patch_embedding_kernelPKfS0_PfE2sp+444];
	ld.global.f32 	%f336, [%rd9+113664];
	fma.rn.f32 	%f337, %f335, %f336, %f334;
	ld.shared.f32 	%f338, [_ZZ22patch_embedding_kernelPKfS0_PfE2sp+448];
	ld.global.f32 	%f339, [%rd9+114688];
	fma.rn.f32 	%f340, %f338, %f339, %f337;
	ld.shared.f32 	%f341, [_ZZ22patch_embedding_kernelPKfS0_PfE2sp+452];
	ld.global.f32 	%f342, [%rd9+115712];
	fma.rn.f32 	%f343, %f341, %f342, %f340;
	ld.shared.f32 	%f344, [_ZZ22patch_embedding_kernelPKfS0_PfE2sp+456];
	ld.global.f32 	%f345, [%rd9+116736];
	fma.rn.f32 	%f346, %f344, %f345, %f343;
	ld.shared.f32 	%f347, [_ZZ22patch_embedding_kernelPKfS0_PfE2sp+460];
	ld.global.f32 	%f348, [%rd9+117760];
	fma.rn.f32 	%f349, %f347, %f348, %f346;
	ld.shared.f32 	%f350, [_ZZ22patch_embedding_kernelPKfS0_PfE2sp+464];
	ld.global.f32 	%f351, [%rd9+118784];
	fma.rn.f32 	%f352, %f350, %f351, %f349;
	ld.shared.f32 	%f353, [_ZZ22patch_embedding_kernelPKfS0_PfE2sp+468];
	ld.global.f32 	%f354, [%rd9+119808];
	fma.rn.f32 	%f355, %f353, %f354, %f352;
	ld.shared.f32 	%f356, [_ZZ22patch_embedding_kernelPKfS0_PfE2sp+472];
	ld.global.f32 	%f357, [%rd9+120832];
	fma.rn.f32 	%f358, %f356, %f357, %f355;
	ld.shared.f32 	%f359, [_ZZ22patch_embedding_kernelPKfS0_PfE2sp+476];
	ld.global.f32 	%f360, [%rd9+121856];
	fma.rn.f32 	%f361, %f359, %f360, %f358;
	ld.shared.f32 	%f362, [_ZZ22patch_embedding_kernelPKfS0_PfE2sp+480];
	ld.global.f32 	%f363, [%rd9+122880];
	fma.rn.f32 	%f364, %f362, %f363, %f361;
	ld.shared.f32 	%f365, [_ZZ22patch_embedding_kernelPKfS0_PfE2sp+484];
	ld.global.f32 	%f366, [%rd9+123904];
	fma.rn.f32 	%f367, %f365, %f366, %f364;
	ld.shared.f32 	%f368, [_ZZ22patch_embedding_kernelPKfS0_PfE2sp+488];
	ld.global.f32 	%f369, [%rd9+124928];
	fma.rn.f32 	%f370, %f368, %f369, %f367;
	ld.shared.f32 	%f371, [_ZZ22patch_embedding_kernelPKfS0_PfE2sp+492];
	ld.global.f32 	%f372, [%rd9+125952];
	fma.rn.f32 	%f373, %f371, %f372, %f370;
	ld.shared.f32 	%f374, [_ZZ22patch_embedding_kernelPKfS0_PfE2sp+496];
	ld.global.f32 	%f375, [%rd9+126976];
	fma.rn.f32 	%f376, %f374, %f375, %f373;
	ld.shared.f32 	%f377, [_ZZ22patch_embedding_kernelPKfS0_PfE2sp+500];
	ld.global.f32 	%f378, [%rd9+128000];
	fma.rn.f32 	%f379, %f377, %f378, %f376;
	ld.shared.f32 	%f380, [_ZZ22patch_embedding_kernelPKfS0_PfE2sp+504];
	ld.global.f32 	%f381, [%rd9+129024];
	fma.rn.f32 	%f382, %f380, %f381, %f379;
	ld.shared.f32 	%f383, [_ZZ22patch_embedding_kernelPKfS0_PfE2sp+508];
	ld.global.f32 	%f384, [%rd9+130048];
	fma.rn.f32 	%f385, %f383, %f384, %f382;
	ld.shared.f32 	%f386, [_ZZ22patch_embedding_kernelPKfS0_PfE2sp+512];
	ld.global.f32 	%f387, [%rd9+131072];
	fma.rn.f32 	%f388, %f386, %f387, %f385;
	ld.shared.f32 	%f389, [_ZZ22patch_embedding_kernelPKfS0_PfE2sp+516];
	ld.global.f32 	%f390, [%rd9+132096];
	fma.rn.f32 	%f391, %f389, %f390, %f388;
	ld.shared.f32 	%f392, [_ZZ22patch_embedding_kernelPKfS0_PfE2sp+520];
	ld.global.f32 	%f393, [%rd9+133120];
	fma.rn.f32 	%f394, %f392, %f393, %f391;
	ld.shared.f32 	%f395, [_ZZ22patch_embedding_kernelPKfS0_PfE2sp+524];
	ld.global.f32 	%f396, [%rd9+134144];
	fma.rn.f32 	%f397, %f395, %f396, %f394;
	ld.shared.f32 	%f398, [_ZZ22patch_embedding_kernelPKfS0_PfE2sp+528];
	ld.global.f32 	%f399, [%rd9+135168];
	fma.rn.f32 	%f400, %f398, %f399, %f397;
	ld.shared.f32 	%f401, [_ZZ22patch_embedding_kernelPKfS0_PfE2sp+532];
	ld.global.f32 	%f402, [%rd9+136192];
	fma.rn.f32 	%f403, %f401, %f402, %f400;
	ld.shared.f32 	%f404, [_ZZ22patch_embedding_kernelPKfS0_PfE2sp+536];
	ld.global.f32 	%f405, [%rd9+137216];
	fma.rn.f32 	%f406, %f404, %f405, %f403;
	ld.shared.f32 	%f407, [_ZZ22patch_embedding_kernelPKfS0_PfE2sp+540];
	ld.global.f32 	%f408, [%rd9+138240];
	fma.rn.f32 	%f409, %f407, %f408, %f406;
	ld.shared.f32 	%f410, [_ZZ22patch_embedding_kernelPKfS0_PfE2sp+544];
	ld.global.f32 	%f411, [%rd9+139264];
	fma.rn.f32 	%f412, %f410, %f411, %f409;
	ld.shared.f32 	%f413, [_ZZ22patch_embedding_kernelPKfS0_PfE2sp+548];
	ld.global.f32 	%f414, [%rd9+140288];
	fma.rn.f32 	%f415, %f413, %f414, %f412;
	ld.shared.f32 	%f416, [_ZZ22patch_embedding_kernelPKfS0_PfE2sp+552];
	ld.global.f32 	%f417, [%rd9+141312];
	fma.rn.f32 	%f418, %f416, %f417, %f415;
	ld.shared.f32 	%f419, [_ZZ22patch_embedding_kernelPKfS0_PfE2sp+556];
	ld.global.f32 	%f420, [%rd9+142336];
	fma.rn.f32 	%f421, %f419, %f420, %f418;
	ld.shared.f32 	%f422, [_ZZ22patch_embedding_kernelPKfS0_PfE2sp+560];
	ld.global.f32 	%f423, [%rd9+143360];
	fma.rn.f32 	%f424, %f422, %f423, %f421;
	ld.shared.f32 	%f425, [_ZZ22patch_embedding_kernelPKfS0_PfE2sp+564];
	ld.global.f32 	%f426, [%rd9+144384];
	fma.rn.f32 	%f427, %f425, %f426, %f424;
	ld.shared.f32 	%f428, [_ZZ22patch_embedding_kernelPKfS0_PfE2sp+568];
	ld.global.f32 	%f429, [%rd9+145408];
	fma.rn.f32 	%f430, %f428, %f429, %f427;
	ld.shared.f32 	%f431, [_ZZ22patch_embedding_kernelPKfS0_PfE2sp+572];
	ld.global.f32 	%f432, [%rd9+146432];
	fma.rn.f32 	%f433, %f431, %f432, %f430;
	ld.shared.f32 	%f434, [_ZZ22patch_embedding_kernelPKfS0_PfE2sp+576];
	ld.global.f32 	%f435, [%rd9+147456];
	fma.rn.f32 	%f436, %f434, %f435, %f433;
	ld.shared.f32 	%f437, [_ZZ22patch_embedding_kernelPKfS0_PfE2sp+580];
	ld.global.f32 	%f438, [%rd9+148480];
	fma.rn.f32 	%f439, %f437, %f438, %f436;
	ld.shared.f32 	%f440, [_ZZ22patch_embedding_kernelPKfS0_PfE2sp+584];
	ld.global.f32 	%f441, [%rd9+149504];
	fma.rn.f32 	%f442, %f440, %f441, %f439;
	ld.shared.f32 	%f443, [_ZZ22patch_embedding_kernelPKfS0_PfE2sp+588];
	ld.global.f32 	%f444, [%rd9+150528];
	fma.rn.f32 	%f445, %f443, %f444, %f442;
	ld.shared.f32 	%f446, [_ZZ22patch_embedding_kernelPKfS0_PfE2sp+592];
	ld.global.f32 	%f447, [%rd9+151552];
	fma.rn.f32 	%f448, %f446, %f447, %f445;
	ld.shared.f32 	%f449, [_ZZ22patch_embedding_kernelPKfS0_PfE2sp+596];
	ld.global.f32 	%f450, [%rd9+152576];
	fma.rn.f32 	%f451, %f449, %f450, %f448;
	ld.shared.f32 	%f452, [_ZZ22patch_embedding_kernelPKfS0_PfE2sp+600];
	ld.global.f32 	%f453, [%rd9+153600];
	fma.rn.f32 	%f454, %f452, %f453, %f451;
	ld.shared.f32 	%f455, [_ZZ22patch_embedding_kernelPKfS0_PfE2sp+604];
	ld.global.f32 	%f456, [%rd9+154624];
	fma.rn.f32 	%f457, %f455, %f456, %f454;
	ld.shared.f32 	%f458, [_ZZ22patch_embedding_kernelPKfS0_PfE2sp+608];
	ld.global.f32 	%f459, [%rd9+155648];
	fma.rn.f32 	%f460, %f458, %f459, %f457;
	ld.shared.f32 	%f461, [_ZZ22patch_embedding_kernelPKfS0_PfE2sp+612];
	ld.global.f32 	%f462, [%rd9+156672];
	fma.rn.f32 	%f463, %f461, %f462, %f460;
	ld.shared.f32 	%f464, [_ZZ22patch_embedding_kernelPKfS0_PfE2sp+616];
	ld.global.f32 	%f465, [%rd9+157696];
	fma.rn.f32 	%f466, %f464, %f465, %f463;
	ld.shared.f32 	%f467, [_ZZ22patch_embedding_kernelPKfS0_PfE2sp+620];
	ld.global.f32 	%f468, [%rd9+158720];
	fma.rn.f32 	%f469, %f467, %f468, %f466;
	ld.shared.f32 	%f470, [_ZZ22patch_embedding_kernelPKfS0_PfE2sp+624];
	ld.global.f32 	%f471, [%rd9+159744];
	fma.rn.f32 	%f472, %f470, %f471, %f469;
	ld.shared.f32 	%f473, [_ZZ22patch_embedding_kernelPKfS0_PfE2sp+628];
	ld.global.f32 	%f474, [%rd9+160768];
	fma.rn.f32 	%f475, %f473, %f474, %f472;
	ld.shared.f32 	%f476, [_ZZ22patch_embedding_kernelPKfS0_PfE2sp+632];
	ld.global.f32 	%f477, [%rd9+161792];
	fma.rn.f32 	%f478, %f476, %f477, %f475;
	ld.shared.f32 	%f479, [_ZZ22patch_embedding_kernelPKfS0_PfE2sp+636];
	ld.global.f32 	%f480, [%rd9+162816];
	fma.rn.f32 	%f481, %f479, %f480, %f478;
	ld.shared.f32 	%f482, [_ZZ22patch_embedding_kernelPKfS0_PfE2sp+640];
	ld.global.f32 	%f483, [%rd9+163840];
	fma.rn.f32 	%f484, %f482, %f483, %f481;
	ld.shared.f32 	%f485, [_ZZ22patch_embedding_kernelPKfS0_PfE2sp+644];
	ld.global.f32 	%f486, [%rd9+164864];
	fma.rn.f32 	%f487, %f485, %f486, %f484;
	ld.shared.f32 	%f488, [_ZZ22patch_embedding_kernelPKfS0_PfE2sp+648];
	ld.global.f32 	%f489, [%rd9+165888];
	fma.rn.f32 	%f490, %f488, %f489, %f487;
	ld.shared.f32 	%f491, [_ZZ22patch_embedding_kernelPKfS0_PfE2sp+652];
	ld.global.f32 	%f492, [%rd9+166912];
	fma.rn.f32 	%f493, %f491, %f492, %f490;
	ld.shared.f32 	%f494, [_ZZ22patch_embedding_kernelPKfS0_PfE2sp+656];
	ld.global.f32 	%f495, [%rd9+167936];
	fma.rn.f32 	%f496, %f494, %f495, %f493;
	ld.shared.f32 	%f497, [_ZZ22patch_embedding_kernelPKfS0_PfE2sp+660];
	ld.global.f32 	%f498, [%rd9+168960];
	fma.rn.f32 	%f499, %f497, %f498, %f496;
	ld.shared.f32 	%f500, [_ZZ22patch_embedding_kernelPKfS0_PfE2sp+664];
	ld.global.f32 	%f501, [%rd9+169984];
	fma.rn.f32 	%f502, %f500, %f501, %f499;
	ld.shared.f32 	%f503, [_ZZ22patch_embedding_kernelPKfS0_PfE2sp+668];
	ld.global.f32 	%f504, [%rd9+171008];
	fma.rn.f32 	%f505, %f503, %f504, %f502;
	ld.shared.f32 	%f506, [_ZZ22patch_embedding_kernelPKfS0_PfE2sp+672];
	ld.global.f32 	%f507, [%rd9+172032];
	fma.rn.f32 	%f508, %f506, %f507, %f505;
	ld.shared.f32 	%f509, [_ZZ22patch_embedding_kernelPKfS0_PfE2sp+676];
	ld.global.f32 	%f510, [%rd9+173056];
	fma.rn.f32 	%f511, %f509, %f510, %f508;
	ld.shared.f32 	%f512, [_ZZ22patch_embedding_kernelPKfS0_PfE2sp+680];
	ld.global.f32 	%f513, [%rd9+174080];
	fma.rn.f32 	%f514, %f512, %f513, %f511;
	ld.shared.f32 	%f515, [_ZZ22patch_embedding_kernelPKfS0_PfE2sp+684];
	ld.global.f32 	%f516, [%rd9+175104];
	fma.rn.f32 	%f517, %f515, %f516, %f514;
	ld.shared.f32 	%f518, [_ZZ22patch_embedding_kernelPKfS0_PfE2sp+688];
	ld.global.f32 	%f519, [%rd9+176128];
	fma.rn.f32 	%f520, %f518, %f519, %f517;
	ld.shared.f32 	%f521, [_ZZ22patch_embedding_kernelPKfS0_PfE2sp+692];
	ld.global.f32 	%f522, [%rd9+177152];
	fma.rn.f32 	%f523, %f521, %f522, %f520;
	ld.shared.f32 	%f524, [_ZZ22patch_embedding_kernelPKfS0_PfE2sp+696];
	ld.global.f32 	%f525, [%rd9+178176];
	fma.rn.f32 	%f526, %f524, %f525, %f523;
	ld.shared.f32 	%f527, [_ZZ22patch_embedding_kernelPKfS0_PfE2sp+700];
	ld.global.f32 	%f528, [%rd9+179200];
	fma.rn.f32 	%f529, %f527, %f528, %f526;
	ld.shared.f32 	%f530, [_ZZ22patch_embedding_kernelPKfS0_PfE2sp+704];
	ld.global.f32 	%f531, [%rd9+180224];
	fma.rn.f32 	%f532, %f530, %f531, %f529;
	ld.shared.f32 	%f533, [_ZZ22patch_embedding_kernelPKfS0_PfE2sp+708];
	ld.global.f32 	%f534, [%rd9+181248];
	fma.rn.f32 	%f535, %f533, %f534, %f532;
	ld.shared.f32 	%f536, [_ZZ22patch_embedding_kernelPKfS0_PfE2sp+712];
	ld.global.f32 	%f537, [%rd9+182272];
	fma.rn.f32 	%f538, %f536, %f537, %f535;
	ld.shared.f32 	%f539, [_ZZ22patch_embedding_kernelPKfS0_PfE2sp+716];
	ld.global.f32 	%f540, [%rd9+183296];
	fma.rn.f32 	%f541, %f539, %f540, %f538;
	ld.shared.f32 	%f542, [_ZZ22patch_embedding_kernelPKfS0_PfE2sp+720];
	ld.global.f32 	%f543, [%rd9+184320];
	fma.rn.f32 	%f544, %f542, %f543, %f541;
	ld.shared.f32 	%f545, [_ZZ22patch_embedding_kernelPKfS0_PfE2sp+724];
	ld.global.f32 	%f546, [%rd9+185344];
	fma.rn.f32 	%f547, %f545, %f546, %f544;
	ld.shared.f32 	%f548, [_ZZ22patch_embedding_kernelPKfS0_PfE2sp+728];
	ld.global.f32 	%f549, [%rd9+186368];
	fma.rn.f32 	%f550, %f548, %f549, %f547;
	ld.shared.f32 	%f551, [_ZZ22patch_embedding_kernelPKfS0_PfE2sp+732];
	ld.global.f32 	%f552, [%rd9+187392];
	fma.rn.f32 	%f553, %f551, %f552, %f550;
	ld.shared.f32 	%f554, [_ZZ22patch_embedding_kernelPKfS0_PfE2sp+736];
	ld.global.f32 	%f555, [%rd9+188416];
	fma.rn.f32 	%f556, %f554, %f555, %f553;
	ld.shared.f32 	%f557, [_ZZ22patch_embedding_kernelPKfS0_PfE2sp+740];
	ld.global.f32 	%f558, [%rd9+189440];
	fma.rn.f32 	%f559, %f557, %f558, %f556;
	ld.shared.f32 	%f560, [_ZZ22patch_embedding_kernelPKfS0_PfE2sp+744];
	ld.global.f32 	%f561, [%rd9+190464];
	fma.rn.f32 	%f562, %f560, %f561, %f559;
	ld.shared.f32 	%f563, [_ZZ22patch_embedding_kernelPKfS0_PfE2sp+748];
	ld.global.f32 	%f564, [%rd9+191488];
	fma.rn.f32 	%f565, %f563, %f564, %f562;
	ld.shared.f32 	%f566, [_ZZ22patch_embedding_kernelPKfS0_PfE2sp+752];
	ld.global.f32 	%f567, [%rd9+192512];
	fma.rn.f32 	%f568, %f566, %f567, %f565;
	ld.shared.f32 	%f569, [_ZZ22patch_embedding_kernelPKfS0_PfE2sp+756];
	ld.global.f32 	%f570, [%rd9+193536];
	fma.rn.f32 	%f571, %f569, %f570, %f568;
	ld.shared.f32 	%f572, [_ZZ22patch_embedding_kernelPKfS0_PfE2sp+760];
	ld.global.f32 	%f573, [%rd9+194560];
	fma.rn.f32 	%f574, %f572, %f573, %f571;
	ld.shared.f32 	%f575, [_ZZ22patch_embedding_kernelPKfS0_PfE2sp+764];
	ld.global.f32 	%f576, [%rd9+195584];
	fma.rn.f32 	%f577, %f575, %f576, %f574;
	ld.shared.f32 	%f578, [_ZZ22patch_embedding_kernelPKfS0_PfE2sp+768];
	ld.global.f32 	%f579, [%rd9+196608];
	fma.rn.f32 	%f580, %f578, %f579, %f577;
	ld.shared.f32 	%f581, [_ZZ22patch_embedding_kernelPKfS0_PfE2sp+772];
	ld.global.f32 	%f582, [%rd9+197632];
	fma.rn.f32 	%f583, %f581, %f582, %f580;
	ld.shared.f32 	%f584, [_ZZ22patch_embedding_kernelPKfS0_PfE2sp+776];
	ld.global.f32 	%f585, [%rd9+198656];
	fma.rn.f32 	%f586, %f584, %f585, %f583;
	ld.shared.f32 	%f587, [_ZZ22patch_embedding_kernelPKfS0_PfE2sp+780];
	ld.global.f32 	%f588, [%rd9+199680];
	fma.rn.f32 	%f589, %f587, %f588, %f586;
	ld.shared.f32 	%f590, [_ZZ22patch_embedding_kernelPKfS0_PfE2sp+784];
	ld.global.f32 	%f591, [%rd9+200704];
	fma.rn.f32 	%f592, %f590, %f591, %f589;
	ld.shared.f32 	%f593, [_ZZ22patch_embedding_kernelPKfS0_PfE2sp+788];
	ld.global.f32 	%f594, [%rd9+201728];
	fma.rn.f32 	%f595, %f593, %f594, %f592;
	ld.shared.f32 	%f596, [_ZZ22patch_embedding_kernelPKfS0_PfE2sp+792];
	ld.global.f32 	%f597, [%rd9+202752];
	fma.rn.f32 	%f598, %f596, %f597, %f595;
	ld.shared.f32 	%f599, [_ZZ22patch_embedding_kernelPKfS0_PfE2sp+796];
	ld.global.f32 	%f600, [%rd9+203776];
	fma.rn.f32 	%f601, %f599, %f600, %f598;
	ld.shared.f32 	%f602, [_ZZ22patch_embedding_kernelPKfS0_PfE2sp+800];
	ld.global.f32 	%f603, [%rd9+204800];
	fma.rn.f32 	%f604, %f602, %f603, %f601;
	ld.shared.f32 	%f605, [_ZZ22patch_embedding_kernelPKfS0_PfE2sp+804];
	ld.global.f32 	%f606, [%rd9+205824];
	fma.rn.f32 	%f607, %f605, %f606, %f604;
	ld.shared.f32 	%f608, [_ZZ22patch_embedding_kernelPKfS0_PfE2sp+808];
	ld.global.f32 	%f609, [%rd9+206848];
	fma.rn.f32 	%f610, %f608, %f609, %f607;
	ld.shared.f32 	%f611, [_ZZ22patch_embedding_kernelPKfS0_PfE2sp+812];
	ld.global.f32 	%f612, [%rd9+207872];
	fma.rn.f32 	%f613, %f611, %f612, %f610;
	ld.shared.f32 	%f614, [_ZZ22patch_embedding_kernelPKfS0_PfE2sp+816];
	ld.global.f32 	%f615, [%rd9+208896];
	fma.rn.f32 	%f616, %f614, %f615, %f613;
	ld.shared.f32 	%f617, [_ZZ22patch_embedding_kernelPKfS0_PfE2sp+820];
	ld.global.f32 	%f618, [%rd9+209920];
	fma.rn.f32 	%f619, %f617, %f618, %f616;
	ld.shared.f32 	%f620, [_ZZ22patch_embedding_kernelPKfS0_PfE2sp+824];
	ld.global.f32 	%f621, [%rd9+210944];
	fma.rn.f32 	%f622, %f620, %f621, %f619;
	ld.shared.f32 	%f623, [_ZZ22patch_embedding_kernelPKfS0_PfE2sp+828];
	ld.global.f32 	%f624, [%rd9+211968];
	fma.rn.f32 	%f625, %f623, %f624, %f622;
	ld.shared.f32 	%f626, [_ZZ22patch_embedding_kernelPKfS0_PfE2sp+832];
	ld.global.f32 	%f627, [%rd9+212992];
	fma.rn.f32 	%f628, %f626, %f627, %f625;
	ld.shared.f32 	%f629, [_ZZ22patch_embedding_kernelPKfS0_PfE2sp+836];
	ld.global.f32 	%f630, [%rd9+214016];
	fma.rn.f32 	%f631, %f629, %f630, %f628;
	ld.shared.f32 	%f632, [_ZZ22patch_embedding_kernelPKfS0_PfE2sp+840];
	ld.global.f32 	%f633, [%rd9+215040];
	fma.rn.f32 	%f634, %f632, %f633, %f631;
	ld.shared.f32 	%f635, [_ZZ22patch_embedding_kernelPKfS0_PfE2sp+844];
	ld.global.f32 	%f636, [%rd9+216064];
	fma.rn.f32 	%f637, %f635, %f636, %f634;
	ld.shared.f32 	%f638, [_ZZ22patch_embedding_kernelPKfS0_PfE2sp+848];
	ld.global.f32 	%f639, [%rd9+217088];
	fma.rn.f32 	%f640, %f638, %f639, %f637;
	ld.shared.f32 	%f641, [_ZZ22patch_embedding_kernelPKfS0_PfE2sp+852];
	ld.global.f32 	%f642, [%rd9+218112];
	fma.rn.f32 	%f643, %f641, %f642, %f640;
	ld.shared.f32 	%f644, [_ZZ22patch_embedding_kernelPKfS0_PfE2sp+856];
	ld.global.f32 	%f645, [%rd9+219136];
	fma.rn.f32 	%f646, %f644, %f645, %f643;
	ld.shared.f32 	%f647, [_ZZ22patch_embedding_kernelPKfS0_PfE2sp+860];
	ld.global.f32 	%f648, [%rd9+220160];
	fma.rn.f32 	%f649, %f647, %f648, %f646;
	ld.shared.f32 	%f650, [_ZZ22patch_embedding_kernelPKfS0_PfE2sp+864];
	ld.global.f32 	%f651, [%rd9+221184];
	fma.rn.f32 	%f652, %f650, %f651, %f649;
	ld.shared.f32 	%f653, [_ZZ22patch_embedding_kernelPKfS0_PfE2sp+868];
	ld.global.f32 	%f654, [%rd9+222208];
	fma.rn.f32 	%f655, %f653, %f654, %f652;
	ld.shared.f32 	%f656, [_ZZ22patch_embedding_kernelPKfS0_PfE2sp+872];
	ld.global.f32 	%f657, [%rd9+223232];
	fma.rn.f32 	%f658, %f656, %f657, %f655;
	ld.shared.f32 	%f659, [_ZZ22patch_embedding_kernelPKfS0_PfE2sp+876];
	ld.global.f32 	%f660, [%rd9+224256];
	fma.rn.f32 	%f661, %f659, %f660, %f658;
	ld.shared.f32 	%f662, [_ZZ22patch_embedding_kernelPKfS0_PfE2sp+880];
	ld.global.f32 	%f663, [%rd9+225280];
	fma.rn.f32 	%f664, %f662, %f663, %f661;
	ld.shared.f32 	%f665, [_ZZ22patch_embedding_kernelPKfS0_PfE2sp+884];
	ld.global.f32 	%f666, [%rd9+226304];
	fma.rn.f32 	%f667, %f665, %f666, %f664;
	ld.shared.f32 	%f668, [_ZZ22patch_embedding_kernelPKfS0_PfE2sp+888];
	ld.global.f32 	%f669, [%rd9+227328];
	fma.rn.f32 	%f670, %f668, %f669, %f667;
	ld.shared.f32 	%f671, [_ZZ22patch_embedding_kernelPKfS0_PfE2sp+892];
	ld.global.f32 	%f672, [%rd9+228352];
	fma.rn.f32 	%f673, %f671, %f672, %f670;
	ld.shared.f32 	%f674, [_ZZ22patch_embedding_kernelPKfS0_PfE2sp+896];
	ld.global.f32 	%f675, [%rd9+229376];
	fma.rn.f32 	%f676, %f674, %f675, %f673;
	ld.shared.f32 	%f677, [_ZZ22patch_embedding_kernelPKfS0_PfE2sp+900];
	ld.global.f32 	%f678, [%rd9+230400];
	fma.rn.f32 	%f679, %f677, %f678, %f676;
	ld.shared.f32 	%f680, [_ZZ22patch_embedding_kernelPKfS0_PfE2sp+904];
	ld.global.f32 	%f681, [%rd9+231424];
	fma.rn.f32 	%f682, %f680, %f681, %f679;
	ld.shared.f32 	%f683, [_ZZ22patch_embedding_kernelPKfS0_PfE2sp+908];
	ld.global.f32 	%f684, [%rd9+232448];
	fma.rn.f32 	%f685, %f683, %f684, %f682;
	ld.shared.f32 	%f686, [_ZZ22patch_embedding_kernelPKfS0_PfE2sp+912];
	ld.global.f32 	%f687, [%rd9+233472];
	fma.rn.f32 	%f688, %f686, %f687, %f685;
	ld.shared.f32 	%f689, [_ZZ22patch_embedding_kernelPKfS0_PfE2sp+916];
	ld.global.f32 	%f690, [%rd9+234496];
	fma.rn.f32 	%f691, %f689, %f690, %f688;
	ld.shared.f32 	%f692, [_ZZ22patch_embedding_kernelPKfS0_PfE2sp+920];
	ld.global.f32 	%f693, [%rd9+235520];
	fma.rn.f32 	%f694, %f692, %f693, %f691;
	ld.shared.f32 	%f695, [_ZZ22patch_embedding_kernelPKfS0_PfE2sp+924];
	ld.global.f32 	%f696, [%rd9+236544];
	fma.rn.f32 	%f697, %f695, %f696, %f694;
	ld.shared.f32 	%f698, [_ZZ22patch_embedding_kernelPKfS0_PfE2sp+928];
	ld.global.f32 	%f699, [%rd9+237568];
	fma.rn.f32 	%f700, %f698, %f699, %f697;
	ld.shared.f32 	%f701, [_ZZ22patch_embedding_kernelPKfS0_PfE2sp+932];
	ld.global.f32 	%f702, [%rd9+238592];
	fma.rn.f32 	%f703, %f701, %f702, %f700;
	ld.shared.f32 	%f704, [_ZZ22patch_embedding_kernelPKfS0_PfE2sp+936];
	ld.global.f32 	%f705, [%rd9+239616];
	fma.rn.f32 	%f706, %f704, %f705, %f703;
	ld.shared.f32 	%f707, [_ZZ22patch_embedding_kernelPKfS0_PfE2sp+940];
	ld.global.f32 	%f708, [%rd9+240640];
	fma.rn.f32 	%f709, %f707, %f708, %f706;
	ld.shared.f32 	%f710, [_ZZ22patch_embedding_kernelPKfS0_PfE2sp+944];
	ld.global.f32 	%f711, [%rd9+241664];
	fma.rn.f32 	%f712, %f710, %f711, %f709;
	ld.shared.f32 	%f713, [_ZZ22patch_embedding_kernelPKfS0_PfE2sp+948];
	ld.global.f32 	%f714, [%rd9+242688];
	fma.rn.f32 	%f715, %f713, %f714, %f712;
	ld.shared.f32 	%f716, [_ZZ22patch_embedding_kernelPKfS0_PfE2sp+952];
	ld.global.f32 	%f717, [%rd9+243712];
	fma.rn.f32 	%f718, %f716, %f717, %f715;
	ld.shared.f32 	%f719, [_ZZ22patch_embedding_kernelPKfS0_PfE2sp+956];
	ld.global.f32 	%f720, [%rd9+244736];
	fma.rn.f32 	%f721, %f719, %f720, %f718;
	ld.shared.f32 	%f722, [_ZZ22patch_embedding_kernelPKfS0_PfE2sp+960];
	ld.global.f32 	%f723, [%rd9+245760];
	fma.rn.f32 	%f724, %f722, %f723, %f721;
	ld.shared.f32 	%f725, [_ZZ22patch_embedding_kernelPKfS0_PfE2sp+964];
	ld.global.f32 	%f726, [%rd9+246784];
	fma.rn.f32 	%f727, %f725, %f726, %f724;
	ld.shared.f32 	%f728, [_ZZ22patch_embedding_kernelPKfS0_PfE2sp+968];
	ld.global.f32 	%f729, [%rd9+247808];
	fma.rn.f32 	%f730, %f728, %f729, %f727;
	ld.shared.f32 	%f731, [_ZZ22patch_embedding_kernelPKfS0_PfE2sp+972];
	ld.global.f32 	%f732, [%rd9+248832];
	fma.rn.f32 	%f733, %f731, %f732, %f730;
	ld.shared.f32 	%f734, [_ZZ22patch_embedding_kernelPKfS0_PfE2sp+976];
	ld.global.f32 	%f735, [%rd9+249856];
	fma.rn.f32 	%f736, %f734, %f735, %f733;
	ld.shared.f32 	%f737, [_ZZ22patch_embedding_kernelPKfS0_PfE2sp+980];
	ld.global.f32 	%f738, [%rd9+250880];
	fma.rn.f32 	%f739, %f737, %f738, %f736;
	ld.shared.f32 	%f740, [_ZZ22patch_embedding_kernelPKfS0_PfE2sp+984];
	ld.global.f32 	%f741, [%rd9+251904];
	fma.rn.f32 	%f742, %f740, %f741, %f739;
	ld.shared.f32 	%f743, [_ZZ22patch_embedding_kernelPKfS0_PfE2sp+988];
	ld.global.f32 	%f744, [%rd9+252928];
	fma.rn.f32 	%f745, %f743, %f744, %f742;
	ld.shared.f32 	%f746, [_ZZ22patch_embedding_kernelPKfS0_PfE2sp+992];
	ld.global.f32 	%f747, [%rd9+253952];
	fma.rn.f32 	%f748, %f746, %f747, %f745;
	ld.shared.f32 	%f749, [_ZZ22patch_embedding_kernelPKfS0_PfE2sp+996];
	ld.global.f32 	%f750, [%rd9+254976];
	fma.rn.f32 	%f751, %f749, %f750, %f748;
	ld.shared.f32 	%f752, [_ZZ22patch_embedding_kernelPKfS0_PfE2sp+1000];
	ld.global.f32 	%f753, [%rd9+256000];
	fma.rn.f32 	%f754, %f752, %f753, %f751;
	ld.shared.f32 	%f755, [_ZZ22patch_embedding_kernelPKfS0_PfE2sp+1004];
	ld.global.f32 	%f756, [%rd9+257024];
	fma.rn.f32 	%f757, %f755, %f756, %f754;
	ld.shared.f32 	%f758, [_ZZ22patch_embedding_kernelPKfS0_PfE2sp+1008];
	ld.global.f32 	%f759, [%rd9+258048];
	fma.rn.f32 	%f760, %f758, %f759, %f757;
	ld.shared.f32 	%f761, [_ZZ22patch_embedding_kernelPKfS0_PfE2sp+1012];
	ld.global.f32 	%f762, [%rd9+259072];
	fma.rn.f32 	%f763, %f761, %f762, %f760;
	ld.shared.f32 	%f764, [_ZZ22patch_embedding_kernelPKfS0_PfE2sp+1016];
	ld.global.f32 	%f765, [%rd9+260096];
	fma.rn.f32 	%f766, %f764, %f765, %f763;
	ld.shared.f32 	%f767, [_ZZ22patch_embedding_kernelPKfS0_PfE2sp+1020];
	ld.global.f32 	%f768, [%rd9+261120];
	fma.rn.f32 	%f769, %f767, %f768, %f766;
	ld.shared.f32 	%f770, [_ZZ22patch_embedding_kernelPKfS0_PfE2sp+1024];
	ld.global.f32 	%f771, [%rd9+262144];
	fma.rn.f32 	%f772, %f770, %f771, %f769;
	ld.shared.f32 	%f773, [_ZZ22patch_embedding_kernelPKfS0_PfE2sp+1028];
	ld.global.f32 	%f774, [%rd9+263168];
	fma.rn.f32 	%f775, %f773, %f774, %f772;
	ld.shared.f32 	%f776, [_ZZ22patch_embedding_kernelPKfS0_PfE2sp+1032];
	ld.global.f32 	%f777, [%rd9+264192];
	fma.rn.f32 	%f778, %f776, %f777, %f775;
	ld.shared.f32 	%f779, [_ZZ22patch_embedding_kernelPKfS0_PfE2sp+1036];
	ld.global.f32 	%f780, [%rd9+265216];
	fma.rn.f32 	%f781, %f779, %f780, %f778;
	ld.shared.f32 	%f782, [_ZZ22patch_embedding_kernelPKfS0_PfE2sp+1040];
	ld.global.f32 	%f783, [%rd9+266240];
	fma.rn.f32 	%f784, %f782, %f783, %f781;
	ld.shared.f32 	%f785, [_ZZ22patch_embedding_kernelPKfS0_PfE2sp+1044];
	ld.global.f32 	%f786, [%rd9+267264];
	fma.rn.f32 	%f787, %f785, %f786, %f784;
	ld.shared.f32 	%f788, [_ZZ22patch_embedding_kernelPKfS0_PfE2sp+1048];
	ld.global.f32 	%f789, [%rd9+268288];
	fma.rn.f32 	%f790, %f788, %f789, %f787;
	ld.shared.f32 	%f791, [_ZZ22patch_embedding_kernelPKfS0_PfE2sp+1052];
	ld.global.f32 	%f792, [%rd9+269312];
	fma.rn.f32 	%f793, %f791, %f792, %f790;
	ld.shared.f32 	%f794, [_ZZ22patch_embedding_kernelPKfS0_PfE2sp+1056];
	ld.global.f32 	%f795, [%rd9+270336];
	fma.rn.f32 	%f796, %f794, %f795, %f793;
	ld.shared.f32 	%f797, [_ZZ22patch_embedding_kernelPKfS0_PfE2sp+1060];
	ld.global.f32 	%f798, [%rd9+271360];
	fma.rn.f32 	%f799, %f797, %f798, %f796;
	ld.shared.f32 	%f800, [_ZZ22patch_embedding_kernelPKfS0_PfE2sp+1064];
	ld.global.f32 	%f801, [%rd9+272384];
	fma.rn.f32 	%f802, %f800, %f801, %f799;
	ld.shared.f32 	%f803, [_ZZ22patch_embedding_kernelPKfS0_PfE2sp+1068];
	ld.global.f32 	%f804, [%rd9+273408];
	fma.rn.f32 	%f805, %f803, %f804, %f802;
	ld.shared.f32 	%f806, [_ZZ22patch_embedding_kernelPKfS0_PfE2sp+1072];
	ld.global.f32 	%f807, [%rd9+274432];
	fma.rn.f32 	%f808, %f806, %f807, %f805;
	ld.shared.f32 	%f809, [_ZZ22patch_embedding_kernelPKfS0_PfE2sp+1076];
	ld.global.f32 	%f810, [%rd9+275456];
	fma.rn.f32 	%f811, %f809, %f810, %f808;
	ld.shared.f32 	%f812, [_ZZ22patch_embedding_kernelPKfS0_PfE2sp+1080];
	ld.global.f32 	%f813, [%rd9+276480];
	fma.rn.f32 	%f814, %f812, %f813, %f811;
	ld.shared.f32 	%f815, [_ZZ22patch_embedding_kernelPKfS0_PfE2sp+1084];
	ld.global.f32 	%f816, [%rd9+277504];
	fma.rn.f32 	%f817, %f815, %f816, %f814;
	ld.shared.f32 	%f818, [_ZZ22patch_embedding_kernelPKfS0_PfE2sp+1088];
	ld.global.f32 	%f819, [%rd9+278528];
	fma.rn.f32 	%f820, %f818, %f819, %f817;
	ld.shared.f32 	%f821, [_ZZ22patch_embedding_kernelPKfS0_PfE2sp+1092];
	ld.global.f32 	%f822, [%rd9+279552];
	fma.rn.f32 	%f823, %f821, %f822, %f820;
	ld.shared.f32 	%f824, [_ZZ22patch_embedding_kernelPKfS0_PfE2sp+1096];
	ld.global.f32 	%f825, [%rd9+280576];
	fma.rn.f32 	%f826, %f824, %f825, %f823;
	ld.shared.f32 	%f827, [_ZZ22patch_embedding_kernelPKfS0_PfE2sp+1100];
	ld.global.f32 	%f828, [%rd9+281600];
	fma.rn.f32 	%f829, %f827, %f828, %f826;
	ld.shared.f32 	%f830, [_ZZ22patch_embedding_kernelPKfS0_PfE2sp+1104];
	ld.global.f32 	%f831, [%rd9+282624];
	fma.rn.f32 	%f832, %f830, %f831, %f829;
	ld.shared.f32 	%f833, [_ZZ22patch_embedding_kernelPKfS0_PfE2sp+1108];
	ld.global.f32 	%f834, [%rd9+283648];
	fma.rn.f32 	%f835, %f833, %f834, %f832;
	ld.shared.f32 	%f836, [_ZZ22patch_embedding_kernelPKfS0_PfE2sp+1112];
	ld.global.f32 	%f837, [%rd9+284672];
	fma.rn.f32 	%f838, %f836, %f837, %f835;
	ld.shared.f32 	%f839, [_ZZ22patch_embedding_kernelPKfS0_PfE2sp+1116];
	ld.global.f32 	%f840, [%rd9+285696];
	fma.rn.f32 	%f841, %f839, %f840, %f838;
	ld.shared.f32 	%f842, [_ZZ22patch_embedding_kernelPKfS0_PfE2sp+1120];
	ld.global.f32 	%f843, [%rd9+286720];
	fma.rn.f32 	%f844, %f842, %f843, %f841;
	ld.shared.f32 	%f845, [_ZZ22patch_embedding_kernelPKfS0_PfE2sp+1124];
	ld.global.f32 	%f846, [%rd9+287744];
	fma.rn.f32 	%f847, %f845, %f846, %f844;
	ld.shared.f32 	%f848, [_ZZ22patch_embedding_kernelPKfS0_PfE2sp+1128];
	ld.global.f32 	%f849, [%rd9+288768];
	fma.rn.f32 	%f850, %f848, %f849, %f847;
	ld.shared.f32 	%f851, [_ZZ22patch_embedding_kernelPKfS0_PfE2sp+1132];
	ld.global.f32 	%f852, [%rd9+289792];
	fma.rn.f32 	%f853, %f851, %f852, %f850;
	ld.shared.f32 	%f854, [_ZZ22patch_embedding_kernelPKfS0_PfE2sp+1136];
	ld.global.f32 	%f855, [%rd9+290816];
	fma.rn.f32 	%f856, %f854, %f855, %f853;
	ld.shared.f32 	%f857, [_ZZ22patch_embedding_kernelPKfS0_PfE2sp+1140];
	ld.global.f32 	%f858, [%rd9+291840];
	fma.rn.f32 	%f859, %f857, %f858, %f856;
	ld.shared.f32 	%f860, [_ZZ22patch_embedding_kernelPKfS0_PfE2sp+1144];
	ld.global.f32 	%f861, [%rd9+292864];
	fma.rn.f32 	%f862, %f860, %f861, %f859;
	ld.shared.f32 	%f863, [_ZZ22patch_embedding_kernelPKfS0_PfE2sp+1148];
	ld.global.f32 	%f864, [%rd9+293888];
	fma.rn.f32 	%f865, %f863, %f864, %f862;
	ld.shared.f32 	%f866, [_ZZ22patch_embedding_kernelPKfS0_PfE2sp+1152];
	ld.global.f32 	%f867, [%rd9+294912];
	fma.rn.f32 	%f868, %f866, %f867, %f865;
	ld.shared.f32 	%f869, [_ZZ22patch_embedding_kernelPKfS0_PfE2sp+1156];
	ld.global.f32 	%f870, [%rd9+295936];
	fma.rn.f32 	%f871, %f869, %f870, %f868;
	ld.shared.f32 	%f872, [_ZZ22patch_embedding_kernelPKfS0_PfE2sp+1160];
	ld.global.f32 	%f873, [%rd9+296960];
	fma.rn.f32 	%f874, %f872, %f873, %f871;
	ld.shared.f32 	%f875, [_ZZ22patch_embedding_kernelPKfS0_PfE2sp+1164];
	ld.global.f32 	%f876, [%rd9+297984];
	fma.rn.f32 	%f877, %f875, %f876, %f874;
	ld.shared.f32 	%f878, [_ZZ22patch_embedding_kernelPKfS0_PfE2sp+1168];
	ld.global.f32 	%f879, [%rd9+299008];
	fma.rn.f32 	%f880, %f878, %f879, %f877;
	ld.shared.f32 	%f881, [_ZZ22patch_embedding_kernelPKfS0_PfE2sp+1172];
	ld.global.f32 	%f882, [%rd9+300032];
	fma.rn.f32 	%f883, %f881, %f882, %f880;
	ld.shared.f32 	%f884, [_ZZ22patch_embedding_kernelPKfS0_PfE2sp+1176];
	ld.global.f32 	%f885, [%rd9+301056];
	fma.rn.f32 	%f886, %f884, %f885, %f883;
	ld.shared.f32 	%f887, [_ZZ22patch_embedding_kernelPKfS0_PfE2sp+1180];
	ld.global.f32 	%f888, [%rd9+302080];
	fma.rn.f32 	%f889, %f887, %f888, %f886;
	ld.shared.f32 	%f890, [_ZZ22patch_embedding_kernelPKfS0_PfE2sp+1184];
	ld.global.f32 	%f891, [%rd9+303104];
	fma.rn.f32 	%f892, %f890, %f891, %f889;
	ld.shared.f32 	%f893, [_ZZ22patch_embedding_kernelPKfS0_PfE2sp+1188];
	ld.global.f32 	%f894, [%rd9+304128];
	fma.rn.f32 	%f895, %f893, %f894, %f892;
	ld.shared.f32 	%f896, [_ZZ22patch_embedding_kernelPKfS0_PfE2sp+1192];
	ld.global.f32 	%f897, [%rd9+305152];
	fma.rn.f32 	%f898, %f896, %f897, %f895;
	ld.shared.f32 	%f899, [_ZZ22patch_embedding_kernelPKfS0_PfE2sp+1196];
	ld.global.f32 	%f900, [%rd9+306176];
	fma.rn.f32 	%f901, %f899, %f900, %f898;
	ld.shared.f32 	%f902, [_ZZ22patch_embedding_kernelPKfS0_PfE2sp+1200];
	ld.global.f32 	%f903, [%rd9+307200];
	fma.rn.f32 	%f904, %f902, %f903, %f901;
	ld.shared.f32 	%f905, [_ZZ22patch_embedding_kernelPKfS0_PfE2sp+1204];
	ld.global.f32 	%f906, [%rd9+308224];
	fma.rn.f32 	%f907, %f905, %f906, %f904;
	ld.shared.f32 	%f908, [_ZZ22patch_embedding_kernelPKfS0_PfE2sp+1208];
	ld.global.f32 	%f909, [%rd9+309248];
	fma.rn.f32 	%f910, %f908, %f909, %f907;
	ld.shared.f32 	%f911, [_ZZ22patch_embedding_kernelPKfS0_PfE2sp+1212];
	ld.global.f32 	%f912, [%rd9+310272];
	fma.rn.f32 	%f913, %f911, %f912, %f910;
	ld.shared.f32 	%f914, [_ZZ22patch_embedding_kernelPKfS0_PfE2sp+1216];
	ld.global.f32 	%f915, [%rd9+311296];
	fma.rn.f32 	%f916, %f914, %f915, %f913;
	ld.shared.f32 	%f917, [_ZZ22patch_embedding_kernelPKfS0_PfE2sp+1220];
	ld.global.f32 	%f918, [%rd9+312320];
	fma.rn.f32 	%f919, %f917, %f918, %f916;
	ld.shared.f32 	%f920, [_ZZ22patch_embedding_kernelPKfS0_PfE2sp+1224];
	ld.global.f32 	%f921, [%rd9+313344];
	fma.rn.f32 	%f922, %f920, %f921, %f919;
	ld.shared.f32 	%f923, [_ZZ22patch_embedding_kernelPKfS0_PfE2sp+1228];
	ld.global.f32 	%f924, [%rd9+314368];
	fma.rn.f32 	%f925, %f923, %f924, %f922;
	ld.shared.f32 	%f926, [_ZZ22patch_embedding_kernelPKfS0_PfE2sp+1232];
	ld.global.f32 	%f927, [%rd9+315392];
	fma.rn.f32 	%f928, %f926, %f927, %f925;
	ld.shared.f32 	%f929, [_ZZ22patch_embedding_kernelPKfS0_PfE2sp+1236];
	ld.global.f32 	%f930, [%rd9+316416];
	fma.rn.f32 	%f931, %f929, %f930, %f928;
	ld.shared.f32 	%f932, [_ZZ22patch_embedding_kernelPKfS0_PfE2sp+1240];
	ld.global.f32 	%f933, [%rd9+317440];
	fma.rn.f32 	%f934, %f932, %f933, %f931;
	ld.shared.f32 	%f935, [_ZZ22patch_embedding_kernelPKfS0_PfE2sp+1244];
	ld.global.f32 	%f936, [%rd9+318464];
	fma.rn.f32 	%f937, %f935, %f936, %f934;
	ld.shared.f32 	%f938, [_ZZ22patch_embedding_kernelPKfS0_PfE2sp+1248];
	ld.global.f32 	%f939, [%rd9+319488];
	fma.rn.f32 	%f940, %f938, %f939, %f937;
	ld.shared.f32 	%f941, [_ZZ22patch_embedding_kernelPKfS0_PfE2sp+1252];
	ld.global.f32 	%f942, [%rd9+320512];
	fma.rn.f32 	%f943, %f941, %f942, %f940;
	ld.shared.f32 	%f944, [_ZZ22patch_embedding_kernelPKfS0_PfE2sp+1256];
	ld.global.f32 	%f945, [%rd9+321536];
	fma.rn.f32 	%f946, %f944, %f945, %f943;
	ld.shared.f32 	%f947, [_ZZ22patch_embedding_kernelPKfS0_PfE2sp+1260];
	ld.global.f32 	%f948, [%rd9+322560];
	fma.rn.f32 	%f949, %f947, %f948, %f946;
	ld.shared.f32 	%f950, [_ZZ22patch_embedding_kernelPKfS0_PfE2sp+1264];
	ld.global.f32 	%f951, [%rd9+323584];
	fma.rn.f32 	%f952, %f950, %f951, %f949;
	ld.shared.f32 	%f953, [_ZZ22patch_embedding_kernelPKfS0_PfE2sp+1268];
	ld.global.f32 	%f954, [%rd9+324608];
	fma.rn.f32 	%f955, %f953, %f954, %f952;
	ld.shared.f32 	%f956, [_ZZ22patch_embedding_kernelPKfS0_PfE2sp+1272];
	ld.global.f32 	%f957, [%rd9+325632];
	fma.rn.f32 	%f958, %f956, %f957, %f955;
	ld.shared.f32 	%f959, [_ZZ22patch_embedding_kernelPKfS0_PfE2sp+1276];
	ld.global.f32 	%f960, [%rd9+326656];
	fma.rn.f32 	%f961, %f959, %f960, %f958;
	ld.shared.f32 	%f962, [_ZZ22patch_embedding_kernelPKfS0_PfE2sp+1280];
	ld.global.f32 	%f963, [%rd9+327680];
	fma.rn.f32 	%f964, %f962, %f963, %f961;
	ld.shared.f32 	%f965, [_ZZ22patch_embedding_kernelPKfS0_PfE2sp+1284];
	ld.global.f32 	%f966, [%rd9+328704];
	fma.rn.f32 	%f967, %f965, %f966, %f964;
	ld.shared.f32 	%f968, [_ZZ22patch_embedding_kernelPKfS0_PfE2sp+1288];
	ld.global.f32 	%f969, [%rd9+329728];
	fma.rn.f32 	%f970, %f968, %f969, %f967;
	ld.shared.f32 	%f971, [_ZZ22patch_embedding_kernelPKfS0_PfE2sp+1292];
	ld.global.f32 	%f972, [%rd9+330752];
	fma.rn.f32 	%f973, %f971, %f972, %f970;
	ld.shared.f32 	%f974, [_ZZ22patch_embedding_kernelPKfS0_PfE2sp+1296];
	ld.global.f32 	%f975, [%rd9+331776];
	fma.rn.f32 	%f976, %f974, %f975, %f973;
	ld.shared.f32 	%f977, [_ZZ22patch_embedding_kernelPKfS0_PfE2sp+1300];
	ld.global.f32 	%f978, [%rd9+332800];
	fma.rn.f32 	%f979, %f977, %f978, %f976;
	ld.shared.f32 	%f980, [_ZZ22patch_embedding_kernelPKfS0_PfE2sp+1304];
	ld.global.f32 	%f981, [%rd9+333824];
	fma.rn.f32 	%f982, %f980, %f981, %f979;
	ld.shared.f32 	%f983, [_ZZ22patch_embedding_kernelPKfS0_PfE2sp+1308];
	ld.global.f32 	%f984, [%rd9+334848];
	fma.rn.f32 	%f985, %f983, %f984, %f982;
	ld.shared.f32 	%f986, [_ZZ22patch_embedding_kernelPKfS0_PfE2sp+1312];
	ld.global.f32 	%f987, [%rd9+335872];
	fma.rn.f32 	%f988, %f986, %f987, %f985;
	ld.shared.f32 	%f989, [_ZZ22patch_embedding_kernelPKfS0_PfE2sp+1316];
	ld.global.f32 	%f990, [%rd9+336896];
	fma.rn.f32 	%f991, %f989, %f990, %f988;
	ld.shared.f32 	%f992, [_ZZ22patch_embedding_kernelPKfS0_PfE2sp+1320];
	ld.global.f32 	%f993, [%rd9+337920];
	fma.rn.f32 	%f994, %f992, %f993, %f991;
	ld.shared.f32 	%f995, [_ZZ22patch_embedding_kernelPKfS0_PfE2sp+1324];
	ld.global.f32 	%f996, [%rd9+338944];
	fma.rn.f32 	%f997, %f995, %f996, %f994;
	ld.shared.f32 	%f998, [_ZZ22patch_embedding_kernelPKfS0_PfE2sp+1328];
	ld.global.f32 	%f999, [%rd9+339968];
	fma.rn.f32 	%f1000, %f998, %f999, %f997;
	ld.shared.f32 	%f1001, [_ZZ22patch_embedding_kernelPKfS0_PfE2sp+1332];
	ld.global.f32 	%f1002, [%rd9+340992];
	fma.rn.f32 	%f1003, %f1001, %f1002, %f1000;
	ld.shared.f32 	%f1004, [_ZZ22patch_embedding_kernelPKfS0_PfE2sp+1336];
	ld.global.f32 	%f1005, [%rd9+342016];
	fma.rn.f32 	%f1006, %f1004, %f1005, %f1003;
	ld.shared.f32 	%f1007, [_ZZ22patch_embedding_kernelPKfS0_PfE2sp+1340];
	ld.global.f32 	%f1008, [%rd9+343040];
	fma.rn.f32 	%f1009, %f1007, %f1008, %f1006;
	ld.shared.f32 	%f1010, [_ZZ22patch_embedding_kernelPKfS0_PfE2sp+1344];
	ld.global.f32 	%f1011, [%rd9+344064];
	fma.rn.f32 	%f1012, %f1010, %f1011, %f1009;
	ld.shared.f32 	%f1013, [_ZZ22patch_embedding_kernelPKfS0_PfE2sp+1348];
	ld.global.f32 	%f1014, [%rd9+345088];
	fma.rn.f32 	%f1015, %f1013, %f1014, %f1012;
	ld.shared.f32 	%f1016, [_ZZ22patch_embedding_kernelPKfS0_PfE2sp+1352];
	ld.global.f32 	%f1017, [%rd9+346112];
	fma.rn.f32 	%f1018, %f1016, %f1017, %f1015;
	ld.shared.f32 	%f1019, [_ZZ22patch_embedding_kernelPKfS0_PfE2sp+1356];
	ld.global.f32 	%f1020, [%rd9+347136];
	fma.rn.f32 	%f1021, %f1019, %f1020, %f1018;
	ld.shared.f32 	%f1022, [_ZZ22patch_embedding_kernelPKfS0_PfE2sp+1360];
	ld.global.f32 	%f1023, [%rd9+348160];
	fma.rn.f32 	%f1024, %f1022, %f1023, %f1021;
	ld.shared.f32 	%f1025, [_ZZ22patch_embedding_kernelPKfS0_PfE2sp+1364];
	ld.global.f32 	%f1026, [%rd9+349184];
	fma.rn.f32 	%f1027, %f1025, %f1026, %f1024;
	ld.shared.f32 	%f1028, [_ZZ22patch_embedding_kernelPKfS0_PfE2sp+1368];
	ld.global.f32 	%f1029, [%rd9+350208];
	fma.rn.f32 	%f1030, %f1028, %f1029, %f1027;
	ld.shared.f32 	%f1031, [_ZZ22patch_embedding_kernelPKfS0_PfE2sp+1372];
	ld.global.f32 	%f1032, [%rd9+351232];
	fma.rn.f32 	%f1033, %f1031, %f1032, %f1030;
	ld.shared.f32 	%f1034, [_ZZ22patch_embedding_kernelPKfS0_PfE2sp+1376];
	ld.global.f32 	%f1035, [%rd9+352256];
	fma.rn.f32 	%f1036, %f1034, %f1035, %f1033;
	ld.shared.f32 	%f1037, [_ZZ22patch_embedding_kernelPKfS0_PfE2sp+1380];
	ld.global.f32 	%f1038, [%rd9+353280];
	fma.rn.f32 	%f1039, %f1037, %f1038, %f1036;
	ld.shared.f32 	%f1040, [_ZZ22patch_embedding_kernelPKfS0_PfE2sp+1384];
	ld.global.f32 	%f1041, [%rd9+354304];
	fma.rn.f32 	%f1042, %f1040, %f1041, %f1039;
	ld.shared.f32 	%f1043, [_ZZ22patch_embedding_kernelPKfS0_PfE2sp+1388];
	ld.global.f32 	%f1044, [%rd9+355328];
	fma.rn.f32 	%f1045, %f1043, %f1044, %f1042;
	ld.shared.f32 	%f1046, [_ZZ22patch_embedding_kernelPKfS0_PfE2sp+1392];
	ld.global.f32 	%f1047, [%rd9+356352];
	fma.rn.f32 	%f1048, %f1046, %f1047, %f1045;
	ld.shared.f32 	%f1049, [_ZZ22patch_embedding_kernelPKfS0_PfE2sp+1396];
	ld.global.f32 	%f1050, [%rd9+357376];
	fma.rn.f32 	%f1051, %f1049, %f1050, %f1048;
	ld.shared.f32 	%f1052, [_ZZ22patch_embedding_kernelPKfS0_PfE2sp+1400];
	ld.global.f32 	%f1053, [%rd9+358400];
	fma.rn.f32 	%f1054, %f1052, %f1053, %f1051;
	ld.shared.f32 	%f1055, [_ZZ22patch_embedding_kernelPKfS0_PfE2sp+1404];
	ld.global.f32 	%f1056, [%rd9+359424];
	fma.rn.f32 	%f1057, %f1055, %f1056, %f1054;
	ld.shared.f32 	%f1058, [_ZZ22patch_embedding_kernelPKfS0_PfE2sp+1408];
	ld.global.f32 	%f1059, [%rd9+360448];
	fma.rn.f32 	%f1060, %f1058, %f1059, %f1057;
	ld.shared.f32 	%f1061, [_ZZ22patch_embedding_kernelPKfS0_PfE2sp+1412];
	ld.global.f32 	%f1062, [%rd9+361472];
	fma.rn.f32 	%f1063, %f1061, %f1062, %f1060;
	ld.shared.f32 	%f1064, [_ZZ22patch_embedding_kernelPKfS0_PfE2sp+1416];
	ld.global.f32 	%f1065, [%rd9+362496];
	fma.rn.f32 	%f1066, %f1064, %f1065, %f1063;
	ld.shared.f32 	%f1067, [_ZZ22patch_embedding_kernelPKfS0_PfE2sp+1420];
	ld.global.f32 	%f1068, [%rd9+363520];
	fma.rn.f32 	%f1069, %f1067, %f1068, %f1066;
	ld.shared.f32 	%f1070, [_ZZ22patch_embedding_kernelPKfS0_PfE2sp+1424];
	ld.global.f32 	%f1071, [%rd9+364544];
	fma.rn.f32 	%f1072, %f1070, %f1071, %f1069;
	ld.shared.f32 	%f1073, [_ZZ22patch_embedding_kernelPKfS0_PfE2sp+1428];
	ld.global.f32 	%f1074, [%rd9+365568];
	fma.rn.f32 	%f1075, %f1073, %f1074, %f1072;
	ld.shared.f32 	%f1076, [_ZZ22patch_embedding_kernelPKfS0_PfE2sp+1432];
	ld.global.f32 	%f1077, [%rd9+366592];
	fma.rn.f32 	%f1078, %f1076, %f1077, %f1075;
	ld.shared.f32 	%f1079, [_ZZ22patch_embedding_kernelPKfS0_PfE2sp+1436];
	ld.global.f32 	%f1080, [%rd9+367616];
	fma.rn.f32 	%f1081, %f1079, %f1080, %f1078;
	ld.shared.f32 	%f1082, [_ZZ22patch_embedding_kernelPKfS0_PfE2sp+1440];
	ld.global.f32 	%f1083, [%rd9+368640];
	fma.rn.f32 	%f1084, %f1082, %f1083, %f1081;
	ld.shared.f32 	%f1085, [_ZZ22patch_embedding_kernelPKfS0_PfE2sp+1444];
	ld.global.f32 	%f1086, [%rd9+369664];
	fma.rn.f32 	%f1087, %f1085, %f1086, %f1084;
	ld.shared.f32 	%f1088, [_ZZ22patch_embedding_kernelPKfS0_PfE2sp+1448];
	ld.global.f32 	%f1089, [%rd9+370688];
	fma.rn.f32 	%f1090, %f1088, %f1089, %f1087;
	ld.shared.f32 	%f1091, [_ZZ22patch_embedding_kernelPKfS0_PfE2sp+1452];
	ld.global.f32 	%f1092, [%rd9+371712];
	fma.rn.f32 	%f1093, %f1091, %f1092, %f1090;
	ld.shared.f32 	%f1094, [_ZZ22patch_embedding_kernelPKfS0_PfE2sp+1456];
	ld.global.f32 	%f1095, [%rd9+372736];
	fma.rn.f32 	%f1096, %f1094, %f1095, %f1093;
	ld.shared.f32 	%f1097, [_ZZ22patch_embedding_kernelPKfS0_PfE2sp+1460];
	ld.global.f32 	%f1098, [%rd9+373760];
	fma.rn.f32 	%f1099, %f1097, %f1098, %f1096;
	ld.shared.f32 	%f1100, [_ZZ22patch_embedding_kernelPKfS0_PfE2sp+1464];
	ld.global.f32 	%f1101, [%rd9+374784];
	fma.rn.f32 	%f1102, %f1100, %f1101, %f1099;
	ld.shared.f32 	%f1103, [_ZZ22patch_embedding_kernelPKfS0_PfE2sp+1468];
	ld.global.f32 	%f1104, [%rd9+375808];
	fma.rn.f32 	%f1105, %f1103, %f1104, %f1102;
	ld.shared.f32 	%f1106, [_ZZ22patch_embedding_kernelPKfS0_PfE2sp+1472];
	ld.global.f32 	%f1107, [%rd9+376832];
	fma.rn.f32 	%f1108, %f1106, %f1107, %f1105;
	ld.shared.f32 	%f1109, [_ZZ22patch_embedding_kernelPKfS0_PfE2sp+1476];
	ld.global.f32 	%f1110, [%rd9+377856];
	fma.rn.f32 	%f1111, %f1109, %f1110, %f1108;
	ld.shared.f32 	%f1112, [_ZZ22patch_embedding_kernelPKfS0_PfE2sp+1480];
	ld.global.f32 	%f1113, [%rd9+378880];
	fma.rn.f32 	%f1114, %f1112, %f1113, %f1111;
	ld.shared.f32 	%f1115, [_ZZ22patch_embedding_kernelPKfS0_PfE2sp+1484];
	ld.global.f32 	%f1116, [%rd9+379904];
	fma.rn.f32 	%f1117, %f1115, %f1116, %f1114;
	ld.shared.f32 	%f1118, [_ZZ22patch_embedding_kernelPKfS0_PfE2sp+1488];
	ld.global.f32 	%f1119, [%rd9+380928];
	fma.rn.f32 	%f1120, %f1118, %f1119, %f1117;
	ld.shared.f32 	%f1121, [_ZZ22patch_embedding_kernelPKfS0_PfE2sp+1492];
	ld.global.f32 	%f1122, [%rd9+381952];
	fma.rn.f32 	%f1123, %f1121, %f1122, %f1120;
	ld.shared.f32 	%f1124, [_ZZ22patch_embedding_kernelPKfS0_PfE2sp+1496];
	ld.global.f32 	%f1125, [%rd9+382976];
	fma.rn.f32 	%f1126, %f1124, %f1125, %f1123;
	ld.shared.f32 	%f1127, [_ZZ22patch_embedding_kernelPKfS0_PfE2sp+1500];
	ld.global.f32 	%f1128, [%rd9+384000];
	fma.rn.f32 	%f1129, %f1127, %f1128, %f1126;
	ld.shared.f32 	%f1130, [_ZZ22patch_embedding_kernelPKfS0_PfE2sp+1504];
	ld.global.f32 	%f1131, [%rd9+385024];
	fma.rn.f32 	%f1132, %f1130, %f1131, %f1129;
	ld.shared.f32 	%f1133, [_ZZ22patch_embedding_kernelPKfS0_PfE2sp+1508];
	ld.global.f32 	%f1134, [%rd9+386048];
	fma.rn.f32 	%f1135, %f1133, %f1134, %f1132;
	ld.shared.f32 	%f1136, [_ZZ22patch_embedding_kernelPKfS0_PfE2sp+1512];
	ld.global.f32 	%f1137, [%rd9+387072];
	fma.rn.f32 	%f1138, %f1136, %f1137, %f1135;
	ld.shared.f32 	%f1139, [_ZZ22patch_embedding_kernelPKfS0_PfE2sp+1516];
	ld.global.f32 	%f1140, [%rd9+388096];
	fma.rn.f32 	%f1141, %f1139, %f1140, %f1138;
	ld.shared.f32 	%f1142, [_ZZ22patch_embedding_kernelPKfS0_PfE2sp+1520];
	ld.global.f32 	%f1143, [%rd9+389120];
	fma.rn.f32 	%f1144, %f1142, %f1143, %f1141;
	ld.shared.f32 	%f1145, [_ZZ22patch_embedding_kernelPKfS0_PfE2sp+1524];
	ld.global.f32 	%f1146, [%rd9+390144];
	fma.rn.f32 	%f1147, %f1145, %f1146, %f1144;
	ld.shared.f32 	%f1148, [_ZZ22patch_embedding_kernelPKfS0_PfE2sp+1528];
	ld.global.f32 	%f1149, [%rd9+391168];
	fma.rn.f32 	%f1150, %f1148, %f1149, %f1147;
	ld.shared.f32 	%f1151, [_ZZ22patch_embedding_kernelPKfS0_PfE2sp+1532];
	ld.global.f32 	%f1152, [%rd9+392192];
	fma.rn.f32 	%f1153, %f1151, %f1152, %f1150;
	ld.shared.f32 	%f1154, [_ZZ22patch_embedding_kernelPKfS0_PfE2sp+1536];
	ld.global.f32 	%f1155, [%rd9+393216];
	fma.rn.f32 	%f1156, %f1154, %f1155, %f1153;
	ld.shared.f32 	%f1157, [_ZZ22patch_embedding_kernelPKfS0_PfE2sp+1540];
	ld.global.f32 	%f1158, [%rd9+394240];
	fma.rn.f32 	%f1159, %f1157, %f1158, %f1156;
	ld.shared.f32 	%f1160, [_ZZ22patch_embedding_kernelPKfS0_PfE2sp+1544];
	ld.global.f32 	%f1161, [%rd9+395264];
	fma.rn.f32 	%f1162, %f1160, %f1161, %f1159;
	ld.shared.f32 	%f1163, [_ZZ22patch_embedding_kernelPKfS0_PfE2sp+1548];
	ld.global.f32 	%f1164, [%rd9+396288];
	fma.rn.f32 	%f1165, %f1163, %f1164, %f1162;
	ld.shared.f32 	%f1166, [_ZZ22patch_embedding_kernelPKfS0_PfE2sp+1552];
	ld.global.f32 	%f1167, [%rd9+397312];
	fma.rn.f32 	%f1168, %f1166, %f1167, %f1165;
	ld.shared.f32 	%f1169, [_ZZ22patch_embedding_kernelPKfS0_PfE2sp+1556];
	ld.global.f32 	%f1170, [%rd9+398336];
	fma.rn.f32 	%f1171, %f1169, %f1170, %f1168;
	ld.shared.f32 	%f1172, [_ZZ22patch_embedding_kernelPKfS0_PfE2sp+1560];
	ld.global.f32 	%f1173, [%rd9+399360];
	fma.rn.f32 	%f1174, %f1172, %f1173, %f1171;
	ld.shared.f32 	%f1175, [_ZZ22patch_embedding_kernelPKfS0_PfE2sp+1564];
	ld.global.f32 	%f1176, [%rd9+400384];
	fma.rn.f32 	%f1177, %f1175, %f1176, %f1174;
	ld.shared.f32 	%f1178, [_ZZ22patch_embedding_kernelPKfS0_PfE2sp+1568];
	ld.global.f32 	%f1179, [%rd9+401408];
	fma.rn.f32 	%f1180, %f1178, %f1179, %f1177;
	ld.shared.f32 	%f1181, [_ZZ22patch_embedding_kernelPKfS0_PfE2sp+1572];
	ld.global.f32 	%f1182, [%rd9+402432];
	fma.rn.f32 	%f1183, %f1181, %f1182, %f1180;
	ld.shared.f32 	%f1184, [_ZZ22patch_embedding_kernelPKfS0_PfE2sp+1576];
	ld.global.f32 	%f1185, [%rd9+403456];
	fma.rn.f32 	%f1186, %f1184, %f1185, %f1183;
	ld.shared.f32 	%f1187, [_ZZ22patch_embedding_kernelPKfS0_PfE2sp+1580];
	ld.global.f32 	%f1188, [%rd9+404480];
	fma.rn.f32 	%f1189, %f1187, %f1188, %f1186;
	ld.shared.f32 	%f1190, [_ZZ22patch_embedding_kernelPKfS0_PfE2sp+1584];
	ld.global.f32 	%f1191, [%rd9+405504];
	fma.rn.f32 	%f1192, %f1190, %f1191, %f1189;
	ld.shared.f32 	%f1193, [_ZZ22patch_embedding_kernelPKfS0_PfE2sp+1588];
	ld.global.f32 	%f1194, [%rd9+406528];
	fma.rn.f32 	%f1195, %f1193, %f1194, %f1192;
	ld.shared.f32 	%f1196, [_ZZ22patch_embedding_kernelPKfS0_PfE2sp+1592];
	ld.global.f32 	%f1197, [%rd9+407552];
	fma.rn.f32 	%f1198, %f1196, %f1197, %f1195;
	ld.shared.f32 	%f1199, [_ZZ22patch_embedding_kernelPKfS0_PfE2sp+1596];
	ld.global.f32 	%f1200, [%rd9+408576];
	fma.rn.f32 	%f1201, %f1199, %f1200, %f1198;
	ld.shared.f32 	%f1202, [_ZZ22patch_embedding_kernelPKfS0_PfE2sp+1600];
	ld.global.f32 	%f1203, [%rd9+409600];
	fma.rn.f32 	%f1204, %f1202, %f1203, %f1201;
	ld.shared.f32 	%f1205, [_ZZ22patch_embedding_kernelPKfS0_PfE2sp+1604];
	ld.global.f32 	%f1206, [%rd9+410624];
	fma.rn.f32 	%f1207, %f1205, %f1206, %f1204;
	ld.shared.f32 	%f1208, [_ZZ22patch_embedding_kernelPKfS0_PfE2sp+1608];
	ld.global.f32 	%f1209, [%rd9+411648];
	fma.rn.f32 	%f1210, %f1208, %f1209, %f1207;
	ld.shared.f32 	%f1211, [_ZZ22patch_embedding_kernelPKfS0_PfE2sp+1612];
	ld.global.f32 	%f1212, [%rd9+412672];
	fma.rn.f32 	%f1213, %f1211, %f1212, %f1210;
	ld.shared.f32 	%f1214, [_ZZ22patch_embedding_kernelPKfS0_PfE2sp+1616];
	ld.global.f32 	%f1215, [%rd9+413696];
	fma.rn.f32 	%f1216, %f1214, %f1215, %f1213;
	ld.shared.f32 	%f1217, [_ZZ22patch_embedding_kernelPKfS0_PfE2sp+1620];
	ld.global.f32 	%f1218, [%rd9+414720];
	fma.rn.f32 	%f1219, %f1217, %f1218, %f1216;
	ld.shared.f32 	%f1220, [_ZZ22patch_embedding_kernelPKfS0_PfE2sp+1624];
	ld.global.f32 	%f1221, [%rd9+415744];
	fma.rn.f32 	%f1222, %f1220, %f1221, %f1219;
	ld.shared.f32 	%f1223, [_ZZ22patch_embedding_kernelPKfS0_PfE2sp+1628];
	ld.global.f32 	%f1224, [%rd9+416768];
	fma.rn.f32 	%f1225, %f1223, %f1224, %f1222;
	ld.shared.f32 	%f1226, [_ZZ22patch_embedding_kernelPKfS0_PfE2sp+1632];
	ld.global.f32 	%f1227, [%rd9+417792];
	fma.rn.f32 	%f1228, %f1226, %f1227, %f1225;
	ld.shared.f32 	%f1229, [_ZZ22patch_embedding_kernelPKfS0_PfE2sp+1636];
	ld.global.f32 	%f1230, [%rd9+418816];
	fma.rn.f32 	%f1231, %f1229, %f1230, %f1228;
	ld.shared.f32 	%f1232, [_ZZ22patch_embedding_kernelPKfS0_PfE2sp+1640];
	ld.global.f32 	%f1233, [%rd9+419840];
	fma.rn.f32 	%f1234, %f1232, %f1233, %f1231;
	ld.shared.f32 	%f1235, [_ZZ22patch_embedding_kernelPKfS0_PfE2sp+1644];
	ld.global.f32 	%f1236, [%rd9+420864];
	fma.rn.f32 	%f1237, %f1235, %f1236, %f1234;
	ld.shared.f32 	%f1238, [_ZZ22patch_embedding_kernelPKfS0_PfE2sp+1648];
	ld.global.f32 	%f1239, [%rd9+421888];
	fma.rn.f32 	%f1240, %f1238, %f1239, %f1237;
	ld.shared.f32 	%f1241, [_ZZ22patch_embedding_kernelPKfS0_PfE2sp+1652];
	ld.global.f32 	%f1242, [%rd9+422912];
	fma.rn.f32 	%f1243, %f1241, %f1242, %f1240;
	ld.shared.f32 	%f1244, [_ZZ22patch_embedding_kernelPKfS0_PfE2sp+1656];
	ld.global.f32 	%f1245, [%rd9+423936];
	fma.rn.f32 	%f1246, %f1244, %f1245, %f1243;
	ld.shared.f32 	%f1247, [_ZZ22patch_embedding_kernelPKfS0_PfE2sp+1660];
	ld.global.f32 	%f1248, [%rd9+424960];
	fma.rn.f32 	%f1249, %f1247, %f1248, %f1246;
	ld.shared.f32 	%f1250, [_ZZ22patch_embedding_kernelPKfS0_PfE2sp+1664];
	ld.global.f32 	%f1251, [%rd9+425984];
	fma.rn.f32 	%f1252, %f1250, %f1251, %f1249;
	ld.shared.f32 	%f1253, [_ZZ22patch_embedding_kernelPKfS0_PfE2sp+1668];
	ld.global.f32 	%f1254, [%rd9+427008];
	fma.rn.f32 	%f1255, %f1253, %f1254, %f1252;
	ld.shared.f32 	%f1256, [_ZZ22patch_embedding_kernelPKfS0_PfE2sp+1672];
	ld.global.f32 	%f1257, [%rd9+428032];
	fma.rn.f32 	%f1258, %f1256, %f1257, %f1255;
	ld.shared.f32 	%f1259, [_ZZ22patch_embedding_kernelPKfS0_PfE2sp+1676];
	ld.global.f32 	%f1260, [%rd9+429056];
	fma.rn.f32 	%f1261, %f1259, %f1260, %f1258;
	ld.shared.f32 	%f1262, [_ZZ22patch_embedding_kernelPKfS0_PfE2sp+1680];
	ld.global.f32 	%f1263, [%rd9+430080];
	fma.rn.f32 	%f1264, %f1262, %f1263, %f1261;
	ld.shared.f32 	%f1265, [_ZZ22patch_embedding_kernelPKfS0_PfE2sp+1684];
	ld.global.f32 	%f1266, [%rd9+431104];
	fma.rn.f32 	%f1267, %f1265, %f1266, %f1264;
	ld.shared.f32 	%f1268, [_ZZ22patch_embedding_kernelPKfS0_PfE2sp+1688];
	ld.global.f32 	%f1269, [%rd9+432128];
	fma.rn.f32 	%f1270, %f1268, %f1269, %f1267;
	ld.shared.f32 	%f1271, [_ZZ22patch_embedding_kernelPKfS0_PfE2sp+1692];
	ld.global.f32 	%f1272, [%rd9+433152];
	fma.rn.f32 	%f1273, %f1271, %f1272, %f1270;
	ld.shared.f32 	%f1274, [_ZZ22patch_embedding_kernelPKfS0_PfE2sp+1696];
	ld.global.f32 	%f1275, [%rd9+434176];
	fma.rn.f32 	%f1276, %f1274, %f1275, %f1273;
	ld.shared.f32 	%f1277, [_ZZ22patch_embedding_kernelPKfS0_PfE2sp+1700];
	ld.global.f32 	%f1278, [%rd9+435200];
	fma.rn.f32 	%f1279, %f1277, %f1278, %f1276;
	ld.shared.f32 	%f1280, [_ZZ22patch_embedding_kernelPKfS0_PfE2sp+1704];
	ld.global.f32 	%f1281, [%rd9+436224];
	fma.rn.f32 	%f1282, %f1280, %f1281, %f1279;
	ld.shared.f32 	%f1283, [_ZZ22patch_embedding_kernelPKfS0_PfE2sp+1708];
	ld.global.f32 	%f1284, [%rd9+437248];
	fma.rn.f32 	%f1285, %f1283, %f1284, %f1282;
	ld.shared.f32 	%f1286, [_ZZ22patch_embedding_kernelPKfS0_PfE2sp+1712];
	ld.global.f32 	%f1287, [%rd9+438272];
	fma.rn.f32 	%f1288, %f1286, %f1287, %f1285;
	ld.shared.f32 	%f1289, [_ZZ22patch_embedding_kernelPKfS0_PfE2sp+1716];
	ld.global.f32 	%f1290, [%rd9+439296];
	fma.rn.f32 	%f1291, %f1289, %f1290, %f1288;
	ld.shared.f32 	%f1292, [_ZZ22patch_embedding_kernelPKfS0_PfE2sp+1720];
	ld.global.f32 	%f1293, [%rd9+440320];
	fma.rn.f32 	%f1294, %f1292, %f1293, %f1291;
	ld.shared.f32 	%f1295, [_ZZ22patch_embedding_kernelPKfS0_PfE2sp+1724];
	ld.global.f32 	%f1296, [%rd9+441344];
	fma.rn.f32 	%f1297, %f1295, %f1296, %f1294;
	ld.shared.f32 	%f1298, [_ZZ22patch_embedding_kernelPKfS0_PfE2sp+1728];
	ld.global.f32 	%f1299, [%rd9+442368];
	fma.rn.f32 	%f1300, %f1298, %f1299, %f1297;
	ld.shared.f32 	%f1301, [_ZZ22patch_embedding_kernelPKfS0_PfE2sp+1732];
	ld.global.f32 	%f1302, [%rd9+443392];
	fma.rn.f32 	%f1303, %f1301, %f1302, %f1300;
	ld.shared.f32 	%f1304, [_ZZ22patch_embedding_kernelPKfS0_PfE2sp+1736];
	ld.global.f32 	%f1305, [%rd9+444416];
	fma.rn.f32 	%f1306, %f1304, %f1305, %f1303;
	ld.shared.f32 	%f1307, [_ZZ22patch_embedding_kernelPKfS0_PfE2sp+1740];
	ld.global.f32 	%f1308, [%rd9+445440];
	fma.rn.f32 	%f1309, %f1307, %f1308, %f1306;
	ld.shared.f32 	%f1310, [_ZZ22patch_embedding_kernelPKfS0_PfE2sp+1744];
	ld.global.f32 	%f1311, [%rd9+446464];
	fma.rn.f32 	%f1312, %f1310, %f1311, %f1309;
	ld.shared.f32 	%f1313, [_ZZ22patch_embedding_kernelPKfS0_PfE2sp+1748];
	ld.global.f32 	%f1314, [%rd9+447488];
	fma.rn.f32 	%f1315, %f1313, %f1314, %f1312;
	ld.shared.f32 	%f1316, [_ZZ22patch_embedding_kernelPKfS0_PfE2sp+1752];
	ld.global.f32 	%f1317, [%rd9+448512];
	fma.rn.f32 	%f1318, %f1316, %f1317, %f1315;
	ld.shared.f32 	%f1319, [_ZZ22patch_embedding_kernelPKfS0_PfE2sp+1756];
	ld.global.f32 	%f1320, [%rd9+449536];
	fma.rn.f32 	%f1321, %f1319, %f1320, %f1318;
	ld.shared.f32 	%f1322, [_ZZ22patch_embedding_kernelPKfS0_PfE2sp+1760];
	ld.global.f32 	%f1323, [%rd9+450560];
	fma.rn.f32 	%f1324, %f1322, %f1323, %f1321;
	ld.shared.f32 	%f1325, [_ZZ22patch_embedding_kernelPKfS0_PfE2sp+1764];
	ld.global.f32 	%f1326, [%rd9+451584];
	fma.rn.f32 	%f1327, %f1325, %f1326, %f1324;
	ld.shared.f32 	%f1328, [_ZZ22patch_embedding_kernelPKfS0_PfE2sp+1768];
	ld.global.f32 	%f1329, [%rd9+452608];
	fma.rn.f32 	%f1330, %f1328, %f1329, %f1327;
	ld.shared.f32 	%f1331, [_ZZ22patch_embedding_kernelPKfS0_PfE2sp+1772];
	ld.global.f32 	%f1332, [%rd9+453632];
	fma.rn.f32 	%f1333, %f1331, %f1332, %f1330;
	ld.shared.f32 	%f1334, [_ZZ22patch_embedding_kernelPKfS0_PfE2sp+1776];
	ld.global.f32 	%f1335, [%rd9+454656];
	fma.rn.f32 	%f1336, %f1334, %f1335, %f1333;
	ld.shared.f32 	%f1337, [_ZZ22patch_embedding_kernelPKfS0_PfE2sp+1780];
	ld.global.f32 	%f1338, [%rd9+455680];
	fma.rn.f32 	%f1339, %f1337, %f1338, %f1336;
	ld.shared.f32 	%f1340, [_ZZ22patch_embedding_kernelPKfS0_PfE2sp+1784];
	ld.global.f32 	%f1341, [%rd9+456704];
	fma.rn.f32 	%f1342, %f1340, %f1341, %f1339;
	ld.shared.f32 	%f1343, [_ZZ22patch_embedding_kernelPKfS0_PfE2sp+1788];
	ld.global.f32 	%f1344, [%rd9+457728];
	fma.rn.f32 	%f1345, %f1343, %f1344, %f1342;
	ld.shared.f32 	%f1346, [_ZZ22patch_embedding_kernelPKfS0_PfE2sp+1792];
	ld.global.f32 	%f1347, [%rd9+458752];
	fma.rn.f32 	%f1348, %f1346, %f1347, %f1345;
	ld.shared.f32 	%f1349, [_ZZ22patch_embedding_kernelPKfS0_PfE2sp+1796];
	ld.global.f32 	%f1350, [%rd9+459776];
	fma.rn.f32 	%f1351, %f1349, %f1350, %f1348;
	ld.shared.f32 	%f1352, [_ZZ22patch_embedding_kernelPKfS0_PfE2sp+1800];
	ld.global.f32 	%f1353, [%rd9+460800];
	fma.rn.f32 	%f1354, %f1352, %f1353, %f1351;
	ld.shared.f32 	%f1355, [_ZZ22patch_embedding_kernelPKfS0_PfE2sp+1804];
	ld.global.f32 	%f1356, [%rd9+461824];
	fma.rn.f32 	%f1357, %f1355, %f1356, %f1354;
	ld.shared.f32 	%f1358, [_ZZ22patch_embedding_kernelPKfS0_PfE2sp+1808];
	ld.global.f32 	%f1359, [%rd9+462848];
	fma.rn.f32 	%f1360, %f1358, %f1359, %f1357;
	ld.shared.f32 	%f1361, [_ZZ22patch_embedding_kernelPKfS0_PfE2sp+1812];
	ld.global.f32 	%f1362, [%rd9+463872];
	fma.rn.f32 	%f1363, %f1361, %f1362, %f1360;
	ld.shared.f32 	%f1364, [_ZZ22patch_embedding_kernelPKfS0_PfE2sp+1816];
	ld.global.f32 	%f1365, [%rd9+464896];
	fma.rn.f32 	%f1366, %f1364, %f1365, %f1363;
	ld.shared.f32 	%f1367, [_ZZ22patch_embedding_kernelPKfS0_PfE2sp+1820];
	ld.global.f32 	%f1368, [%rd9+465920];
	fma.rn.f32 	%f1369, %f1367, %f1368, %f1366;
	ld.shared.f32 	%f1370, [_ZZ22patch_embedding_kernelPKfS0_PfE2sp+1824];
	ld.global.f32 	%f1371, [%rd9+466944];
	fma.rn.f32 	%f1372, %f1370, %f1371, %f1369;
	ld.shared.f32 	%f1373, [_ZZ22patch_embedding_kernelPKfS0_PfE2sp+1828];
	ld.global.f32 	%f1374, [%rd9+467968];
	fma.rn.f32 	%f1375, %f1373, %f1374, %f1372;
	ld.shared.f32 	%f1376, [_ZZ22patch_embedding_kernelPKfS0_PfE2sp+1832];
	ld.global.f32 	%f1377, [%rd9+468992];
	fma.rn.f32 	%f1378, %f1376, %f1377, %f1375;
	ld.shared.f32 	%f1379, [_ZZ22patch_embedding_kernelPKfS0_PfE2sp+1836];
	ld.global.f32 	%f1380, [%rd9+470016];
	fma.rn.f32 	%f1381, %f1379, %f1380, %f1378;
	ld.shared.f32 	%f1382, [_ZZ22patch_embedding_kernelPKfS0_PfE2sp+1840];
	ld.global.f32 	%f1383, [%rd9+471040];
	fma.rn.f32 	%f1384, %f1382, %f1383, %f1381;
	ld.shared.f32 	%f1385, [_ZZ22patch_embedding_kernelPKfS0_PfE2sp+1844];
	ld.global.f32 	%f1386, [%rd9+472064];
	fma.rn.f32 	%f1387, %f1385, %f1386, %f1384;
	ld.shared.f32 	%f1388, [_ZZ22patch_embedding_kernelPKfS0_PfE2sp+1848];
	ld.global.f32 	%f1389, [%rd9+473088];
	fma.rn.f32 	%f1390, %f1388, %f1389, %f1387;
	ld.shared.f32 	%f1391, [_ZZ22patch_embedding_kernelPKfS0_PfE2sp+1852];
	ld.global.f32 	%f1392, [%rd9+474112];
	fma.rn.f32 	%f1393, %f1391, %f1392, %f1390;
	ld.shared.f32 	%f1394, [_ZZ22patch_embedding_kernelPKfS0_PfE2sp+1856];
	ld.global.f32 	%f1395, [%rd9+475136];
	fma.rn.f32 	%f1396, %f1394, %f1395, %f1393;
	ld.shared.f32 	%f1397, [_ZZ22patch_embedding_kernelPKfS0_PfE2sp+1860];
	ld.global.f32 	%f1398, [%rd9+476160];
	fma.rn.f32 	%f1399, %f1397, %f1398, %f1396;
	ld.shared.f32 	%f1400, [_ZZ22patch_embedding_kernelPKfS0_PfE2sp+1864];
	ld.global.f32 	%f1401, [%rd9+477184];
	fma.rn.f32 	%f1402, %f1400, %f1401, %f1399;
	ld.shared.f32 	%f1403, [_ZZ22patch_embedding_kernelPKfS0_PfE2sp+1868];
	ld.global.f32 	%f1404, [%rd9+478208];
	fma.rn.f32 	%f1405, %f1403, %f1404, %f1402;
	ld.shared.f32 	%f1406, [_ZZ22patch_embedding_kernelPKfS0_PfE2sp+1872];
	ld.global.f32 	%f1407, [%rd9+479232];
	fma.rn.f32 	%f1408, %f1406, %f1407, %f1405;
	ld.shared.f32 	%f1409, [_ZZ22patch_embedding_kernelPKfS0_PfE2sp+1876];
	ld.global.f32 	%f1410, [%rd9+480256];
	fma.rn.f32 	%f1411, %f1409, %f1410, %f1408;
	ld.shared.f32 	%f1412, [_ZZ22patch_embedding_kernelPKfS0_PfE2sp+1880];
	ld.global.f32 	%f1413, [%rd9+481280];
	fma.rn.f32 	%f1414, %f1412, %f1413, %f1411;
	ld.shared.f32 	%f1415, [_ZZ22patch_embedding_kernelPKfS0_PfE2sp+1884];
	ld.global.f32 	%f1416, [%rd9+482304];
	fma.rn.f32 	%f1417, %f1415, %f1416, %f1414;
	ld.shared.f32 	%f1418, [_ZZ22patch_embedding_kernelPKfS0_PfE2sp+1888];
	ld.global.f32 	%f1419, [%rd9+483328];
	fma.rn.f32 	%f1420, %f1418, %f1419, %f1417;
	ld.shared.f32 	%f1421, [_ZZ22patch_embedding_kernelPKfS0_PfE2sp+1892];
	ld.global.f32 	%f1422, [%rd9+484352];
	fma.rn.f32 	%f1423, %f1421, %f1422, %f1420;
	ld.shared.f32 	%f1424, [_ZZ22patch_embedding_kernelPKfS0_PfE2sp+1896];
	ld.global.f32 	%f1425, [%rd9+485376];
	fma.rn.f32 	%f1426, %f1424, %f1425, %f1423;
	ld.shared.f32 	%f1427, [_ZZ22patch_embedding_kernelPKfS0_PfE2sp+1900];
	ld.global.f32 	%f1428, [%rd9+486400];
	fma.rn.f32 	%f1429, %f1427, %f1428, %f1426;
	ld.shared.f32 	%f1430, [_ZZ22patch_embedding_kernelPKfS0_PfE2sp+1904];
	ld.global.f32 	%f1431, [%rd9+487424];
	fma.rn.f32 	%f1432, %f1430, %f1431, %f1429;
	ld.shared.f32 	%f1433, [_ZZ22patch_embedding_kernelPKfS0_PfE2sp+1908];
	ld.global.f32 	%f1434, [%rd9+488448];
	fma.rn.f32 	%f1435, %f1433, %f1434, %f1432;
	ld.shared.f32 	%f1436, [_ZZ22patch_embedding_kernelPKfS0_PfE2sp+1912];
	ld.global.f32 	%f1437, [%rd9+489472];
	fma.rn.f32 	%f1438, %f1436, %f1437, %f1435;
	ld.shared.f32 	%f1439, [_ZZ22patch_embedding_kernelPKfS0_PfE2sp+1916];
	ld.global.f32 	%f1440, [%rd9+490496];
	fma.rn.f32 	%f1441, %f1439, %f1440, %f1438;
	ld.shared.f32 	%f1442, [_ZZ22patch_embedding_kernelPKfS0_PfE2sp+1920];
	ld.global.f32 	%f1443, [%rd9+491520];
	fma.rn.f32 	%f1444, %f1442, %f1443, %f1441;
	ld.shared.f32 	%f1445, [_ZZ22patch_embedding_kernelPKfS0_PfE2sp+1924];
	ld.global.f32 	%f1446, [%rd9+492544];
	fma.rn.f32 	%f1447, %f1445, %f1446, %f1444;
	ld.shared.f32 	%f1448, [_ZZ22patch_embedding_kernelPKfS0_PfE2sp+1928];
	ld.global.f32 	%f1449, [%rd9+493568];
	fma.rn.f32 	%f1450, %f1448, %f1449, %f1447;
	ld.shared.f32 	%f1451, [_ZZ22patch_embedding_kernelPKfS0_PfE2sp+1932];
	ld.global.f32 	%f1452, [%rd9+494592];
	fma.rn.f32 	%f1453, %f1451, %f1452, %f1450;
	ld.shared.f32 	%f1454, [_ZZ22patch_embedding_kernelPKfS0_PfE2sp+1936];
	ld.global.f32 	%f1455, [%rd9+495616];
	fma.rn.f32 	%f1456, %f1454, %f1455, %f1453;
	ld.shared.f32 	%f1457, [_ZZ22patch_embedding_kernelPKfS0_PfE2sp+1940];
	ld.global.f32 	%f1458, [%rd9+496640];
	fma.rn.f32 	%f1459, %f1457, %f1458, %f1456;
	ld.shared.f32 	%f1460, [_ZZ22patch_embedding_kernelPKfS0_PfE2sp+1944];
	ld.global.f32 	%f1461, [%rd9+497664];
	fma.rn.f32 	%f1462, %f1460, %f1461, %f1459;
	ld.shared.f32 	%f1463, [_ZZ22patch_embedding_kernelPKfS0_PfE2sp+1948];
	ld.global.f32 	%f1464, [%rd9+498688];
	fma.rn.f32 	%f1465, %f1463, %f1464, %f1462;
	ld.shared.f32 	%f1466, [_ZZ22patch_embedding_kernelPKfS0_PfE2sp+1952];
	ld.global.f32 	%f1467, [%rd9+499712];
	fma.rn.f32 	%f1468, %f1466, %f1467, %f1465;
	ld.shared.f32 	%f1469, [_ZZ22patch_embedding_kernelPKfS0_PfE2sp+1956];
	ld.global.f32 	%f1470, [%rd9+500736];
	fma.rn.f32 	%f1471, %f1469, %f1470, %f1468;
	ld.shared.f32 	%f1472, [_ZZ22patch_embedding_kernelPKfS0_PfE2sp+1960];
	ld.global.f32 	%f1473, [%rd9+501760];
	fma.rn.f32 	%f1474, %f1472, %f1473, %f1471;
	ld.shared.f32 	%f1475, [_ZZ22patch_embedding_kernelPKfS0_PfE2sp+1964];
	ld.global.f32 	%f1476, [%rd9+502784];
	fma.rn.f32 	%f1477, %f1475, %f1476, %f1474;
	ld.shared.f32 	%f1478, [_ZZ22patch_embedding_kernelPKfS0_PfE2sp+1968];
	ld.global.f32 	%f1479, [%rd9+503808];
	fma.rn.f32 	%f1480, %f1478, %f1479, %f1477;
	ld.shared.f32 	%f1481, [_ZZ22patch_embedding_kernelPKfS0_PfE2sp+1972];
	ld.global.f32 	%f1482, [%rd9+504832];
	fma.rn.f32 	%f1483, %f1481, %f1482, %f1480;
	ld.shared.f32 	%f1484, [_ZZ22patch_embedding_kernelPKfS0_PfE2sp+1976];
	ld.global.f32 	%f1485, [%rd9+505856];
	fma.rn.f32 	%f1486, %f1484, %f1485, %f1483;
	ld.shared.f32 	%f1487, [_ZZ22patch_embedding_kernelPKfS0_PfE2sp+1980];
	ld.global.f32 	%f1488, [%rd9+506880];
	fma.rn.f32 	%f1489, %f1487, %f1488, %f1486;
	ld.shared.f32 	%f1490, [_ZZ22patch_embedding_kernelPKfS0_PfE2sp+1984];
	ld.global.f32 	%f1491, [%rd9+507904];
	fma.rn.f32 	%f1492, %f1490, %f1491, %f1489;
	ld.shared.f32 	%f1493, [_ZZ22patch_embedding_kernelPKfS0_PfE2sp+1988];
	ld.global.f32 	%f1494, [%rd9+508928];
	fma.rn.f32 	%f1495, %f1493, %f1494, %f1492;
	ld.shared.f32 	%f1496, [_ZZ22patch_embedding_kernelPKfS0_PfE2sp+1992];
	ld.global.f32 	%f1497, [%rd9+509952];
	fma.rn.f32 	%f1498, %f1496, %f1497, %f1495;
	ld.shared.f32 	%f1499, [_ZZ22patch_embedding_kernelPKfS0_PfE2sp+1996];
	ld.global.f32 	%f1500, [%rd9+510976];
	fma.rn.f32 	%f1501, %f1499, %f1500, %f1498;
	ld.shared.f32 	%f1502, [_ZZ22patch_embedding_kernelPKfS0_PfE2sp+2000];
	ld.global.f32 	%f1503, [%rd9+512000];
	fma.rn.f32 	%f1504, %f1502, %f1503, %f1501;
	ld.shared.f32 	%f1505, [_ZZ22patch_embedding_kernelPKfS0_PfE2sp+2004];
	ld.global.f32 	%f1506, [%rd9+513024];
	fma.rn.f32 	%f1507, %f1505, %f1506, %f1504;
	ld.shared.f32 	%f1508, [_ZZ22patch_embedding_kernelPKfS0_PfE2sp+2008];
	ld.global.f32 	%f1509, [%rd9+514048];
	fma.rn.f32 	%f1510, %f1508, %f1509, %f1507;
	ld.shared.f32 	%f1511, [_ZZ22patch_embedding_kernelPKfS0_PfE2sp+2012];
	ld.global.f32 	%f1512, [%rd9+515072];
	fma.rn.f32 	%f1513, %f1511, %f1512, %f1510;
	ld.shared.f32 	%f1514, [_ZZ22patch_embedding_kernelPKfS0_PfE2sp+2016];
	ld.global.f32 	%f1515, [%rd9+516096];
	fma.rn.f32 	%f1516, %f1514, %f1515, %f1513;
	ld.shared.f32 	%f1517, [_ZZ22patch_embedding_kernelPKfS0_PfE2sp+2020];
	ld.global.f32 	%f1518, [%rd9+517120];
	fma.rn.f32 	%f1519, %f1517, %f1518, %f1516;
	ld.shared.f32 	%f1520, [_ZZ22patch_embedding_kernelPKfS0_PfE2sp+2024];
	ld.global.f32 	%f1521, [%rd9+518144];
	fma.rn.f32 	%f1522, %f1520, %f1521, %f1519;
	ld.shared.f32 	%f1523, [_ZZ22patch_embedding_kernelPKfS0_PfE2sp+2028];
	ld.global.f32 	%f1524, [%rd9+519168];
	fma.rn.f32 	%f1525, %f1523, %f1524, %f1522;
	ld.shared.f32 	%f1526, [_ZZ22patch_embedding_kernelPKfS0_PfE2sp+2032];
	ld.global.f32 	%f1527, [%rd9+520192];
	fma.rn.f32 	%f1528, %f1526, %f1527, %f1525;
	ld.shared.f32 	%f1529, [_ZZ22patch_embedding_kernelPKfS0_PfE2sp+2036];
	ld.global.f32 	%f1530, [%rd9+521216];
	fma.rn.f32 	%f1531, %f1529, %f1530, %f1528;
	ld.shared.f32 	%f1532, [_ZZ22patch_embedding_kernelPKfS0_PfE2sp+2040];
	ld.global.f32 	%f1533, [%rd9+522240];
	fma.rn.f32 	%f1534, %f1532, %f1533, %f1531;
	ld.shared.f32 	%f1535, [_ZZ22patch_embedding_kernelPKfS0_PfE2sp+2044];
	ld.global.f32 	%f1536, [%rd9+523264];
	fma.rn.f32 	%f1537, %f1535, %f1536, %f1534;
	ld.shared.f32 	%f1538, [_ZZ22patch_embedding_kernelPKfS0_PfE2sp+2048];
	ld.global.f32 	%f1539, [%rd9+524288];
	fma.rn.f32 	%f1540, %f1538, %f1539, %f1537;
	ld.shared.f32 	%f1541, [_ZZ22patch_embedding_kernelPKfS0_PfE2sp+2052];
	ld.global.f32 	%f1542, [%rd9+525312];
	fma.rn.f32 	%f1543, %f1541, %f1542, %f1540;
	ld.shared.f32 	%f1544, [_ZZ22patch_embedding_kernelPKfS0_PfE2sp+2056];
	ld.global.f32 	%f1545, [%rd9+526336];
	fma.rn.f32 	%f1546, %f1544, %f1545, %f1543;
	ld.shared.f32 	%f1547, [_ZZ22patch_embedding_kernelPKfS0_PfE2sp+2060];
	ld.global.f32 	%f1548, [%rd9+527360];
	fma.rn.f32 	%f1549, %f1547, %f1548, %f1546;
	ld.shared.f32 	%f1550, [_ZZ22patch_embedding_kernelPKfS0_PfE2sp+2064];
	ld.global.f32 	%f1551, [%rd9+528384];
	fma.rn.f32 	%f1552, %f1550, %f1551, %f1549;
	ld.shared.f32 	%f1553, [_ZZ22patch_embedding_kernelPKfS0_PfE2sp+2068];
	ld.global.f32 	%f1554, [%rd9+529408];
	fma.rn.f32 	%f1555, %f1553, %f1554, %f1552;
	ld.shared.f32 	%f1556, [_ZZ22patch_embedding_kernelPKfS0_PfE2sp+2072];
	ld.global.f32 	%f1557, [%rd9+530432];
	fma.rn.f32 	%f1558, %f1556, %f1557, %f1555;
	ld.shared.f32 	%f1559, [_ZZ22patch_embedding_kernelPKfS0_PfE2sp+2076];
	ld.global.f32 	%f1560, [%rd9+531456];
	fma.rn.f32 	%f1561, %f1559, %f1560, %f1558;
	ld.shared.f32 	%f1562, [_ZZ22patch_embedding_kernelPKfS0_PfE2sp+2080];
	ld.global.f32 	%f1563, [%rd9+532480];
	fma.rn.f32 	%f1564, %f1562, %f1563, %f1561;
	ld.shared.f32 	%f1565, [_ZZ22patch_embedding_kernelPKfS0_PfE2sp+2084];
	ld.global.f32 	%f1566, [%rd9+533504];
	fma.rn.f32 	%f1567, %f1565, %f1566, %f1564;
	ld.shared.f32 	%f1568, [_ZZ22patch_embedding_kernelPKfS0_PfE2sp+2088];
	ld.global.f32 	%f1569, [%rd9+534528];
	fma.rn.f32 	%f1570, %f1568, %f1569, %f1567;
	ld.shared.f32 	%f1571, [_ZZ22patch_embedding_kernelPKfS0_PfE2sp+2092];
	ld.global.f32 	%f1572, [%rd9+535552];
	fma.rn.f32 	%f1573, %f1571, %f1572, %f1570;
	ld.shared.f32 	%f1574, [_ZZ22patch_embedding_kernelPKfS0_PfE2sp+2096];
	ld.global.f32 	%f1575, [%rd9+536576];
	fma.rn.f32 	%f1576, %f1574, %f1575, %f1573;
	ld.shared.f32 	%f1577, [_ZZ22patch_embedding_kernelPKfS0_PfE2sp+2100];
	ld.global.f32 	%f1578, [%rd9+537600];
	fma.rn.f32 	%f1579, %f1577, %f1578, %f1576;
	ld.shared.f32 	%f1580, [_ZZ22patch_embedding_kernelPKfS0_PfE2sp+2104];
	ld.global.f32 	%f1581, [%rd9+538624];
	fma.rn.f32 	%f1582, %f1580, %f1581, %f1579;
	ld.shared.f32 	%f1583, [_ZZ22patch_embedding_kernelPKfS0_PfE2sp+2108];
	ld.global.f32 	%f1584, [%rd9+539648];
	fma.rn.f32 	%f1585, %f1583, %f1584, %f1582;
	ld.shared.f32 	%f1586, [_ZZ22patch_embedding_kernelPKfS0_PfE2sp+2112];
	ld.global.f32 	%f1587, [%rd9+540672];
	fma.rn.f32 	%f1588, %f1586, %f1587, %f1585;
	ld.shared.f32 	%f1589, [_ZZ22patch_embedding_kernelPKfS0_PfE2sp+2116];
	ld.global.f32 	%f1590, [%rd9+541696];
	fma.rn.f32 	%f1591, %f1589, %f1590, %f1588;
	ld.shared.f32 	%f1592, [_ZZ22patch_embedding_kernelPKfS0_PfE2sp+2120];
	ld.global.f32 	%f1593, [%rd9+542720];
	fma.rn.f32 	%f1594, %f1592, %f1593, %f1591;
	ld.shared.f32 	%f1595, [_ZZ22patch_embedding_kernelPKfS0_PfE2sp+2124];
	ld.global.f32 	%f1596, [%rd9+543744];
	fma.rn.f32 	%f1597, %f1595, %f1596, %f1594;
	ld.shared.f32 	%f1598, [_ZZ22patch_embedding_kernelPKfS0_PfE2sp+2128];
	ld.global.f32 	%f1599, [%rd9+544768];
	fma.rn.f32 	%f1600, %f1598, %f1599, %f1597;
	ld.shared.f32 	%f1601, [_ZZ22patch_embedding_kernelPKfS0_PfE2sp+2132];
	ld.global.f32 	%f1602, [%rd9+545792];
	fma.rn.f32 	%f1603, %f1601, %f1602, %f1600;
	ld.shared.f32 	%f1604, [_ZZ22patch_embedding_kernelPKfS0_PfE2sp+2136];
	ld.global.f32 	%f1605, [%rd9+546816];
	fma.rn.f32 	%f1606, %f1604, %f1605, %f1603;
	ld.shared.f32 	%f1607, [_ZZ22patch_embedding_kernelPKfS0_PfE2sp+2140];
	ld.global.f32 	%f1608, [%rd9+547840];
	fma.rn.f32 	%f1609, %f1607, %f1608, %f1606;
	ld.shared.f32 	%f1610, [_ZZ22patch_embedding_kernelPKfS0_PfE2sp+2144];
	ld.global.f32 	%f1611, [%rd9+548864];
	fma.rn.f32 	%f1612, %f1610, %f1611, %f1609;
	ld.shared.f32 	%f1613, [_ZZ22patch_embedding_kernelPKfS0_PfE2sp+2148];
	ld.global.f32 	%f1614, [%rd9+549888];
	fma.rn.f32 	%f1615, %f1613, %f1614, %f1612;
	ld.shared.f32 	%f1616, [_ZZ22patch_embedding_kernelPKfS0_PfE2sp+2152];
	ld.global.f32 	%f1617, [%rd9+550912];
	fma.rn.f32 	%f1618, %f1616, %f1617, %f1615;
	ld.shared.f32 	%f1619, [_ZZ22patch_embedding_kernelPKfS0_PfE2sp+2156];
	ld.global.f32 	%f1620, [%rd9+551936];
	fma.rn.f32 	%f1621, %f1619, %f1620, %f1618;
	ld.shared.f32 	%f1622, [_ZZ22patch_embedding_kernelPKfS0_PfE2sp+2160];
	ld.global.f32 	%f1623, [%rd9+552960];
	fma.rn.f32 	%f1624, %f1622, %f1623, %f1621;
	ld.shared.f32 	%f1625, [_ZZ22patch_embedding_kernelPKfS0_PfE2sp+2164];
	ld.global.f32 	%f1626, [%rd9+553984];
	fma.rn.f32 	%f1627, %f1625, %f1626, %f1624;
	ld.shared.f32 	%f1628, [_ZZ22patch_embedding_kernelPKfS0_PfE2sp+2168];
	ld.global.f32 	%f1629, [%rd9+555008];
	fma.rn.f32 	%f1630, %f1628, %f1629, %f1627;
	ld.shared.f32 	%f1631, [_ZZ22patch_embedding_kernelPKfS0_PfE2sp+2172];
	ld.global.f32 	%f1632, [%rd9+556032];
	fma.rn.f32 	%f1633, %f1631, %f1632, %f1630;
	ld.shared.f32 	%f1634, [_ZZ22patch_embedding_kernelPKfS0_PfE2sp+2176];
	ld.global.f32 	%f1635, [%rd9+557056];
	fma.rn.f32 	%f1636, %f1634, %f1635, %f1633;
	ld.shared.f32 	%f1637, [_ZZ22patch_embedding_kernelPKfS0_PfE2sp+2180];
	ld.global.f32 	%f1638, [%rd9+558080];
	fma.rn.f32 	%f1639, %f1637, %f1638, %f1636;
	ld.shared.f32 	%f1640, [_ZZ22patch_embedding_kernelPKfS0_PfE2sp+2184];
	ld.global.f32 	%f1641, [%rd9+559104];
	fma.rn.f32 	%f1642, %f1640, %f1641, %f1639;
	ld.shared.f32 	%f1643, [_ZZ22patch_embedding_kernelPKfS0_PfE2sp+2188];
	ld.global.f32 	%f1644, [%rd9+560128];
	fma.rn.f32 	%f1645, %f1643, %f1644, %f1642;
	ld.shared.f32 	%f1646, [_ZZ22patch_embedding_kernelPKfS0_PfE2sp+2192];
	ld.global.f32 	%f1647, [%rd9+561152];
	fma.rn.f32 	%f1648, %f1646, %f1647, %f1645;
	ld.shared.f32 	%f1649, [_ZZ22patch_embedding_kernelPKfS0_PfE2sp+2196];
	ld.global.f32 	%f1650, [%rd9+562176];
	fma.rn.f32 	%f1651, %f1649, %f1650, %f1648;
	ld.shared.f32 	%f1652, [_ZZ22patch_embedding_kernelPKfS0_PfE2sp+2200];
	ld.global.f32 	%f1653, [%rd9+563200];
	fma.rn.f32 	%f1654, %f1652, %f1653, %f1651;
	ld.shared.f32 	%f1655, [_ZZ22patch_embedding_kernelPKfS0_PfE2sp+2204];
	ld.global.f32 	%f1656, [%rd9+564224];
	fma.rn.f32 	%f1657, %f1655, %f1656, %f1654;
	ld.shared.f32 	%f1658, [_ZZ22patch_embedding_kernelPKfS0_PfE2sp+2208];
	ld.global.f32 	%f1659, [%rd9+565248];
	fma.rn.f32 	%f1660, %f1658, %f1659, %f1657;
	ld.shared.f32 	%f1661, [_ZZ22patch_embedding_kernelPKfS0_PfE2sp+2212];
	ld.global.f32 	%f1662, [%rd9+566272];
	fma.rn.f32 	%f1663, %f1661, %f1662, %f1660;
	ld.shared.f32 	%f1664, [_ZZ22patch_embedding_kernelPKfS0_PfE2sp+2216];
	ld.global.f32 	%f1665, [%rd9+567296];
	fma.rn.f32 	%f1666, %f1664, %f1665, %f1663;
	ld.shared.f32 	%f1667, [_ZZ22patch_embedding_kernelPKfS0_PfE2sp+2220];
	ld.global.f32 	%f1668, [%rd9+568320];
	fma.rn.f32 	%f1669, %f1667, %f1668, %f1666;
	ld.shared.f32 	%f1670, [_ZZ22patch_embedding_kernelPKfS0_PfE2sp+2224];
	ld.global.f32 	%f1671, [%rd9+569344];
	fma.rn.f32 	%f1672, %f1670, %f1671, %f1669;
	ld.shared.f32 	%f1673, [_ZZ22patch_embedding_kernelPKfS0_PfE2sp+2228];
	ld.global.f32 	%f1674, [%rd9+570368];
	fma.rn.f32 	%f1675, %f1673, %f1674, %f1672;
	ld.shared.f32 	%f1676, [_ZZ22patch_embedding_kernelPKfS0_PfE2sp+2232];
	ld.global.f32 	%f1677, [%rd9+571392];
	fma.rn.f32 	%f1678, %f1676, %f1677, %f1675;
	ld.shared.f32 	%f1679, [_ZZ22patch_embedding_kernelPKfS0_PfE2sp+2236];
	ld.global.f32 	%f1680, [%rd9+572416];
	fma.rn.f32 	%f1681, %f1679, %f1680, %f1678;
	ld.shared.f32 	%f1682, [_ZZ22patch_embedding_kernelPKfS0_PfE2sp+2240];
	ld.global.f32 	%f1683, [%rd9+573440];
	fma.rn.f32 	%f1684, %f1682, %f1683, %f1681;
	ld.shared.f32 	%f1685, [_ZZ22patch_embedding_kernelPKfS0_PfE2sp+2244];
	ld.global.f32 	%f1686, [%rd9+574464];
	fma.rn.f32 	%f1687, %f1685, %f1686, %f1684;
	ld.shared.f32 	%f1688, [_ZZ22patch_embedding_kernelPKfS0_PfE2sp+2248];
	ld.global.f32 	%f1689, [%rd9+575488];
	fma.rn.f32 	%f1690, %f1688, %f1689, %f1687;
	ld.shared.f32 	%f1691, [_ZZ22patch_embedding_kernelPKfS0_PfE2sp+2252];
	ld.global.f32 	%f1692, [%rd9+576512];
	fma.rn.f32 	%f1693, %f1691, %f1692, %f1690;
	ld.shared.f32 	%f1694, [_ZZ22patch_embedding_kernelPKfS0_PfE2sp+2256];
	ld.global.f32 	%f1695, [%rd9+577536];
	fma.rn.f32 	%f1696, %f1694, %f1695, %f1693;
	ld.shared.f32 	%f1697, [_ZZ22patch_embedding_kernelPKfS0_PfE2sp+2260];
	ld.global.f32 	%f1698, [%rd9+578560];
	fma.rn.f32 	%f1699, %f1697, %f1698, %f1696;
	ld.shared.f32 	%f1700, [_ZZ22patch_embedding_kernelPKfS0_PfE2sp+2264];
	ld.global.f32 	%f1701, [%rd9+579584];
	fma.rn.f32 	%f1702, %f1700, %f1701, %f1699;
	ld.shared.f32 	%f1703, [_ZZ22patch_embedding_kernelPKfS0_PfE2sp+2268];
	ld.global.f32 	%f1704, [%rd9+580608];
	fma.rn.f32 	%f1705, %f1703, %f1704, %f1702;
	ld.shared.f32 	%f1706, [_ZZ22patch_embedding_kernelPKfS0_PfE2sp+2272];
	ld.global.f32 	%f1707, [%rd9+581632];
	fma.rn.f32 	%f1708, %f1706, %f1707, %f1705;
	ld.shared.f32 	%f1709, [_ZZ22patch_embedding_kernelPKfS0_PfE2sp+2276];
	ld.global.f32 	%f1710, [%rd9+582656];
	fma.rn.f32 	%f1711, %f1709, %f1710, %f1708;
	ld.shared.f32 	%f1712, [_ZZ22patch_embedding_kernelPKfS0_PfE2sp+2280];
	ld.global.f32 	%f1713, [%rd9+583680];
	fma.rn.f32 	%f1714, %f1712, %f1713, %f1711;
	ld.shared.f32 	%f1715, [_ZZ22patch_embedding_kernelPKfS0_PfE2sp+2284];
	ld.global.f32 	%f1716, [%rd9+584704];
	fma.rn.f32 	%f1717, %f1715, %f1716, %f1714;
	ld.shared.f32 	%f1718, [_ZZ22patch_embedding_kernelPKfS0_PfE2sp+2288];
	ld.global.f32 	%f1719, [%rd9+585728];
	fma.rn.f32 	%f1720, %f1718, %f1719, %f1717;
	ld.shared.f32 	%f1721, [_ZZ22patch_embedding_kernelPKfS0_PfE2sp+2292];
	ld.global.f32 	%f1722, [%rd9+586752];
	fma.rn.f32 	%f1723, %f1721, %f1722, %f1720;
	ld.shared.f32 	%f1724, [_ZZ22patch_embedding_kernelPKfS0_PfE2sp+2296];
	ld.global.f32 	%f1725, [%rd9+587776];
	fma.rn.f32 	%f1726, %f1724, %f1725, %f1723;
	ld.shared.f32 	%f1727, [_ZZ22patch_embedding_kernelPKfS0_PfE2sp+2300];
	ld.global.f32 	%f1728, [%rd9+588800];
	fma.rn.f32 	%f1729, %f1727, %f1728, %f1726;
	ld.shared.f32 	%f1730, [_ZZ22patch_embedding_kernelPKfS0_PfE2sp+2304];
	ld.global.f32 	%f1731, [%rd9+589824];
	fma.rn.f32 	%f1732, %f1730, %f1731, %f1729;
	ld.shared.f32 	%f1733, [_ZZ22patch_embedding_kernelPKfS0_PfE2sp+2308];
	ld.global.f32 	%f1734, [%rd9+590848];
	fma.rn.f32 	%f1735, %f1733, %f1734, %f1732;
	ld.shared.f32 	%f1736, [_ZZ22patch_embedding_kernelPKfS0_PfE2sp+2312];
	ld.global.f32 	%f1737, [%rd9+591872];
	fma.rn.f32 	%f1738, %f1736, %f1737, %f1735;
	ld.shared.f32 	%f1739, [_ZZ22patch_embedding_kernelPKfS0_PfE2sp+2316];
	ld.global.f32 	%f1740, [%rd9+592896];
	fma.rn.f32 	%f1741, %f1739, %f1740, %f1738;
	ld.shared.f32 	%f1742, [_ZZ22patch_embedding_kernelPKfS0_PfE2sp+2320];
	ld.global.f32 	%f1743, [%rd9+593920];
	fma.rn.f32 	%f1744, %f1742, %f1743, %f1741;
	ld.shared.f32 	%f1745, [_ZZ22patch_embedding_kernelPKfS0_PfE2sp+2324];
	ld.global.f32 	%f1746, [%rd9+594944];
	fma.rn.f32 	%f1747, %f1745, %f1746, %f1744;
	ld.shared.f32 	%f1748, [_ZZ22patch_embedding_kernelPKfS0_PfE2sp+2328];
	ld.global.f32 	%f1749, [%rd9+595968];
	fma.rn.f32 	%f1750, %f1748, %f1749, %f1747;
	ld.shared.f32 	%f1751, [_ZZ22patch_embedding_kernelPKfS0_PfE2sp+2332];
	ld.global.f32 	%f1752, [%rd9+596992];
	fma.rn.f32 	%f1753, %f1751, %f1752, %f1750;
	ld.shared.f32 	%f1754, [_ZZ22patch_embedding_kernelPKfS0_PfE2sp+2336];
	ld.global.f32 	%f1755, [%rd9+598016];
	fma.rn.f32 	%f1756, %f1754, %f1755, %f1753;
	ld.shared.f32 	%f1757, [_ZZ22patch_embedding_kernelPKfS0_PfE2sp+2340];
	ld.global.f32 	%f1758, [%rd9+599040];
	fma.rn.f32 	%f1759, %f1757, %f1758, %f1756;
	ld.shared.f32 	%f1760, [_ZZ22patch_embedding_kernelPKfS0_PfE2sp+2344];
	ld.global.f32 	%f1761, [%rd9+600064];
	fma.rn.f32 	%f1762, %f1760, %f1761, %f1759;
	ld.shared.f32 	%f1763, [_ZZ22patch_embedding_kernelPKfS0_PfE2sp+2348];
	ld.global.f32 	%f1764, [%rd9+601088];
	fma.rn.f32 	%f1765, %f1763, %f1764, %f1762;
	ld.shared.f32 	%f1766, [_ZZ22patch_embedding_kernelPKfS0_PfE2sp+2352];
	ld.global.f32 	%f1767, [%rd9+602112];
	fma.rn.f32 	%f1768, %f1766, %f1767, %f1765;
	ld.shared.f32 	%f1769, [_ZZ22patch_embedding_kernelPKfS0_PfE2sp+2356];
	ld.global.f32 	%f1770, [%rd9+603136];
	fma.rn.f32 	%f1771, %f1769, %f1770, %f1768;
	ld.shared.f32 	%f1772, [_ZZ22patch_embedding_kernelPKfS0_PfE2sp+2360];
	ld.global.f32 	%f1773, [%rd9+604160];
	fma.rn.f32 	%f1774, %f1772, %f1773, %f1771;
	ld.shared.f32 	%f1775, [_ZZ22patch_embedding_kernelPKfS0_PfE2sp+2364];
	ld.global.f32 	%f1776, [%rd9+605184];
	fma.rn.f32 	%f1777, %f1775, %f1776, %f1774;
	ld.shared.f32 	%f1778, [_ZZ22patch_embedding_kernelPKfS0_PfE2sp+2368];
	ld.global.f32 	%f1779, [%rd9+606208];
	fma.rn.f32 	%f1780, %f1778, %f1779, %f1777;
	ld.shared.f32 	%f1781, [_ZZ22patch_embedding_kernelPKfS0_PfE2sp+2372];
	ld.global.f32 	%f1782, [%rd9+607232];
	fma.rn.f32 	%f1783, %f1781, %f1782, %f1780;
	ld.shared.f32 	%f1784, [_ZZ22patch_embedding_kernelPKfS0_PfE2sp+2376];
	ld.global.f32 	%f1785, [%rd9+608256];
	fma.rn.f32 	%f1786, %f1784, %f1785, %f1783;
	ld.shared.f32 	%f1787, [_ZZ22patch_embedding_kernelPKfS0_PfE2sp+2380];
	ld.global.f32 	%f1788, [%rd9+609280];
	fma.rn.f32 	%f1789, %f1787, %f1788, %f1786;
	ld.shared.f32 	%f1790, [_ZZ22patch_embedding_kernelPKfS0_PfE2sp+2384];
	ld.global.f32 	%f1791, [%rd9+610304];
	fma.rn.f32 	%f1792, %f1790, %f1791, %f1789;
	ld.shared.f32 	%f1793, [_ZZ22patch_embedding_kernelPKfS0_PfE2sp+2388];
	ld.global.f32 	%f1794, [%rd9+611328];
	fma.rn.f32 	%f1795, %f1793, %f1794, %f1792;
	ld.shared.f32 	%f1796, [_ZZ22patch_embedding_kernelPKfS0_PfE2sp+2392];
	ld.global.f32 	%f1797, [%rd9+612352];
	fma.rn.f32 	%f1798, %f1796, %f1797, %f1795;
	ld.shared.f32 	%f1799, [_ZZ22patch_embedding_kernelPKfS0_PfE2sp+2396];
	ld.global.f32 	%f1800, [%rd9+613376];
	fma.rn.f32 	%f1801, %f1799, %f1800, %f1798;
	ld.shared.f32 	%f1802, [_ZZ22patch_embedding_kernelPKfS0_PfE2sp+2400];
	ld.global.f32 	%f1803, [%rd9+614400];
	fma.rn.f32 	%f1804, %f1802, %f1803, %f1801;
	ld.shared.f32 	%f1805, [_ZZ22patch_embedding_kernelPKfS0_PfE2sp+2404];
	ld.global.f32 	%f1806, [%rd9+615424];
	fma.rn.f32 	%f1807, %f1805, %f1806, %f1804;
	ld.shared.f32 	%f1808, [_ZZ22patch_embedding_kernelPKfS0_PfE2sp+2408];
	ld.global.f32 	%f1809, [%rd9+616448];
	fma.rn.f32 	%f1810, %f1808, %f1809, %f1807;
	ld.shared.f32 	%f1811, [_ZZ22patch_embedding_kernelPKfS0_PfE2sp+2412];
	ld.global.f32 	%f1812, [%rd9+617472];
	fma.rn.f32 	%f1813, %f1811, %f1812, %f1810;
	ld.shared.f32 	%f1814, [_ZZ22patch_embedding_kernelPKfS0_PfE2sp+2416];
	ld.global.f32 	%f1815, [%rd9+618496];
	fma.rn.f32 	%f1816, %f1814, %f1815, %f1813;
	ld.shared.f32 	%f1817, [_ZZ22patch_embedding_kernelPKfS0_PfE2sp+2420];
	ld.global.f32 	%f1818, [%rd9+619520];
	fma.rn.f32 	%f1819, %f1817, %f1818, %f1816;
	ld.shared.f32 	%f1820, [_ZZ22patch_embedding_kernelPKfS0_PfE2sp+2424];
	ld.global.f32 	%f1821, [%rd9+620544];
	fma.rn.f32 	%f1822, %f1820, %f1821, %f1819;
	ld.shared.f32 	%f1823, [_ZZ22patch_embedding_kernelPKfS0_PfE2sp+2428];
	ld.global.f32 	%f1824, [%rd9+621568];
	fma.rn.f32 	%f1825, %f1823, %f1824, %f1822;
	ld.shared.f32 	%f1826, [_ZZ22patch_embedding_kernelPKfS0_PfE2sp+2432];
	ld.global.f32 	%f1827, [%rd9+622592];
	fma.rn.f32 	%f1828, %f1826, %f1827, %f1825;
	ld.shared.f32 	%f1829, [_ZZ22patch_embedding_kernelPKfS0_PfE2sp+2436];
	ld.global.f32 	%f1830, [%rd9+623616];
	fma.rn.f32 	%f1831, %f1829, %f1830, %f1828;
	ld.shared.f32 	%f1832, [_ZZ22patch_embedding_kernelPKfS0_PfE2sp+2440];
	ld.global.f32 	%f1833, [%rd9+624640];
	fma.rn.f32 	%f1834, %f1832, %f1833, %f1831;
	ld.shared.f32 	%f1835, [_ZZ22patch_embedding_kernelPKfS0_PfE2sp+2444];
	ld.global.f32 	%f1836, [%rd9+625664];
	fma.rn.f32 	%f1837, %f1835, %f1836, %f1834;
	ld.shared.f32 	%f1838, [_ZZ22patch_embedding_kernelPKfS0_PfE2sp+2448];
	ld.global.f32 	%f1839, [%rd9+626688];
	fma.rn.f32 	%f1840, %f1838, %f1839, %f1837;
	ld.shared.f32 	%f1841, [_ZZ22patch_embedding_kernelPKfS0_PfE2sp+2452];
	ld.global.f32 	%f1842, [%rd9+627712];
	fma.rn.f32 	%f1843, %f1841, %f1842, %f1840;
	ld.shared.f32 	%f1844, [_ZZ22patch_embedding_kernelPKfS0_PfE2sp+2456];
	ld.global.f32 	%f1845, [%rd9+628736];
	fma.rn.f32 	%f1846, %f1844, %f1845, %f1843;
	ld.shared.f32 	%f1847, [_ZZ22patch_embedding_kernelPKfS0_PfE2sp+2460];
	ld.global.f32 	%f1848, [%rd9+629760];
	fma.rn.f32 	%f1849, %f1847, %f1848, %f1846;
	ld.shared.f32 	%f1850, [_ZZ22patch_embedding_kernelPKfS0_PfE2sp+2464];
	ld.global.f32 	%f1851, [%rd9+630784];
	fma.rn.f32 	%f1852, %f1850, %f1851, %f1849;
	ld.shared.f32 	%f1853, [_ZZ22patch_embedding_kernelPKfS0_PfE2sp+2468];
	ld.global.f32 	%f1854, [%rd9+631808];
	fma.rn.f32 	%f1855, %f1853, %f1854, %f1852;
	ld.shared.f32 	%f1856, [_ZZ22patch_embedding_kernelPKfS0_PfE2sp+2472];
	ld.global.f32 	%f1857, [%rd9+632832];
	fma.rn.f32 	%f1858, %f1856, %f1857, %f1855;
	ld.shared.f32 	%f1859, [_ZZ22patch_embedding_kernelPKfS0_PfE2sp+2476];
	ld.global.f32 	%f1860, [%rd9+633856];
	fma.rn.f32 	%f1861, %f1859, %f1860, %f1858;
	ld.shared.f32 	%f1862, [_ZZ22patch_embedding_kernelPKfS0_PfE2sp+2480];
	ld.global.f32 	%f1863, [%rd9+634880];
	fma.rn.f32 	%f1864, %f1862, %f1863, %f1861;
	ld.shared.f32 	%f1865, [_ZZ22patch_embedding_kernelPKfS0_PfE2sp+2484];
	ld.global.f32 	%f1866, [%rd9+635904];
	fma.rn.f32 	%f1867, %f1865, %f1866, %f1864;
	ld.shared.f32 	%f1868, [_ZZ22patch_embedding_kernelPKfS0_PfE2sp+2488];
	ld.global.f32 	%f1869, [%rd9+636928];
	fma.rn.f32 	%f1870, %f1868, %f1869, %f1867;
	ld.shared.f32 	%f1871, [_ZZ22patch_embedding_kernelPKfS0_PfE2sp+2492];
	ld.global.f32 	%f1872, [%rd9+637952];
	fma.rn.f32 	%f1873, %f1871, %f1872, %f1870;
	ld.shared.f32 	%f1874, [_ZZ22patch_embedding_kernelPKfS0_PfE2sp+2496];
	ld.global.f32 	%f1875, [%rd9+638976];
	fma.rn.f32 	%f1876, %f1874, %f1875, %f1873;
	ld.shared.f32 	%f1877, [_ZZ22patch_embedding_kernelPKfS0_PfE2sp+2500];
	ld.global.f32 	%f1878, [%rd9+640000];
	fma.rn.f32 	%f1879, %f1877, %f1878, %f1876;
	ld.shared.f32 	%f1880, [_ZZ22patch_embedding_kernelPKfS0_PfE2sp+2504];
	ld.global.f32 	%f1881, [%rd9+641024];
	fma.rn.f32 	%f1882, %f1880, %f1881, %f1879;
	ld.shared.f32 	%f1883, [_ZZ22patch_embedding_kernelPKfS0_PfE2sp+2508];
	ld.global.f32 	%f1884, [%rd9+642048];
	fma.rn.f32 	%f1885, %f1883, %f1884, %f1882;
	ld.shared.f32 	%f1886, [_ZZ22patch_embedding_kernelPKfS0_PfE2sp+2512];
	ld.global.f32 	%f1887, [%rd9+643072];
	fma.rn.f32 	%f1888, %f1886, %f1887, %f1885;
	ld.shared.f32 	%f1889, [_ZZ22patch_embedding_kernelPKfS0_PfE2sp+2516];
	ld.global.f32 	%f1890, [%rd9+644096];
	fma.rn.f32 	%f1891, %f1889, %f1890, %f1888;
	ld.shared.f32 	%f1892, [_ZZ22patch_embedding_kernelPKfS0_PfE2sp+2520];
	ld.global.f32 	%f1893, [%rd9+645120];
	fma.rn.f32 	%f1894, %f1892, %f1893, %f1891;
	ld.shared.f32 	%f1895, [_ZZ22patch_embedding_kernelPKfS0_PfE2sp+2524];
	ld.global.f32 	%f1896, [%rd9+646144];
	fma.rn.f32 	%f1897, %f1895, %f1896, %f1894;
	ld.shared.f32 	%f1898, [_ZZ22patch_embedding_kernelPKfS0_PfE2sp+2528];
	ld.global.f32 	%f1899, [%rd9+647168];
	fma.rn.f32 	%f1900, %f1898, %f1899, %f1897;
	ld.shared.f32 	%f1901, [_ZZ22patch_embedding_kernelPKfS0_PfE2sp+2532];
	ld.global.f32 	%f1902, [%rd9+648192];
	fma.rn.f32 	%f1903, %f1901, %f1902, %f1900;
	ld.shared.f32 	%f1904, [_ZZ22patch_embedding_kernelPKfS0_PfE2sp+2536];
	ld.global.f32 	%f1905, [%rd9+649216];
	fma.rn.f32 	%f1906, %f1904, %f1905, %f1903;
	ld.shared.f32 	%f1907, [_ZZ22patch_embedding_kernelPKfS0_PfE2sp+2540];
	ld.global.f32 	%f1908, [%rd9+650240];
	fma.rn.f32 	%f1909, %f1907, %f1908, %f1906;
	ld.shared.f32 	%f1910, [_ZZ22patch_embedding_kernelPKfS0_PfE2sp+2544];
	ld.global.f32 	%f1911, [%rd9+651264];
	fma.rn.f32 	%f1912, %f1910, %f1911, %f1909;
	ld.shared.f32 	%f1913, [_ZZ22patch_embedding_kernelPKfS0_PfE2sp+2548];
	ld.global.f32 	%f1914, [%rd9+652288];
	fma.rn.f32 	%f1915, %f1913, %f1914, %f1912;
	ld.shared.f32 	%f1916, [_ZZ22patch_embedding_kernelPKfS0_PfE2sp+2552];
	ld.global.f32 	%f1917, [%rd9+653312];
	fma.rn.f32 	%f1918, %f1916, %f1917, %f1915;
	ld.shared.f32 	%f1919, [_ZZ22patch_embedding_kernelPKfS0_PfE2sp+2556];
	ld.global.f32 	%f1920, [%rd9+654336];
	fma.rn.f32 	%f1921, %f1919, %f1920, %f1918;
	ld.shared.f32 	%f1922, [_ZZ22patch_embedding_kernelPKfS0_PfE2sp+2560];
	ld.global.f32 	%f1923, [%rd9+655360];
	fma.rn.f32 	%f1924, %f1922, %f1923, %f1921;
	ld.shared.f32 	%f1925, [_ZZ22patch_embedding_kernelPKfS0_PfE2sp+2564];
	ld.global.f32 	%f1926, [%rd9+656384];
	fma.rn.f32 	%f1927, %f1925, %f1926, %f1924;
	ld.shared.f32 	%f1928, [_ZZ22patch_embedding_kernelPKfS0_PfE2sp+2568];
	ld.global.f32 	%f1929, [%rd9+657408];
	fma.rn.f32 	%f1930, %f1928, %f1929, %f1927;
	ld.shared.f32 	%f1931, [_ZZ22patch_embedding_kernelPKfS0_PfE2sp+2572];
	ld.global.f32 	%f1932, [%rd9+658432];
	fma.rn.f32 	%f1933, %f1931, %f1932, %f1930;
	ld.shared.f32 	%f1934, [_ZZ22patch_embedding_kernelPKfS0_PfE2sp+2576];
	ld.global.f32 	%f1935, [%rd9+659456];
	fma.rn.f32 	%f1936, %f1934, %f1935, %f1933;
	ld.shared.f32 	%f1937, [_ZZ22patch_embedding_kernelPKfS0_PfE2sp+2580];
	ld.global.f32 	%f1938, [%rd9+660480];
	fma.rn.f32 	%f1939, %f1937, %f1938, %f1936;
	ld.shared.f32 	%f1940, [_ZZ22patch_embedding_kernelPKfS0_PfE2sp+2584];
	ld.global.f32 	%f1941, [%rd9+661504];
	fma.rn.f32 	%f1942, %f1940, %f1941, %f1939;
	ld.shared.f32 	%f1943, [_ZZ22patch_embedding_kernelPKfS0_PfE2sp+2588];
	ld.global.f32 	%f1944, [%rd9+662528];
	fma.rn.f32 	%f1945, %f1943, %f1944, %f1942;
	ld.shared.f32 	%f1946, [_ZZ22patch_embedding_kernelPKfS0_PfE2sp+2592];
	ld.global.f32 	%f1947, [%rd9+663552];
	fma.rn.f32 	%f1948, %f1946, %f1947, %f1945;
	ld.shared.f32 	%f1949, [_ZZ22patch_embedding_kernelPKfS0_PfE2sp+2596];
	ld.global.f32 	%f1950, [%rd9+664576];
	fma.rn.f32 	%f1951, %f1949, %f1950, %f1948;
	ld.shared.f32 	%f1952, [_ZZ22patch_embedding_kernelPKfS0_PfE2sp+2600];
	ld.global.f32 	%f1953, [%rd9+665600];
	fma.rn.f32 	%f1954, %f1952, %f1953, %f1951;
	ld.shared.f32 	%f1955, [_ZZ22patch_embedding_kernelPKfS0_PfE2sp+2604];
	ld.global.f32 	%f1956, [%rd9+666624];
	fma.rn.f32 	%f1957, %f1955, %f1956, %f1954;
	ld.shared.f32 	%f1958, [_ZZ22patch_embedding_kernelPKfS0_PfE2sp+2608];
	ld.global.f32 	%f1959, [%rd9+667648];
	fma.rn.f32 	%f1960, %f1958, %f1959, %f1957;
	ld.shared.f32 	%f1961, [_ZZ22patch_embedding_kernelPKfS0_PfE2sp+2612];
	ld.global.f32 	%f1962, [%rd9+668672];
	fma.rn.f32 	%f1963, %f1961, %f1962, %f1960;
	ld.shared.f32 	%f1964, [_ZZ22patch_embedding_kernelPKfS0_PfE2sp+2616];
	ld.global.f32 	%f1965, [%rd9+669696];
	fma.rn.f32 	%f1966, %f1964, %f1965, %f1963;
	ld.shared.f32 	%f1967, [_ZZ22patch_embedding_kernelPKfS0_PfE2sp+2620];
	ld.global.f32 	%f1968, [%rd9+670720];
	fma.rn.f32 	%f1969, %f1967, %f1968, %f1966;
	ld.shared.f32 	%f1970, [_ZZ22patch_embedding_kernelPKfS0_PfE2sp+2624];
	ld.global.f32 	%f1971, [%rd9+671744];
	fma.rn.f32 	%f1972, %f1970, %f1971, %f1969;
	ld.shared.f32 	%f1973, [_ZZ22patch_embedding_kernelPKfS0_PfE2sp+2628];
	ld.global.f32 	%f1974, [%rd9+672768];
	fma.rn.f32 	%f1975, %f1973, %f1974, %f1972;
	ld.shared.f32 	%f1976, [_ZZ22patch_embedding_kernelPKfS0_PfE2sp+2632];
	ld.global.f32 	%f1977, [%rd9+673792];
	fma.rn.f32 	%f1978, %f1976, %f1977, %f1975;
	ld.shared.f32 	%f1979, [_ZZ22patch_embedding_kernelPKfS0_PfE2sp+2636];
	ld.global.f32 	%f1980, [%rd9+674816];
	fma.rn.f32 	%f1981, %f1979, %f1980, %f1978;
	ld.shared.f32 	%f1982, [_ZZ22patch_embedding_kernelPKfS0_PfE2sp+2640];
	ld.global.f32 	%f1983, [%rd9+675840];
	fma.rn.f32 	%f1984, %f1982, %f1983, %f1981;
	ld.shared.f32 	%f1985, [_ZZ22patch_embedding_kernelPKfS0_PfE2sp+2644];
	ld.global.f32 	%f1986, [%rd9+676864];
	fma.rn.f32 	%f1987, %f1985, %f1986, %f1984;
	ld.shared.f32 	%f1988, [_ZZ22patch_embedding_kernelPKfS0_PfE2sp+2648];
	ld.global.f32 	%f1989, [%rd9+677888];
	fma.rn.f32 	%f1990, %f1988, %f1989, %f1987;
	ld.shared.f32 	%f1991, [_ZZ22patch_embedding_kernelPKfS0_PfE2sp+2652];
	ld.global.f32 	%f1992, [%rd9+678912];
	fma.rn.f32 	%f1993, %f1991, %f1992, %f1990;
	ld.shared.f32 	%f1994, [_ZZ22patch_embedding_kernelPKfS0_PfE2sp+2656];
	ld.global.f32 	%f1995, [%rd9+679936];
	fma.rn.f32 	%f1996, %f1994, %f1995, %f1993;
	ld.shared.f32 	%f1997, [_ZZ22patch_embedding_kernelPKfS0_PfE2sp+2660];
	ld.global.f32 	%f1998, [%rd9+680960];
	fma.rn.f32 	%f1999, %f1997, %f1998, %f1996;
	ld.shared.f32 	%f2000, [_ZZ22patch_embedding_kernelPKfS0_PfE2sp+2664];
	ld.global.f32 	%f2001, [%rd9+681984];
	fma.rn.f32 	%f2002, %f2000, %f2001, %f1999;
	ld.shared.f32 	%f2003, [_ZZ22patch_embedding_kernelPKfS0_PfE2sp+2668];
	ld.global.f32 	%f2004, [%rd9+683008];
	fma.rn.f32 	%f2005, %f2003, %f2004, %f2002;
	ld.shared.f32 	%f2006, [_ZZ22patch_embedding_kernelPKfS0_PfE2sp+2672];
	ld.global.f32 	%f2007, [%rd9+684032];
	fma.rn.f32 	%f2008, %f2006, %f2007, %f2005;
	ld.shared.f32 	%f2009, [_ZZ22patch_embedding_kernelPKfS0_PfE2sp+2676];
	ld.global.f32 	%f2010, [%rd9+685056];
	fma.rn.f32 	%f2011, %f2009, %f2010, %f2008;
	ld.shared.f32 	%f2012, [_ZZ22patch_embedding_kernelPKfS0_PfE2sp+2680];
	ld.global.f32 	%f2013, [%rd9+686080];
	fma.rn.f32 	%f2014, %f2012, %f2013, %f2011;
	ld.shared.f32 	%f2015, [_ZZ22patch_embedding_kernelPKfS0_PfE2sp+2684];
	ld.global.f32 	%f2016, [%rd9+687104];
	fma.rn.f32 	%f2017, %f2015, %f2016, %f2014;
	ld.shared.f32 	%f2018, [_ZZ22patch_embedding_kernelPKfS0_PfE2sp+2688];
	ld.global.f32 	%f2019, [%rd9+688128];
	fma.rn.f32 	%f2020, %f2018, %f2019, %f2017;
	ld.shared.f32 	%f2021, [_ZZ22patch_embedding_kernelPKfS0_PfE2sp+2692];
	ld.global.f32 	%f2022, [%rd9+689152];
	fma.rn.f32 	%f2023, %f2021, %f2022, %f2020;
	ld.shared.f32 	%f2024, [_ZZ22patch_embedding_kernelPKfS0_PfE2sp+2696];
	ld.global.f32 	%f2025, [%rd9+690176];
	fma.rn.f32 	%f2026, %f2024, %f2025, %f2023;
	ld.shared.f32 	%f2027, [_ZZ22patch_embedding_kernelPKfS0_PfE2sp+2700];
	ld.global.f32 	%f2028, [%rd9+691200];
	fma.rn.f32 	%f2029, %f2027, %f2028, %f2026;
	ld.shared.f32 	%f2030, [_ZZ22patch_embedding_kernelPKfS0_PfE2sp+2704];
	ld.global.f32 	%f2031, [%rd9+692224];
	fma.rn.f32 	%f2032, %f2030, %f2031, %f2029;
	ld.shared.f32 	%f2033, [_ZZ22patch_embedding_kernelPKfS0_PfE2sp+2708];
	ld.global.f32 	%f2034, [%rd9+693248];
	fma.rn.f32 	%f2035, %f2033, %f2034, %f2032;
	ld.shared.f32 	%f2036, [_ZZ22patch_embedding_kernelPKfS0_PfE2sp+2712];
	ld.global.f32 	%f2037, [%rd9+694272];
	fma.rn.f32 	%f2038, %f2036, %f2037, %f2035;
	ld.shared.f32 	%f2039, [_ZZ22patch_embedding_kernelPKfS0_PfE2sp+2716];
	ld.global.f32 	%f2040, [%rd9+695296];
	fma.rn.f32 	%f2041, %f2039, %f2040, %f2038;
	ld.shared.f32 	%f2042, [_ZZ22patch_embedding_kernelPKfS0_PfE2sp+2720];
	ld.global.f32 	%f2043, [%rd9+696320];
	fma.rn.f32 	%f2044, %f2042, %f2043, %f2041;
	ld.shared.f32 	%f2045, [_ZZ22patch_embedding_kernelPKfS0_PfE2sp+2724];
	ld.global.f32 	%f2046, [%rd9+697344];
	fma.rn.f32 	%f2047, %f2045, %f2046, %f2044;
	ld.shared.f32 	%f2048, [_ZZ22patch_embedding_kernelPKfS0_PfE2sp+2728];
	ld.global.f32 	%f2049, [%rd9+698368];
	fma.rn.f32 	%f2050, %f2048, %f2049, %f2047;
	ld.shared.f32 	%f2051, [_ZZ22patch_embedding_kernelPKfS0_PfE2sp+2732];
	ld.global.f32 	%f2052, [%rd9+699392];
	fma.rn.f32 	%f2053, %f2051, %f2052, %f2050;
	ld.shared.f32 	%f2054, [_ZZ22patch_embedding_kernelPKfS0_PfE2sp+2736];
	ld.global.f32 	%f2055, [%rd9+700416];
	fma.rn.f32 	%f2056, %f2054, %f2055, %f2053;
	ld.shared.f32 	%f2057, [_ZZ22patch_embedding_kernelPKfS0_PfE2sp+2740];
	ld.global.f32 	%f2058, [%rd9+701440];
	fma.rn.f32 	%f2059, %f2057, %f2058, %f2056;
	ld.shared.f32 	%f2060, [_ZZ22patch_embedding_kernelPKfS0_PfE2sp+2744];
	ld.global.f32 	%f2061, [%rd9+702464];
	fma.rn.f32 	%f2062, %f2060, %f2061, %f2059;
	ld.shared.f32 	%f2063, [_ZZ22patch_embedding_kernelPKfS0_PfE2sp+2748];
	ld.global.f32 	%f2064, [%rd9+703488];
	fma.rn.f32 	%f2065, %f2063, %f2064, %f2062;
	ld.shared.f32 	%f2066, [_ZZ22patch_embedding_kernelPKfS0_PfE2sp+2752];
	ld.global.f32 	%f2067, [%rd9+704512];
	fma.rn.f32 	%f2068, %f2066, %f2067, %f2065;
	ld.shared.f32 	%f2069, [_ZZ22patch_embedding_kernelPKfS0_PfE2sp+2756];
	ld.global.f32 	%f2070, [%rd9+705536];
	fma.rn.f32 	%f2071, %f2069, %f2070, %f2068;
	ld.shared.f32 	%f2072, [_ZZ22patch_embedding_kernelPKfS0_PfE2sp+2760];
	ld.global.f32 	%f2073, [%rd9+706560];
	fma.rn.f32 	%f2074, %f2072, %f2073, %f2071;
	ld.shared.f32 	%f2075, [_ZZ22patch_embedding_kernelPKfS0_PfE2sp+2764];
	ld.global.f32 	%f2076, [%rd9+707584];
	fma.rn.f32 	%f2077, %f2075, %f2076, %f2074;
	ld.shared.f32 	%f2078, [_ZZ22patch_embedding_kernelPKfS0_PfE2sp+2768];
	ld.global.f32 	%f2079, [%rd9+708608];
	fma.rn.f32 	%f2080, %f2078, %f2079, %f2077;
	ld.shared.f32 	%f2081, [_ZZ22patch_embedding_kernelPKfS0_PfE2sp+2772];
	ld.global.f32 	%f2082, [%rd9+709632];
	fma.rn.f32 	%f2083, %f2081, %f2082, %f2080;
	ld.shared.f32 	%f2084, [_ZZ22patch_embedding_kernelPKfS0_PfE2sp+2776];
	ld.global.f32 	%f2085, [%rd9+710656];
	fma.rn.f32 	%f2086, %f2084, %f2085, %f2083;
	ld.shared.f32 	%f2087, [_ZZ22patch_embedding_kernelPKfS0_PfE2sp+2780];
	ld.global.f32 	%f2088, [%rd9+711680];
	fma.rn.f32 	%f2089, %f2087, %f2088, %f2086;
	ld.shared.f32 	%f2090, [_ZZ22patch_embedding_kernelPKfS0_PfE2sp+2784];
	ld.global.f32 	%f2091, [%rd9+712704];
	fma.rn.f32 	%f2092, %f2090, %f2091, %f2089;
	ld.shared.f32 	%f2093, [_ZZ22patch_embedding_kernelPKfS0_PfE2sp+2788];
	ld.global.f32 	%f2094, [%rd9+713728];
	fma.rn.f32 	%f2095, %f2093, %f2094, %f2092;
	ld.shared.f32 	%f2096, [_ZZ22patch_embedding_kernelPKfS0_PfE2sp+2792];
	ld.global.f32 	%f2097, [%rd9+714752];
	fma.rn.f32 	%f2098, %f2096, %f2097, %f2095;
	ld.shared.f32 	%f2099, [_ZZ22patch_embedding_kernelPKfS0_PfE2sp+2796];
	ld.global.f32 	%f2100, [%rd9+715776];
	fma.rn.f32 	%f2101, %f2099, %f2100, %f2098;
	ld.shared.f32 	%f2102, [_ZZ22patch_embedding_kernelPKfS0_PfE2sp+2800];
	ld.global.f32 	%f2103, [%rd9+716800];
	fma.rn.f32 	%f2104, %f2102, %f2103, %f2101;
	ld.shared.f32 	%f2105, [_ZZ22patch_embedding_kernelPKfS0_PfE2sp+2804];
	ld.global.f32 	%f2106, [%rd9+717824];
	fma.rn.f32 	%f2107, %f2105, %f2106, %f2104;
	ld.shared.f32 	%f2108, [_ZZ22patch_embedding_kernelPKfS0_PfE2sp+2808];
	ld.global.f32 	%f2109, [%rd9+718848];
	fma.rn.f32 	%f2110, %f2108, %f2109, %f2107;
	ld.shared.f32 	%f2111, [_ZZ22patch_embedding_kernelPKfS0_PfE2sp+2812];
	ld.global.f32 	%f2112, [%rd9+719872];
	fma.rn.f32 	%f2113, %f2111, %f2112, %f2110;
	ld.shared.f32 	%f2114, [_ZZ22patch_embedding_kernelPKfS0_PfE2sp+2816];
	ld.global.f32 	%f2115, [%rd9+720896];
	fma.rn.f32 	%f2116, %f2114, %f2115, %f2113;
	ld.shared.f32 	%f2117, [_ZZ22patch_embedding_kernelPKfS0_PfE2sp+2820];
	ld.global.f32 	%f2118, [%rd9+721920];
	fma.rn.f32 	%f2119, %f2117, %f2118, %f2116;
	ld.shared.f32 	%f2120, [_ZZ22patch_embedding_kernelPKfS0_PfE2sp+2824];
	ld.global.f32 	%f2121, [%rd9+722944];
	fma.rn.f32 	%f2122, %f2120, %f2121, %f2119;
	ld.shared.f32 	%f2123, [_ZZ22patch_embedding_kernelPKfS0_PfE2sp+2828];
	ld.global.f32 	%f2124, [%rd9+723968];
	fma.rn.f32 	%f2125, %f2123, %f2124, %f2122;
	ld.shared.f32 	%f2126, [_ZZ22patch_embedding_kernelPKfS0_PfE2sp+2832];
	ld.global.f32 	%f2127, [%rd9+724992];
	fma.rn.f32 	%f2128, %f2126, %f2127, %f2125;
	ld.shared.f32 	%f2129, [_ZZ22patch_embedding_kernelPKfS0_PfE2sp+2836];
	ld.global.f32 	%f2130, [%rd9+726016];
	fma.rn.f32 	%f2131, %f2129, %f2130, %f2128;
	ld.shared.f32 	%f2132, [_ZZ22patch_embedding_kernelPKfS0_PfE2sp+2840];
	ld.global.f32 	%f2133, [%rd9+727040];
	fma.rn.f32 	%f2134, %f2132, %f2133, %f2131;
	ld.shared.f32 	%f2135, [_ZZ22patch_embedding_kernelPKfS0_PfE2sp+2844];
	ld.global.f32 	%f2136, [%rd9+728064];
	fma.rn.f32 	%f2137, %f2135, %f2136, %f2134;
	ld.shared.f32 	%f2138, [_ZZ22patch_embedding_kernelPKfS0_PfE2sp+2848];
	ld.global.f32 	%f2139, [%rd9+729088];
	fma.rn.f32 	%f2140, %f2138, %f2139, %f2137;
	ld.shared.f32 	%f2141, [_ZZ22patch_embedding_kernelPKfS0_PfE2sp+2852];
	ld.global.f32 	%f2142, [%rd9+730112];
	fma.rn.f32 	%f2143, %f2141, %f2142, %f2140;
	ld.shared.f32 	%f2144, [_ZZ22patch_embedding_kernelPKfS0_PfE2sp+2856];
	ld.global.f32 	%f2145, [%rd9+731136];
	fma.rn.f32 	%f2146, %f2144, %f2145, %f2143;
	ld.shared.f32 	%f2147, [_ZZ22patch_embedding_kernelPKfS0_PfE2sp+2860];
	ld.global.f32 	%f2148, [%rd9+732160];
	fma.rn.f32 	%f2149, %f2147, %f2148, %f2146;
	ld.shared.f32 	%f2150, [_ZZ22patch_embedding_kernelPKfS0_PfE2sp+2864];
	ld.global.f32 	%f2151, [%rd9+733184];
	fma.rn.f32 	%f2152, %f2150, %f2151, %f2149;
	ld.shared.f32 	%f2153, [_ZZ22patch_embedding_kernelPKfS0_PfE2sp+2868];
	ld.global.f32 	%f2154, [%rd9+734208];
	fma.rn.f32 	%f2155, %f2153, %f2154, %f2152;
	ld.shared.f32 	%f2156, [_ZZ22patch_embedding_kernelPKfS0_PfE2sp+2872];
	ld.global.f32 	%f2157, [%rd9+735232];
	fma.rn.f32 	%f2158, %f2156, %f2157, %f2155;
	ld.shared.f32 	%f2159, [_ZZ22patch_embedding_kernelPKfS0_PfE2sp+2876];
	ld.global.f32 	%f2160, [%rd9+736256];
	fma.rn.f32 	%f2161, %f2159, %f2160, %f2158;
	ld.shared.f32 	%f2162, [_ZZ22patch_embedding_kernelPKfS0_PfE2sp+2880];
	ld.global.f32 	%f2163, [%rd9+737280];
	fma.rn.f32 	%f2164, %f2162, %f2163, %f2161;
	ld.shared.f32 	%f2165, [_ZZ22patch_embedding_kernelPKfS0_PfE2sp+2884];
	ld.global.f32 	%f2166, [%rd9+738304];
	fma.rn.f32 	%f2167, %f2165, %f2166, %f2164;
	ld.shared.f32 	%f2168, [_ZZ22patch_embedding_kernelPKfS0_PfE2sp+2888];
	ld.global.f32 	%f2169, [%rd9+739328];
	fma.rn.f32 	%f2170, %f2168, %f2169, %f2167;
	ld.shared.f32 	%f2171, [_ZZ22patch_embedding_kernelPKfS0_PfE2sp+2892];
	ld.global.f32 	%f2172, [%rd9+740352];
	fma.rn.f32 	%f2173, %f2171, %f2172, %f2170;
	ld.shared.f32 	%f2174, [_ZZ22patch_embedding_kernelPKfS0_PfE2sp+2896];
	ld.global.f32 	%f2175, [%rd9+741376];
	fma.rn.f32 	%f2176, %f2174, %f2175, %f2173;
	ld.shared.f32 	%f2177, [_ZZ22patch_embedding_kernelPKfS0_PfE2sp+2900];
	ld.global.f32 	%f2178, [%rd9+742400];
	fma.rn.f32 	%f2179, %f2177, %f2178, %f2176;
	ld.shared.f32 	%f2180, [_ZZ22patch_embedding_kernelPKfS0_PfE2sp+2904];
	ld.global.f32 	%f2181, [%rd9+743424];
	fma.rn.f32 	%f2182, %f2180, %f2181, %f2179;
	ld.shared.f32 	%f2183, [_ZZ22patch_embedding_kernelPKfS0_PfE2sp+2908];
	ld.global.f32 	%f2184, [%rd9+744448];
	fma.rn.f32 	%f2185, %f2183, %f2184, %f2182;
	ld.shared.f32 	%f2186, [_ZZ22patch_embedding_kernelPKfS0_PfE2sp+2912];
	ld.global.f32 	%f2187, [%rd9+745472];
	fma.rn.f32 	%f2188, %f2186, %f2187, %f2185;
	ld.shared.f32 	%f2189, [_ZZ22patch_embedding_kernelPKfS0_PfE2sp+2916];
	ld.global.f32 	%f2190, [%rd9+746496];
	fma.rn.f32 	%f2191, %f2189, %f2190, %f2188;
	ld.shared.f32 	%f2192, [_ZZ22patch_embedding_kernelPKfS0_PfE2sp+2920];
	ld.global.f32 	%f2193, [%rd9+747520];
	fma.rn.f32 	%f2194, %f2192, %f2193, %f2191;
	ld.shared.f32 	%f2195, [_ZZ22patch_embedding_kernelPKfS0_PfE2sp+2924];
	ld.global.f32 	%f2196, [%rd9+748544];
	fma.rn.f32 	%f2197, %f2195, %f2196, %f2194;
	ld.shared.f32 	%f2198, [_ZZ22patch_embedding_kernelPKfS0_PfE2sp+2928];
	ld.global.f32 	%f2199, [%rd9+749568];
	fma.rn.f32 	%f2200, %f2198, %f2199, %f2197;
	ld.shared.f32 	%f2201, [_ZZ22patch_embedding_kernelPKfS0_PfE2sp+2932];
	ld.global.f32 	%f2202, [%rd9+750592];
	fma.rn.f32 	%f2203, %f2201, %f2202, %f2200;
	ld.shared.f32 	%f2204, [_ZZ22patch_embedding_kernelPKfS0_PfE2sp+2936];
	ld.global.f32 	%f2205, [%rd9+751616];
	fma.rn.f32 	%f2206, %f2204, %f2205, %f2203;
	ld.shared.f32 	%f2207, [_ZZ22patch_embedding_kernelPKfS0_PfE2sp+2940];
	ld.global.f32 	%f2208, [%rd9+752640];
	fma.rn.f32 	%f2209, %f2207, %f2208, %f2206;
	ld.shared.f32 	%f2210, [_ZZ22patch_embedding_kernelPKfS0_PfE2sp+2944];
	ld.global.f32 	%f2211, [%rd9+753664];
	fma.rn.f32 	%f2212, %f2210, %f2211, %f2209;
	ld.shared.f32 	%f2213, [_ZZ22patch_embedding_kernelPKfS0_PfE2sp+2948];
	ld.global.f32 	%f2214, [%rd9+754688];
	fma.rn.f32 	%f2215, %f2213, %f2214, %f2212;
	ld.shared.f32 	%f2216, [_ZZ22patch_embedding_kernelPKfS0_PfE2sp+2952];
	ld.global.f32 	%f2217, [%rd9+755712];
	fma.rn.f32 	%f2218, %f2216, %f2217, %f2215;
	ld.shared.f32 	%f2219, [_ZZ22patch_embedding_kernelPKfS0_PfE2sp+2956];
	ld.global.f32 	%f2220, [%rd9+756736];
	fma.rn.f32 	%f2221, %f2219, %f2220, %f2218;
	ld.shared.f32 	%f2222, [_ZZ22patch_embedding_kernelPKfS0_PfE2sp+2960];
	ld.global.f32 	%f2223, [%rd9+757760];
	fma.rn.f32 	%f2224, %f2222, %f2223, %f2221;
	ld.shared.f32 	%f2225, [_ZZ22patch_embedding_kernelPKfS0_PfE2sp+2964];
	ld.global.f32 	%f2226, [%rd9+758784];
	fma.rn.f32 	%f2227, %f2225, %f2226, %f2224;
	ld.shared.f32 	%f2228, [_ZZ22patch_embedding_kernelPKfS0_PfE2sp+2968];
	ld.global.f32 	%f2229, [%rd9+759808];
	fma.rn.f32 	%f2230, %f2228, %f2229, %f2227;
	ld.shared.f32 	%f2231, [_ZZ22patch_embedding_kernelPKfS0_PfE2sp+2972];
	ld.global.f32 	%f2232, [%rd9+760832];
	fma.rn.f32 	%f2233, %f2231, %f2232, %f2230;
	ld.shared.f32 	%f2234, [_ZZ22patch_embedding_kernelPKfS0_PfE2sp+2976];
	ld.global.f32 	%f2235, [%rd9+761856];
	fma.rn.f32 	%f2236, %f2234, %f2235, %f2233;
	ld.shared.f32 	%f2237, [_ZZ22patch_embedding_kernelPKfS0_PfE2sp+2980];
	ld.global.f32 	%f2238, [%rd9+762880];
	fma.rn.f32 	%f2239, %f2237, %f2238, %f2236;
	ld.shared.f32 	%f2240, [_ZZ22patch_embedding_kernelPKfS0_PfE2sp+2984];
	ld.global.f32 	%f2241, [%rd9+763904];
	fma.rn.f32 	%f2242, %f2240, %f2241, %f2239;
	ld.shared.f32 	%f2243, [_ZZ22patch_embedding_kernelPKfS0_PfE2sp+2988];
	ld.global.f32 	%f2244, [%rd9+764928];
	fma.rn.f32 	%f2245, %f2243, %f2244, %f2242;
	ld.shared.f32 	%f2246, [_ZZ22patch_embedding_kernelPKfS0_PfE2sp+2992];
	ld.global.f32 	%f2247, [%rd9+765952];
	fma.rn.f32 	%f2248, %f2246, %f2247, %f2245;
	ld.shared.f32 	%f2249, [_ZZ22patch_embedding_kernelPKfS0_PfE2sp+2996];
	ld.global.f32 	%f2250, [%rd9+766976];
	fma.rn.f32 	%f2251, %f2249, %f2250, %f2248;
	ld.shared.f32 	%f2252, [_ZZ22patch_embedding_kernelPKfS0_PfE2sp+3000];
	ld.global.f32 	%f2253, [%rd9+768000];
	fma.rn.f32 	%f2254, %f2252, %f2253, %f2251;
	ld.shared.f32 	%f2255, [_ZZ22patch_embedding_kernelPKfS0_PfE2sp+3004];
	ld.global.f32 	%f2256, [%rd9+769024];
	fma.rn.f32 	%f2257, %f2255, %f2256, %f2254;
	ld.shared.f32 	%f2258, [_ZZ22patch_embedding_kernelPKfS0_PfE2sp+3008];
	ld.global.f32 	%f2259, [%rd9+770048];
	fma.rn.f32 	%f2260, %f2258, %f2259, %f2257;
	ld.shared.f32 	%f2261, [_ZZ22patch_embedding_kernelPKfS0_PfE2sp+3012];
	ld.global.f32 	%f2262, [%rd9+771072];
	fma.rn.f32 	%f2263, %f2261, %f2262, %f2260;
	ld.shared.f32 	%f2264, [_ZZ22patch_embedding_kernelPKfS0_PfE2sp+3016];
	ld.global.f32 	%f2265, [%rd9+772096];
	fma.rn.f32 	%f2266, %f2264, %f2265, %f2263;
	ld.shared.f32 	%f2267, [_ZZ22patch_embedding_kernelPKfS0_PfE2sp+3020];
	ld.global.f32 	%f2268, [%rd9+773120];
	fma.rn.f32 	%f2269, %f2267, %f2268, %f2266;
	ld.shared.f32 	%f2270, [_ZZ22patch_embedding_kernelPKfS0_PfE2sp+3024];
	ld.global.f32 	%f2271, [%rd9+774144];
	fma.rn.f32 	%f2272, %f2270, %f2271, %f2269;
	ld.shared.f32 	%f2273, [_ZZ22patch_embedding_kernelPKfS0_PfE2sp+3028];
	ld.global.f32 	%f2274, [%rd9+775168];
	fma.rn.f32 	%f2275, %f2273, %f2274, %f2272;
	ld.shared.f32 	%f2276, [_ZZ22patch_embedding_kernelPKfS0_PfE2sp+3032];
	ld.global.f32 	%f2277, [%rd9+776192];
	fma.rn.f32 	%f2278, %f2276, %f2277, %f2275;
	ld.shared.f32 	%f2279, [_ZZ22patch_embedding_kernelPKfS0_PfE2sp+3036];
	ld.global.f32 	%f2280, [%rd9+777216];
	fma.rn.f32 	%f2281, %f2279, %f2280, %f2278;
	ld.shared.f32 	%f2282, [_ZZ22patch_embedding_kernelPKfS0_PfE2sp+3040];
	ld.global.f32 	%f2283, [%rd9+778240];
	fma.rn.f32 	%f2284, %f2282, %f2283, %f2281;
	ld.shared.f32 	%f2285, [_ZZ22patch_embedding_kernelPKfS0_PfE2sp+3044];
	ld.global.f32 	%f2286, [%rd9+779264];
	fma.rn.f32 	%f2287, %f2285, %f2286, %f2284;
	ld.shared.f32 	%f2288, [_ZZ22patch_embedding_kernelPKfS0_PfE2sp+3048];
	ld.global.f32 	%f2289, [%rd9+780288];
	fma.rn.f32 	%f2290, %f2288, %f2289, %f2287;
	ld.shared.f32 	%f2291, [_ZZ22patch_embedding_kernelPKfS0_PfE2sp+3052];
	ld.global.f32 	%f2292, [%rd9+781312];
	fma.rn.f32 	%f2293, %f2291, %f2292, %f2290;
	ld.shared.f32 	%f2294, [_ZZ22patch_embedding_kernelPKfS0_PfE2sp+3056];
	ld.global.f32 	%f2295, [%rd9+782336];
	fma.rn.f32 	%f2296, %f2294, %f2295, %f2293;
	ld.shared.f32 	%f2297, [_ZZ22patch_embedding_kernelPKfS0_PfE2sp+3060];
	ld.global.f32 	%f2298, [%rd9+783360];
	fma.rn.f32 	%f2299, %f2297, %f2298, %f2296;
	ld.shared.f32 	%f2300, [_ZZ22patch_embedding_kernelPKfS0_PfE2sp+3064];
	ld.global.f32 	%f2301, [%rd9+784384];
	fma.rn.f32 	%f2302, %f2300, %f2301, %f2299;
	ld.shared.f32 	%f2303, [_ZZ22patch_embedding_kernelPKfS0_PfE2sp+3068];
	ld.global.f32 	%f2304, [%rd9+785408];
	fma.rn.f32 	%f2305, %f2303, %f2304, %f2302;
	ld.shared.f32 	%f2306, [_ZZ22patch_embedding_kernelPKfS0_PfE2sp+3072];
	ld.global.f32 	%f2307, [%rd9+786432];
	fma.rn.f32 	%f2308, %f2306, %f2307, %f2305;
	ld.shared.f32 	%f2309, [_ZZ22patch_embedding_kernelPKfS0_PfE2sp+3076];
	ld.global.f32 	%f2310, [%rd9+787456];
	fma.rn.f32 	%f2311, %f2309, %f2310, %f2308;
	ld.shared.f32 	%f2312, [_ZZ22patch_embedding_kernelPKfS0_PfE2sp+3080];
	ld.global.f32 	%f2313, [%rd9+788480];
	fma.rn.f32 	%f2314, %f2312, %f2313, %f2311;
	ld.shared.f32 	%f2315, [_ZZ22patch_embedding_kernelPKfS0_PfE2sp+3084];
	ld.global.f32 	%f2316, [%rd9+789504];
	fma.rn.f32 	%f2317, %f2315, %f2316, %f2314;
	ld.shared.f32 	%f2318, [_ZZ22patch_embedding_kernelPKfS0_PfE2sp+3088];
	ld.global.f32 	%f2319, [%rd9+790528];
	fma.rn.f32 	%f2320, %f2318, %f2319, %f2317;
	ld.shared.f32 	%f2321, [_ZZ22patch_embedding_kernelPKfS0_PfE2sp+3092];
	ld.global.f32 	%f2322, [%rd9+791552];
	fma.rn.f32 	%f2323, %f2321, %f2322, %f2320;
	ld.shared.f32 	%f2324, [_ZZ22patch_embedding_kernelPKfS0_PfE2sp+3096];
	ld.global.f32 	%f2325, [%rd9+792576];
	fma.rn.f32 	%f2326, %f2324, %f2325, %f2323;
	ld.shared.f32 	%f2327, [_ZZ22patch_embedding_kernelPKfS0_PfE2sp+3100];
	ld.global.f32 	%f2328, [%rd9+793600];
	fma.rn.f32 	%f2329, %f2327, %f2328, %f2326;
	ld.shared.f32 	%f2330, [_ZZ22patch_embedding_kernelPKfS0_PfE2sp+3104];
	ld.global.f32 	%f2331, [%rd9+794624];
	fma.rn.f32 	%f2332, %f2330, %f2331, %f2329;
	ld.shared.f32 	%f2333, [_ZZ22patch_embedding_kernelPKfS0_PfE2sp+3108];
	ld.global.f32 	%f2334, [%rd9+795648];
	fma.rn.f32 	%f2335, %f2333, %f2334, %f2332;
	ld.shared.f32 	%f2336, [_ZZ22patch_embedding_kernelPKfS0_PfE2sp+3112];
	ld.global.f32 	%f2337, [%rd9+796672];
	fma.rn.f32 	%f2338, %f2336, %f2337, %f2335;
	ld.shared.f32 	%f2339, [_ZZ22patch_embedding_kernelPKfS0_PfE2sp+3116];
	ld.global.f32 	%f2340, [%rd9+797696];
	fma.rn.f32 	%f2341, %f2339, %f2340, %f2338;
	ld.shared.f32 	%f2342, [_ZZ22patch_embedding_kernelPKfS0_PfE2sp+3120];
	ld.global.f32 	%f2343, [%rd9+798720];
	fma.rn.f32 	%f2344, %f2342, %f2343, %f2341;
	ld.shared.f32 	%f2345, [_ZZ22patch_embedding_kernelPKfS0_PfE2sp+3124];
	ld.global.f32 	%f2346, [%rd9+799744];
	fma.rn.f32 	%f2347, %f2345, %f2346, %f2344;
	ld.shared.f32 	%f2348, [_ZZ22patch_embedding_kernelPKfS0_PfE2sp+3128];
	ld.global.f32 	%f2349, [%rd9+800768];
	fma.rn.f32 	%f2350, %f2348, %f2349, %f2347;
	ld.shared.f32 	%f2351, [_ZZ22patch_embedding_kernelPKfS0_PfE2sp+3132];
	ld.global.f32 	%f2352, [%rd9+801792];
	fma.rn.f32 	%f2353, %f2351, %f2352, %f2350;
	ld.shared.f32 	%f2354, [_ZZ22patch_embedding_kernelPKfS0_PfE2sp+3136];
	ld.global.f32 	%f2355, [%rd9+802816];
	fma.rn.f32 	%f2356, %f2354, %f2355, %f2353;
	ld.shared.f32 	%f2357, [_ZZ22patch_embedding_kernelPKfS0_PfE2sp+3140];
	ld.global.f32 	%f2358, [%rd9+803840];
	fma.rn.f32 	%f2359, %f2357, %f2358, %f2356;
	ld.shared.f32 	%f2360, [_ZZ22patch_embedding_kernelPKfS0_PfE2sp+3144];
	ld.global.f32 	%f2361, [%rd9+804864];
	fma.rn.f32 	%f2362, %f2360, %f2361, %f2359;
	ld.shared.f32 	%f2363, [_ZZ22patch_embedding_kernelPKfS0_PfE2sp+3148];
	ld.global.f32 	%f2364, [%rd9+805888];
	fma.rn.f32 	%f2365, %f2363, %f2364, %f2362;
	ld.shared.f32 	%f2366, [_ZZ22patch_embedding_kernelPKfS0_PfE2sp+3152];
	ld.global.f32 	%f2367, [%rd9+806912];
	fma.rn.f32 	%f2368, %f2366, %f2367, %f2365;
	ld.shared.f32 	%f2369, [_ZZ22patch_embedding_kernelPKfS0_PfE2sp+3156];
	ld.global.f32 	%f2370, [%rd9+807936];
	fma.rn.f32 	%f2371, %f2369, %f2370, %f2368;
	ld.shared.f32 	%f2372, [_ZZ22patch_embedding_kernelPKfS0_PfE2sp+3160];
	ld.global.f32 	%f2373, [%rd9+808960];
	fma.rn.f32 	%f2374, %f2372, %f2373, %f2371;
	ld.shared.f32 	%f2375, [_ZZ22patch_embedding_kernelPKfS0_PfE2sp+3164];
	ld.global.f32 	%f2376, [%rd9+809984];
	fma.rn.f32 	%f2377, %f2375, %f2376, %f2374;
	ld.shared.f32 	%f2378, [_ZZ22patch_embedding_kernelPKfS0_PfE2sp+3168];
	ld.global.f32 	%f2379, [%rd9+811008];
	fma.rn.f32 	%f2380, %f2378, %f2379, %f2377;
	ld.shared.f32 	%f2381, [_ZZ22patch_embedding_kernelPKfS0_PfE2sp+3172];
	ld.global.f32 	%f2382, [%rd9+812032];
	fma.rn.f32 	%f2383, %f2381, %f2382, %f2380;
	ld.shared.f32 	%f2384, [_ZZ22patch_embedding_kernelPKfS0_PfE2sp+3176];
	ld.global.f32 	%f2385, [%rd9+813056];
	fma.rn.f32 	%f2386, %f2384, %f2385, %f2383;
	ld.shared.f32 	%f2387, [_ZZ22patch_embedding_kernelPKfS0_PfE2sp+3180];
	ld.global.f32 	%f2388, [%rd9+814080];
	fma.rn.f32 	%f2389, %f2387, %f2388, %f2386;
	ld.shared.f32 	%f2390, [_ZZ22patch_embedding_kernelPKfS0_PfE2sp+3184];
	ld.global.f32 	%f2391, [%rd9+815104];
	fma.rn.f32 	%f2392, %f2390, %f2391, %f2389;
	ld.shared.f32 	%f2393, [_ZZ22patch_embedding_kernelPKfS0_PfE2sp+3188];
	ld.global.f32 	%f2394, [%rd9+816128];
	fma.rn.f32 	%f2395, %f2393, %f2394, %f2392;
	ld.shared.f32 	%f2396, [_ZZ22patch_embedding_kernelPKfS0_PfE2sp+3192];
	ld.global.f32 	%f2397, [%rd9+817152];
	fma.rn.f32 	%f2398, %f2396, %f2397, %f2395;
	ld.shared.f32 	%f2399, [_ZZ22patch_embedding_kernelPKfS0_PfE2sp+3196];
	ld.global.f32 	%f2400, [%rd9+818176];
	fma.rn.f32 	%f2401, %f2399, %f2400, %f2398;
	ld.shared.f32 	%f2402, [_ZZ22patch_embedding_kernelPKfS0_PfE2sp+3200];
	ld.global.f32 	%f2403, [%rd9+819200];
	fma.rn.f32 	%f2404, %f2402, %f2403, %f2401;
	ld.shared.f32 	%f2405, [_ZZ22patch_embedding_kernelPKfS0_PfE2sp+3204];
	ld.global.f32 	%f2406, [%rd9+820224];
	fma.rn.f32 	%f2407, %f2405, %f2406, %f2404;
	ld.shared.f32 	%f2408, [_ZZ22patch_embedding_kernelPKfS0_PfE2sp+3208];
	ld.global.f32 	%f2409, [%rd9+821248];
	fma.rn.f32 	%f2410, %f2408, %f2409, %f2407;
	ld.shared.f32 	%f2411, [_ZZ22patch_embedding_kernelPKfS0_PfE2sp+3212];
	ld.global.f32 	%f2412, [%rd9+822272];
	fma.rn.f32 	%f2413, %f2411, %f2412, %f2410;
	ld.shared.f32 	%f2414, [_ZZ22patch_embedding_kernelPKfS0_PfE2sp+3216];
	ld.global.f32 	%f2415, [%rd9+823296];
	fma.rn.f32 	%f2416, %f2414, %f2415, %f2413;
	ld.shared.f32 	%f2417, [_ZZ22patch_embedding_kernelPKfS0_PfE2sp+3220];
	ld.global.f32 	%f2418, [%rd9+824320];
	fma.rn.f32 	%f2419, %f2417, %f2418, %f2416;
	ld.shared.f32 	%f2420, [_ZZ22patch_embedding_kernelPKfS0_PfE2sp+3224];
	ld.global.f32 	%f2421, [%rd9+825344];
	fma.rn.f32 	%f2422, %f2420, %f2421, %f2419;
	ld.shared.f32 	%f2423, [_ZZ22patch_embedding_kernelPKfS0_PfE2sp+3228];
	ld.global.f32 	%f2424, [%rd9+826368];
	fma.rn.f32 	%f2425, %f2423, %f2424, %f2422;
	ld.shared.f32 	%f2426, [_ZZ22patch_embedding_kernelPKfS0_PfE2sp+3232];
	ld.global.f32 	%f2427, [%rd9+827392];
	fma.rn.f32 	%f2428, %f2426, %f2427, %f2425;
	ld.shared.f32 	%f2429, [_ZZ22patch_embedding_kernelPKfS0_PfE2sp+3236];
	ld.global.f32 	%f2430, [%rd9+828416];
	fma.rn.f32 	%f2431, %f2429, %f2430, %f2428;
	ld.shared.f32 	%f2432, [_ZZ22patch_embedding_kernelPKfS0_PfE2sp+3240];
	ld.global.f32 	%f2433, [%rd9+829440];
	fma.rn.f32 	%f2434, %f2432, %f2433, %f2431;
	ld.shared.f32 	%f2435, [_ZZ22patch_embedding_kernelPKfS0_PfE2sp+3244];
	ld.global.f32 	%f2436, [%rd9+830464];
	fma.rn.f32 	%f2437, %f2435, %f2436, %f2434;
	ld.shared.f32 	%f2438, [_ZZ22patch_embedding_kernelPKfS0_PfE2sp+3248];
	ld.global.f32 	%f2439, [%rd9+831488];
	fma.rn.f32 	%f2440, %f2438, %f2439, %f2437;
	ld.shared.f32 	%f2441, [_ZZ22patch_embedding_kernelPKfS0_PfE2sp+3252];
	ld.global.f32 	%f2442, [%rd9+832512];
	fma.rn.f32 	%f2443, %f2441, %f2442, %f2440;
	ld.shared.f32 	%f2444, [_ZZ22patch_embedding_kernelPKfS0_PfE2sp+3256];
	ld.global.f32 	%f2445, [%rd9+833536];
	fma.rn.f32 	%f2446, %f2444, %f2445, %f2443;
	ld.shared.f32 	%f2447, [_ZZ22patch_embedding_kernelPKfS0_PfE2sp+3260];
	ld.global.f32 	%f2448, [%rd9+834560];
	fma.rn.f32 	%f2449, %f2447, %f2448, %f2446;
	ld.shared.f32 	%f2450, [_ZZ22patch_embedding_kernelPKfS0_PfE2sp+3264];
	ld.global.f32 	%f2451, [%rd9+835584];
	fma.rn.f32 	%f2452, %f2450, %f2451, %f2449;
	ld.shared.f32 	%f2453, [_ZZ22patch_embedding_kernelPKfS0_PfE2sp+3268];
	ld.global.f32 	%f2454, [%rd9+836608];
	fma.rn.f32 	%f2455, %f2453, %f2454, %f2452;
	ld.shared.f32 	%f2456, [_ZZ22patch_embedding_kernelPKfS0_PfE2sp+3272];
	ld.global.f32 	%f2457, [%rd9+837632];
	fma.rn.f32 	%f2458, %f2456, %f2457, %f2455;
	ld.shared.f32 	%f2459, [_ZZ22patch_embedding_kernelPKfS0_PfE2sp+3276];
	ld.global.f32 	%f2460, [%rd9+838656];
	fma.rn.f32 	%f2461, %f2459, %f2460, %f2458;
	ld.shared.f32 	%f2462, [_ZZ22patch_embedding_kernelPKfS0_PfE2sp+3280];
	ld.global.f32 	%f2463, [%rd9+839680];
	fma.rn.f32 	%f2464, %f2462, %f2463, %f2461;
	ld.shared.f32 	%f2465, [_ZZ22patch_embedding_kernelPKfS0_PfE2sp+3284];
	ld.global.f32 	%f2466, [%rd9+840704];
	fma.rn.f32 	%f2467, %f2465, %f2466, %f2464;
	ld.shared.f32 	%f2468, [_ZZ22patch_embedding_kernelPKfS0_PfE2sp+3288];
	ld.global.f32 	%f2469, [%rd9+841728];
	fma.rn.f32 	%f2470, %f2468, %f2469, %f2467;
	ld.shared.f32 	%f2471, [_ZZ22patch_embedding_kernelPKfS0_PfE2sp+3292];
	ld.global.f32 	%f2472, [%rd9+842752];
	fma.rn.f32 	%f2473, %f2471, %f2472, %f2470;
	ld.shared.f32 	%f2474, [_ZZ22patch_embedding_kernelPKfS0_PfE2sp+3296];
	ld.global.f32 	%f2475, [%rd9+843776];
	fma.rn.f32 	%f2476, %f2474, %f2475, %f2473;
	ld.shared.f32 	%f2477, [_ZZ22patch_embedding_kernelPKfS0_PfE2sp+3300];
	ld.global.f32 	%f2478, [%rd9+844800];
	fma.rn.f32 	%f2479, %f2477, %f2478, %f2476;
	ld.shared.f32 	%f2480, [_ZZ22patch_embedding_kernelPKfS0_PfE2sp+3304];
	ld.global.f32 	%f2481, [%rd9+845824];
	fma.rn.f32 	%f2482, %f2480, %f2481, %f2479;
	ld.shared.f32 	%f2483, [_ZZ22patch_embedding_kernelPKfS0_PfE2sp+3308];
	ld.global.f32 	%f2484, [%rd9+846848];
	fma.rn.f32 	%f2485, %f2483, %f2484, %f2482;
	ld.shared.f32 	%f2486, [_ZZ22patch_embedding_kernelPKfS0_PfE2sp+3312];
	ld.global.f32 	%f2487, [%rd9+847872];
	fma.rn.f32 	%f2488, %f2486, %f2487, %f2485;
	ld.shared.f32 	%f2489, [_ZZ22patch_embedding_kernelPKfS0_PfE2sp+3316];
	ld.global.f32 	%f2490, [%rd9+848896];
	fma.rn.f32 	%f2491, %f2489, %f2490, %f2488;
	ld.shared.f32 	%f2492, [_ZZ22patch_embedding_kernelPKfS0_PfE2sp+3320];
	ld.global.f32 	%f2493, [%rd9+849920];
	fma.rn.f32 	%f2494, %f2492, %f2493, %f2491;
	ld.shared.f32 	%f2495, [_ZZ22patch_embedding_kernelPKfS0_PfE2sp+3324];
	ld.global.f32 	%f2496, [%rd9+850944];
	fma.rn.f32 	%f2497, %f2495, %f2496, %f2494;
	ld.shared.f32 	%f2498, [_ZZ22patch_embedding_kernelPKfS0_PfE2sp+3328];
	ld.global.f32 	%f2499, [%rd9+851968];
	fma.rn.f32 	%f2500, %f2498, %f2499, %f2497;
	ld.shared.f32 	%f2501, [_ZZ22patch_embedding_kernelPKfS0_PfE2sp+3332];
	ld.global.f32 	%f2502, [%rd9+852992];
	fma.rn.f32 	%f2503, %f2501, %f2502, %f2500;
	ld.shared.f32 	%f2504, [_ZZ22patch_embedding_kernelPKfS0_PfE2sp+3336];
	ld.global.f32 	%f2505, [%rd9+854016];
	fma.rn.f32 	%f2506, %f2504, %f2505, %f2503;
	ld.shared.f32 	%f2507, [_ZZ22patch_embedding_kernelPKfS0_PfE2sp+3340];
	ld.global.f32 	%f2508, [%rd9+855040];
	fma.rn.f32 	%f2509, %f2507, %f2508, %f2506;
	ld.shared.f32 	%f2510, [_ZZ22patch_embedding_kernelPKfS0_PfE2sp+3344];
	ld.global.f32 	%f2511, [%rd9+856064];
	fma.rn.f32 	%f2512, %f2510, %f2511, %f2509;
	ld.shared.f32 	%f2513, [_ZZ22patch_embedding_kernelPKfS0_PfE2sp+3348];
	ld.global.f32 	%f2514, [%rd9+857088];
	fma.rn.f32 	%f2515, %f2513, %f2514, %f2512;
	ld.shared.f32 	%f2516, [_ZZ22patch_embedding_kernelPKfS0_PfE2sp+3352];
	ld.global.f32 	%f2517, [%rd9+858112];
	fma.rn.f32 	%f2518, %f2516, %f2517, %f2515;
	ld.shared.f32 	%f2519, [_ZZ22patch_embedding_kernelPKfS0_PfE2sp+3356];
	ld.global.f32 	%f2520, [%rd9+859136];
	fma.rn.f32 	%f2521, %f2519, %f2520, %f2518;
	ld.shared.f32 	%f2522, [_ZZ22patch_embedding_kernelPKfS0_PfE2sp+3360];
	ld.global.f32 	%f2523, [%rd9+860160];
	fma.rn.f32 	%f2524, %f2522, %f2523, %f2521;
	ld.shared.f32 	%f2525, [_ZZ22patch_embedding_kernelPKfS0_PfE2sp+3364];
	ld.global.f32 	%f2526, [%rd9+861184];
	fma.rn.f32 	%f2527, %f2525, %f2526, %f2524;
	ld.shared.f32 	%f2528, [_ZZ22patch_embedding_kernelPKfS0_PfE2sp+3368];
	ld.global.f32 	%f2529, [%rd9+862208];
	fma.rn.f32 	%f2530, %f2528, %f2529, %f2527;
	ld.shared.f32 	%f2531, [_ZZ22patch_embedding_kernelPKfS0_PfE2sp+3372];
	ld.global.f32 	%f2532, [%rd9+863232];
	fma.rn.f32 	%f2533, %f2531, %f2532, %f2530;
	ld.shared.f32 	%f2534, [_ZZ22patch_embedding_kernelPKfS0_PfE2sp+3376];
	ld.global.f32 	%f2535, [%rd9+864256];
	fma.rn.f32 	%f2536, %f2534, %f2535, %f2533;
	ld.shared.f32 	%f2537, [_ZZ22patch_embedding_kernelPKfS0_PfE2sp+3380];
	ld.global.f32 	%f2538, [%rd9+865280];
	fma.rn.f32 	%f2539, %f2537, %f2538, %f2536;
	ld.shared.f32 	%f2540, [_ZZ22patch_embedding_kernelPKfS0_PfE2sp+3384];
	ld.global.f32 	%f2541, [%rd9+866304];
	fma.rn.f32 	%f2542, %f2540, %f2541, %f2539;
	ld.shared.f32 	%f2543, [_ZZ22patch_embedding_kernelPKfS0_PfE2sp+3388];
	ld.global.f32 	%f2544, [%rd9+867328];
	fma.rn.f32 	%f2545, %f2543, %f2544, %f2542;
	ld.shared.f32 	%f2546, [_ZZ22patch_embedding_kernelPKfS0_PfE2sp+3392];
	ld.global.f32 	%f2547, [%rd9+868352];
	fma.rn.f32 	%f2548, %f2546, %f2547, %f2545;
	ld.shared.f32 	%f2549, [_ZZ22patch_embedding_kernelPKfS0_PfE2sp+3396];
	ld.global.f32 	%f2550, [%rd9+869376];
	fma.rn.f32 	%f2551, %f2549, %f2550, %f2548;
	ld.shared.f32 	%f2552, [_ZZ22patch_embedding_kernelPKfS0_PfE2sp+3400];
	ld.global.f32 	%f2553, [%rd9+870400];
	fma.rn.f32 	%f2554, %f2552, %f2553, %f2551;
	ld.shared.f32 	%f2555, [_ZZ22patch_embedding_kernelPKfS0_PfE2sp+3404];
	ld.global.f32 	%f2556, [%rd9+871424];
	fma.rn.f32 	%f2557, %f2555, %f2556, %f2554;
	ld.shared.f32 	%f2558, [_ZZ22patch_embedding_kernelPKfS0_PfE2sp+3408];
	ld.global.f32 	%f2559, [%rd9+872448];
	fma.rn.f32 	%f2560, %f2558, %f2559, %f2557;
	ld.shared.f32 	%f2561, [_ZZ22patch_embedding_kernelPKfS0_PfE2sp+3412];
	ld.global.f32 	%f2562, [%rd9+873472];
	fma.rn.f32 	%f2563, %f2561, %f2562, %f2560;
	ld.shared.f32 	%f2564, [_ZZ22patch_embedding_kernelPKfS0_PfE2sp+3416];
	ld.global.f32 	%f2565, [%rd9+874496];
	fma.rn.f32 	%f2566, %f2564, %f2565, %f2563;
	ld.shared.f32 	%f2567, [_ZZ22patch_embedding_kernelPKfS0_PfE2sp+3420];
	ld.global.f32 	%f2568, [%rd9+875520];
	fma.rn.f32 	%f2569, %f2567, %f2568, %f2566;
	ld.shared.f32 	%f2570, [_ZZ22patch_embedding_kernelPKfS0_PfE2sp+3424];
	ld.global.f32 	%f2571, [%rd9+876544];
	fma.rn.f32 	%f2572, %f2570, %f2571, %f2569;
	ld.shared.f32 	%f2573, [_ZZ22patch_embedding_kernelPKfS0_PfE2sp+3428];
	ld.global.f32 	%f2574, [%rd9+877568];
	fma.rn.f32 	%f2575, %f2573, %f2574, %f2572;
	ld.shared.f32 	%f2576, [_ZZ22patch_embedding_kernelPKfS0_PfE2sp+3432];
	ld.global.f32 	%f2577, [%rd9+878592];
	fma.rn.f32 	%f2578, %f2576, %f2577, %f2575;
	ld.shared.f32 	%f2579, [_ZZ22patch_embedding_kernelPKfS0_PfE2sp+3436];
	ld.global.f32 	%f2580, [%rd9+879616];
	fma.rn.f32 	%f2581, %f2579, %f2580, %f2578;
	ld.shared.f32 	%f2582, [_ZZ22patch_embedding_kernelPKfS0_PfE2sp+3440];
	ld.global.f32 	%f2583, [%rd9+880640];
	fma.rn.f32 	%f2584, %f2582, %f2583, %f2581;
	ld.shared.f32 	%f2585, [_ZZ22patch_embedding_kernelPKfS0_PfE2sp+3444];
	ld.global.f32 	%f2586, [%rd9+881664];
	fma.rn.f32 	%f2587, %f2585, %f2586, %f2584;
	ld.shared.f32 	%f2588, [_ZZ22patch_embedding_kernelPKfS0_PfE2sp+3448];
	ld.global.f32 	%f2589, [%rd9+882688];
	fma.rn.f32 	%f2590, %f2588, %f2589, %f2587;
	ld.shared.f32 	%f2591, [_ZZ22patch_embedding_kernelPKfS0_PfE2sp+3452];
	ld.global.f32 	%f2592, [%rd9+883712];
	fma.rn.f32 	%f2593, %f2591, %f2592, %f2590;
	ld.shared.f32 	%f2594, [_ZZ22patch_embedding_kernelPKfS0_PfE2sp+3456];
	ld.global.f32 	%f2595, [%rd9+884736];
	fma.rn.f32 	%f2596, %f2594, %f2595, %f2593;
	ld.shared.f32 	%f2597, [_ZZ22patch_embedding_kernelPKfS0_PfE2sp+3460];
	ld.global.f32 	%f2598, [%rd9+885760];
	fma.rn.f32 	%f2599, %f2597, %f2598, %f2596;
	ld.shared.f32 	%f2600, [_ZZ22patch_embedding_kernelPKfS0_PfE2sp+3464];
	ld.global.f32 	%f2601, [%rd9+886784];
	fma.rn.f32 	%f2602, %f2600, %f2601, %f2599;
	ld.shared.f32 	%f2603, [_ZZ22patch_embedding_kernelPKfS0_PfE2sp+3468];
	ld.global.f32 	%f2604, [%rd9+887808];
	fma.rn.f32 	%f2605, %f2603, %f2604, %f2602;
	ld.shared.f32 	%f2606, [_ZZ22patch_embedding_kernelPKfS0_PfE2sp+3472];
	ld.global.f32 	%f2607, [%rd9+888832];
	fma.rn.f32 	%f2608, %f2606, %f2607, %f2605;
	ld.shared.f32 	%f2609, [_ZZ22patch_embedding_kernelPKfS0_PfE2sp+3476];
	ld.global.f32 	%f2610, [%rd9+889856];
	fma.rn.f32 	%f2611, %f2609, %f2610, %f2608;
	ld.shared.f32 	%f2612, [_ZZ22patch_embedding_kernelPKfS0_PfE2sp+3480];
	ld.global.f32 	%f2613, [%rd9+890880];
	fma.rn.f32 	%f2614, %f2612, %f2613, %f2611;
	ld.shared.f32 	%f2615, [_ZZ22patch_embedding_kernelPKfS0_PfE2sp+3484];
	ld.global.f32 	%f2616, [%rd9+891904];
	fma.rn.f32 	%f2617, %f2615, %f2616, %f2614;
	ld.shared.f32 	%f2618, [_ZZ22patch_embedding_kernelPKfS0_PfE2sp+3488];
	ld.global.f32 	%f2619, [%rd9+892928];
	fma.rn.f32 	%f2620, %f2618, %f2619, %f2617;
	ld.shared.f32 	%f2621, [_ZZ22patch_embedding_kernelPKfS0_PfE2sp+3492];
	ld.global.f32 	%f2622, [%rd9+893952];
	fma.rn.f32 	%f2623, %f2621, %f2622, %f2620;
	ld.shared.f32 	%f2624, [_ZZ22patch_embedding_kernelPKfS0_PfE2sp+3496];
	ld.global.f32 	%f2625, [%rd9+894976];
	fma.rn.f32 	%f2626, %f2624, %f2625, %f2623;
	ld.shared.f32 	%f2627, [_ZZ22patch_embedding_kernelPKfS0_PfE2sp+3500];
	ld.global.f32 	%f2628, [%rd9+896000];
	fma.rn.f32 	%f2629, %f2627, %f2628, %f2626;
	ld.shared.f32 	%f2630, [_ZZ22patch_embedding_kernelPKfS0_PfE2sp+3504];
	ld.global.f32 	%f2631, [%rd9+897024];
	fma.rn.f32 	%f2632, %f2630, %f2631, %f2629;
	ld.shared.f32 	%f2633, [_ZZ22patch_embedding_kernelPKfS0_PfE2sp+3508];
	ld.global.f32 	%f2634, [%rd9+898048];
	fma.rn.f32 	%f2635, %f2633, %f2634, %f2632;
	ld.shared.f32 	%f2636, [_ZZ22patch_embedding_kernelPKfS0_PfE2sp+3512];
	ld.global.f32 	%f2637, [%rd9+899072];
	fma.rn.f32 	%f2638, %f2636, %f2637, %f2635;
	ld.shared.f32 	%f2639, [_ZZ22patch_embedding_kernelPKfS0_PfE2sp+3516];
	ld.global.f32 	%f2640, [%rd9+900096];
	fma.rn.f32 	%f2641, %f2639, %f2640, %f2638;
	ld.shared.f32 	%f2642, [_ZZ22patch_embedding_kernelPKfS0_PfE2sp+3520];
	ld.global.f32 	%f2643, [%rd9+901120];
	fma.rn.f32 	%f2644, %f2642, %f2643, %f2641;
	ld.shared.f32 	%f2645, [_ZZ22patch_embedding_kernelPKfS0_PfE2sp+3524];
	ld.global.f32 	%f2646, [%rd9+902144];
	fma.rn.f32 	%f2647, %f2645, %f2646, %f2644;
	ld.shared.f32 	%f2648, [_ZZ22patch_embedding_kernelPKfS0_PfE2sp+3528];
	ld.global.f32 	%f2649, [%rd9+903168];
	fma.rn.f32 	%f2650, %f2648, %f2649, %f2647;
	ld.shared.f32 	%f2651, [_ZZ22patch_embedding_kernelPKfS0_PfE2sp+3532];
	ld.global.f32 	%f2652, [%rd9+904192];
	fma.rn.f32 	%f2653, %f2651, %f2652, %f2650;
	ld.shared.f32 	%f2654, [_ZZ22patch_embedding_kernelPKfS0_PfE2sp+3536];
	ld.global.f32 	%f2655, [%rd9+905216];
	fma.rn.f32 	%f2656, %f2654, %f2655, %f2653;
	ld.shared.f32 	%f2657, [_ZZ22patch_embedding_kernelPKfS0_PfE2sp+3540];
	ld.global.f32 	%f2658, [%rd9+906240];
	fma.rn.f32 	%f2659, %f2657, %f2658, %f2656;
	ld.shared.f32 	%f2660, [_ZZ22patch_embedding_kernelPKfS0_PfE2sp+3544];
	ld.global.f32 	%f2661, [%rd9+907264];
	fma.rn.f32 	%f2662, %f2660, %f2661, %f2659;
	ld.shared.f32 	%f2663, [_ZZ22patch_embedding_kernelPKfS0_PfE2sp+3548];
	ld.global.f32 	%f2664, [%rd9+908288];
	fma.rn.f32 	%f2665, %f2663, %f2664, %f2662;
	ld.shared.f32 	%f2666, [_ZZ22patch_embedding_kernelPKfS0_PfE2sp+3552];
	ld.global.f32 	%f2667, [%rd9+909312];
	fma.rn.f32 	%f2668, %f2666, %f2667, %f2665;
	ld.shared.f32 	%f2669, [_ZZ22patch_embedding_kernelPKfS0_PfE2sp+3556];
	ld.global.f32 	%f2670, [%rd9+910336];
	fma.rn.f32 	%f2671, %f2669, %f2670, %f2668;
	ld.shared.f32 	%f2672, [_ZZ22patch_embedding_kernelPKfS0_PfE2sp+3560];
	ld.global.f32 	%f2673, [%rd9+911360];
	fma.rn.f32 	%f2674, %f2672, %f2673, %f2671;
	ld.shared.f32 	%f2675, [_ZZ22patch_embedding_kernelPKfS0_PfE2sp+3564];
	ld.global.f32 	%f2676, [%rd9+912384];
	fma.rn.f32 	%f2677, %f2675, %f2676, %f2674;
	ld.shared.f32 	%f2678, [_ZZ22patch_embedding_kernelPKfS0_PfE2sp+3568];
	ld.global.f32 	%f2679, [%rd9+913408];
	fma.rn.f32 	%f2680, %f2678, %f2679, %f2677;
	ld.shared.f32 	%f2681, [_ZZ22patch_embedding_kernelPKfS0_PfE2sp+3572];
	ld.global.f32 	%f2682, [%rd9+914432];
	fma.rn.f32 	%f2683, %f2681, %f2682, %f2680;
	ld.shared.f32 	%f2684, [_ZZ22patch_embedding_kernelPKfS0_PfE2sp+3576];
	ld.global.f32 	%f2685, [%rd9+915456];
	fma.rn.f32 	%f2686, %f2684, %f2685, %f2683;
	ld.shared.f32 	%f2687, [_ZZ22patch_embedding_kernelPKfS0_PfE2sp+3580];
	ld.global.f32 	%f2688, [%rd9+916480];
	fma.rn.f32 	%f2689, %f2687, %f2688, %f2686;
	ld.shared.f32 	%f2690, [_ZZ22patch_embedding_kernelPKfS0_PfE2sp+3584];
	ld.global.f32 	%f2691, [%rd9+917504];
	fma.rn.f32 	%f2692, %f2690, %f2691, %f2689;
	ld.shared.f32 	%f2693, [_ZZ22patch_embedding_kernelPKfS0_PfE2sp+3588];
	ld.global.f32 	%f2694, [%rd9+918528];
	fma.rn.f32 	%f2695, %f2693, %f2694, %f2692;
	ld.shared.f32 	%f2696, [_ZZ22patch_embedding_kernelPKfS0_PfE2sp+3592];
	ld.global.f32 	%f2697, [%rd9+919552];
	fma.rn.f32 	%f2698, %f2696, %f2697, %f2695;
	ld.shared.f32 	%f2699, [_ZZ22patch_embedding_kernelPKfS0_PfE2sp+3596];
	ld.global.f32 	%f2700, [%rd9+920576];
	fma.rn.f32 	%f2701, %f2699, %f2700, %f2698;
	ld.shared.f32 	%f2702, [_ZZ22patch_embedding_kernelPKfS0_PfE2sp+3600];
	ld.global.f32 	%f2703, [%rd9+921600];
	fma.rn.f32 	%f2704, %f2702, %f2703, %f2701;
	ld.shared.f32 	%f2705, [_ZZ22patch_embedding_kernelPKfS0_PfE2sp+3604];
	ld.global.f32 	%f2706, [%rd9+922624];
	fma.rn.f32 	%f2707, %f2705, %f2706, %f2704;
	ld.shared.f32 	%f2708, [_ZZ22patch_embedding_kernelPKfS0_PfE2sp+3608];
	ld.global.f32 	%f2709, [%rd9+923648];
	fma.rn.f32 	%f2710, %f2708, %f2709, %f2707;
	ld.shared.f32 	%f2711, [_ZZ22patch_embedding_kernelPKfS0_PfE2sp+3612];
	ld.global.f32 	%f2712, [%rd9+924672];
	fma.rn.f32 	%f2713, %f2711, %f2712, %f2710;
	ld.shared.f32 	%f2714, [_ZZ22patch_embedding_kernelPKfS0_PfE2sp+3616];
	ld.global.f32 	%f2715, [%rd9+925696];
	fma.rn.f32 	%f2716, %f2714, %f2715, %f2713;
	ld.shared.f32 	%f2717, [_ZZ22patch_embedding_kernelPKfS0_PfE2sp+3620];
	ld.global.f32 	%f2718, [%rd9+926720];
	fma.rn.f32 	%f2719, %f2717, %f2718, %f2716;
	ld.shared.f32 	%f2720, [_ZZ22patch_embedding_kernelPKfS0_PfE2sp+3624];
	ld.global.f32 	%f2721, [%rd9+927744];
	fma.rn.f32 	%f2722, %f2720, %f2721, %f2719;
	ld.shared.f32 	%f2723, [_ZZ22patch_embedding_kernelPKfS0_PfE2sp+3628];
	ld.global.f32 	%f2724, [%rd9+928768];
	fma.rn.f32 	%f2725, %f2723, %f2724, %f2722;
	ld.shared.f32 	%f2726, [_ZZ22patch_embedding_kernelPKfS0_PfE2sp+3632];
	ld.global.f32 	%f2727, [%rd9+929792];
	fma.rn.f32 	%f2728, %f2726, %f2727, %f2725;
	ld.shared.f32 	%f2729, [_ZZ22patch_embedding_kernelPKfS0_PfE2sp+3636];
	ld.global.f32 	%f2730, [%rd9+930816];
	fma.rn.f32 	%f2731, %f2729, %f2730, %f2728;
	ld.shared.f32 	%f2732, [_ZZ22patch_embedding_kernelPKfS0_PfE2sp+3640];
	ld.global.f32 	%f2733, [%rd9+931840];
	fma.rn.f32 	%f2734, %f2732, %f2733, %f2731;
	ld.shared.f32 	%f2735, [_ZZ22patch_embedding_kernelPKfS0_PfE2sp+3644];
	ld.global.f32 	%f2736, [%rd9+932864];
	fma.rn.f32 	%f2737, %f2735, %f2736, %f2734;
	ld.shared.f32 	%f2738, [_ZZ22patch_embedding_kernelPKfS0_PfE2sp+3648];
	ld.global.f32 	%f2739, [%rd9+933888];
	fma.rn.f32 	%f2740, %f2738, %f2739, %f2737;
	ld.shared.f32 	%f2741, [_ZZ22patch_embedding_kernelPKfS0_PfE2sp+3652];
	ld.global.f32 	%f2742, [%rd9+934912];
	fma.rn.f32 	%f2743, %f2741, %f2742, %f2740;
	ld.shared.f32 	%f2744, [_ZZ22patch_embedding_kernelPKfS0_PfE2sp+3656];
	ld.global.f32 	%f2745, [%rd9+935936];
	fma.rn.f32 	%f2746, %f2744, %f2745, %f2743;
	ld.shared.f32 	%f2747, [_ZZ22patch_embedding_kernelPKfS0_PfE2sp+3660];
	ld.global.f32 	%f2748, [%rd9+936960];
	fma.rn.f32 	%f2749, %f2747, %f2748, %f2746;
	ld.shared.f32 	%f2750, [_ZZ22patch_embedding_kernelPKfS0_PfE2sp+3664];
	ld.global.f32 	%f2751, [%rd9+937984];
	fma.rn.f32 	%f2752, %f2750, %f2751, %f2749;
	ld.shared.f32 	%f2753, [_ZZ22patch_embedding_kernelPKfS0_PfE2sp+3668];
	ld.global.f32 	%f2754, [%rd9+939008];
	fma.rn.f32 	%f2755, %f2753, %f2754, %f2752;
	ld.shared.f32 	%f2756, [_ZZ22patch_embedding_kernelPKfS0_PfE2sp+3672];
	ld.global.f32 	%f2757, [%rd9+940032];
	fma.rn.f32 	%f2758, %f2756, %f2757, %f2755;
	ld.shared.f32 	%f2759, [_ZZ22patch_embedding_kernelPKfS0_PfE2sp+3676];
	ld.global.f32 	%f2760, [%rd9+941056];
	fma.rn.f32 	%f2761, %f2759, %f2760, %f2758;
	ld.shared.f32 	%f2762, [_ZZ22patch_embedding_kernelPKfS0_PfE2sp+3680];
	ld.global.f32 	%f2763, [%rd9+942080];
	fma.rn.f32 	%f2764, %f2762, %f2763, %f2761;
	ld.shared.f32 	%f2765, [_ZZ22patch_embedding_kernelPKfS0_PfE2sp+3684];
	ld.global.f32 	%f2766, [%rd9+943104];
	fma.rn.f32 	%f2767, %f2765, %f2766, %f2764;
	ld.shared.f32 	%f2768, [_ZZ22patch_embedding_kernelPKfS0_PfE2sp+3688];
	ld.global.f32 	%f2769, [%rd9+944128];
	fma.rn.f32 	%f2770, %f2768, %f2769, %f2767;
	ld.shared.f32 	%f2771, [_ZZ22patch_embedding_kernelPKfS0_PfE2sp+3692];
	ld.global.f32 	%f2772, [%rd9+945152];
	fma.rn.f32 	%f2773, %f2771, %f2772, %f2770;
	ld.shared.f32 	%f2774, [_ZZ22patch_embedding_kernelPKfS0_PfE2sp+3696];
	ld.global.f32 	%f2775, [%rd9+946176];
	fma.rn.f32 	%f2776, %f2774, %f2775, %f2773;
	ld.shared.f32 	%f2777, [_ZZ22patch_embedding_kernelPKfS0_PfE2sp+3700];
	ld.global.f32 	%f2778, [%rd9+947200];
	fma.rn.f32 	%f2779, %f2777, %f2778, %f2776;
	ld.shared.f32 	%f2780, [_ZZ22patch_embedding_kernelPKfS0_PfE2sp+3704];
	ld.global.f32 	%f2781, [%rd9+948224];
	fma.rn.f32 	%f2782, %f2780, %f2781, %f2779;
	ld.shared.f32 	%f2783, [_ZZ22patch_embedding_kernelPKfS0_PfE2sp+3708];
	ld.global.f32 	%f2784, [%rd9+949248];
	fma.rn.f32 	%f2785, %f2783, %f2784, %f2782;
	ld.shared.f32 	%f2786, [_ZZ22patch_embedding_kernelPKfS0_PfE2sp+3712];
	ld.global.f32 	%f2787, [%rd9+950272];
	fma.rn.f32 	%f2788, %f2786, %f2787, %f2785;
	ld.shared.f32 	%f2789, [_ZZ22patch_embedding_kernelPKfS0_PfE2sp+3716];
	ld.global.f32 	%f2790, [%rd9+951296];
	fma.rn.f32 	%f2791, %f2789, %f2790, %f2788;
	ld.shared.f32 	%f2792, [_ZZ22patch_embedding_kernelPKfS0_PfE2sp+3720];
	ld.global.f32 	%f2793, [%rd9+952320];
	fma.rn.f32 	%f2794, %f2792, %f2793, %f2791;
	ld.shared.f32 	%f2795, [_ZZ22patch_embedding_kernelPKfS0_PfE2sp+3724];
	ld.global.f32 	%f2796, [%rd9+953344];
	fma.rn.f32 	%f2797, %f2795, %f2796, %f2794;
	ld.shared.f32 	%f2798, [_ZZ22patch_embedding_kernelPKfS0_PfE2sp+3728];
	ld.global.f32 	%f2799, [%rd9+954368];
	fma.rn.f32 	%f2800, %f2798, %f2799, %f2797;
	ld.shared.f32 	%f2801, [_ZZ22patch_embedding_kernelPKfS0_PfE2sp+3732];
	ld.global.f32 	%f2802, [%rd9+955392];
	fma.rn.f32 	%f2803, %f2801, %f2802, %f2800;
	ld.shared.f32 	%f2804, [_ZZ22patch_embedding_kernelPKfS0_PfE2sp+3736];
	ld.global.f32 	%f2805, [%rd9+956416];
	fma.rn.f32 	%f2806, %f2804, %f2805, %f2803;
	ld.shared.f32 	%f2807, [_ZZ22patch_embedding_kernelPKfS0_PfE2sp+3740];
	ld.global.f32 	%f2808, [%rd9+957440];
	fma.rn.f32 	%f2809, %f2807, %f2808, %f2806;
	ld.shared.f32 	%f2810, [_ZZ22patch_embedding_kernelPKfS0_PfE2sp+3744];
	ld.global.f32 	%f2811, [%rd9+958464];
	fma.rn.f32 	%f2812, %f2810, %f2811, %f2809;
	ld.shared.f32 	%f2813, [_ZZ22patch_embedding_kernelPKfS0_PfE2sp+3748];
	ld.global.f32 	%f2814, [%rd9+959488];
	fma.rn.f32 	%f2815, %f2813, %f2814, %f2812;
	ld.shared.f32 	%f2816, [_ZZ22patch_embedding_kernelPKfS0_PfE2sp+3752];
	ld.global.f32 	%f2817, [%rd9+960512];
	fma.rn.f32 	%f2818, %f2816, %f2817, %f2815;
	ld.shared.f32 	%f2819, [_ZZ22patch_embedding_kernelPKfS0_PfE2sp+3756];
	ld.global.f32 	%f2820, [%rd9+961536];
	fma.rn.f32 	%f2821, %f2819, %f2820, %f2818;
	ld.shared.f32 	%f2822, [_ZZ22patch_embedding_kernelPKfS0_PfE2sp+3760];
	ld.global.f32 	%f2823, [%rd9+962560];
	fma.rn.f32 	%f2824, %f2822, %f2823, %f2821;
	ld.shared.f32 	%f2825, [_ZZ22patch_embedding_kernelPKfS0_PfE2sp+3764];
	ld.global.f32 	%f2826, [%rd9+963584];
	fma.rn.f32 	%f2827, %f2825, %f2826, %f2824;
	ld.shared.f32 	%f2828, [_ZZ22patch_embedding_kernelPKfS0_PfE2sp+3768];
	ld.global.f32 	%f2829, [%rd9+964608];
	fma.rn.f32 	%f2830, %f2828, %f2829, %f2827;
	ld.shared.f32 	%f2831, [_ZZ22patch_embedding_kernelPKfS0_PfE2sp+3772];
	ld.global.f32 	%f2832, [%rd9+965632];
	fma.rn.f32 	%f2833, %f2831, %f2832, %f2830;
	ld.shared.f32 	%f2834, [_ZZ22patch_embedding_kernelPKfS0_PfE2sp+3776];
	ld.global.f32 	%f2835, [%rd9+966656];
	fma.rn.f32 	%f2836, %f2834, %f2835, %f2833;
	ld.shared.f32 	%f2837, [_ZZ22patch_embedding_kernelPKfS0_PfE2sp+3780];
	ld.global.f32 	%f2838, [%rd9+967680];
	fma.rn.f32 	%f2839, %f2837, %f2838, %f2836;
	ld.shared.f32 	%f2840, [_ZZ22patch_embedding_kernelPKfS0_PfE2sp+3784];
	ld.global.f32 	%f2841, [%rd9+968704];
	fma.rn.f32 	%f2842, %f2840, %f2841, %f2839;
	ld.shared.f32 	%f2843, [_ZZ22patch_embedding_kernelPKfS0_PfE2sp+3788];
	ld.global.f32 	%f2844, [%rd9+969728];
	fma.rn.f32 	%f2845, %f2843, %f2844, %f2842;
	ld.shared.f32 	%f2846, [_ZZ22patch_embedding_kernelPKfS0_PfE2sp+3792];
	ld.global.f32 	%f2847, [%rd9+970752];
	fma.rn.f32 	%f2848, %f2846, %f2847, %f2845;
	ld.shared.f32 	%f2849, [_ZZ22patch_embedding_kernelPKfS0_PfE2sp+3796];
	ld.global.f32 	%f2850, [%rd9+971776];
	fma.rn.f32 	%f2851, %f2849, %f2850, %f2848;
	ld.shared.f32 	%f2852, [_ZZ22patch_embedding_kernelPKfS0_PfE2sp+3800];
	ld.global.f32 	%f2853, [%rd9+972800];
	fma.rn.f32 	%f2854, %f2852, %f2853, %f2851;
	ld.shared.f32 	%f2855, [_ZZ22patch_embedding_kernelPKfS0_PfE2sp+3804];
	ld.global.f32 	%f2856, [%rd9+973824];
	fma.rn.f32 	%f2857, %f2855, %f2856, %f2854;
	ld.shared.f32 	%f2858, [_ZZ22patch_embedding_kernelPKfS0_PfE2sp+3808];
	ld.global.f32 	%f2859, [%rd9+974848];
	fma.rn.f32 	%f2860, %f2858, %f2859, %f2857;
	ld.shared.f32 	%f2861, [_ZZ22patch_embedding_kernelPKfS0_PfE2sp+3812];
	ld.global.f32 	%f2862, [%rd9+975872];
	fma.rn.f32 	%f2863, %f2861, %f2862, %f2860;
	ld.shared.f32 	%f2864, [_ZZ22patch_embedding_kernelPKfS0_PfE2sp+3816];
	ld.global.f32 	%f2865, [%rd9+976896];
	fma.rn.f32 	%f2866, %f2864, %f2865, %f2863;
	ld.shared.f32 	%f2867, [_ZZ22patch_embedding_kernelPKfS0_PfE2sp+3820];
	ld.global.f32 	%f2868, [%rd9+977920];
	fma.rn.f32 	%f2869, %f2867, %f2868, %f2866;
	ld.shared.f32 	%f2870, [_ZZ22patch_embedding_kernelPKfS0_PfE2sp+3824];
	ld.global.f32 	%f2871, [%rd9+978944];
	fma.rn.f32 	%f2872, %f2870, %f2871, %f2869;
	ld.shared.f32 	%f2873, [_ZZ22patch_embedding_kernelPKfS0_PfE2sp+3828];
	ld.global.f32 	%f2874, [%rd9+979968];
	fma.rn.f32 	%f2875, %f2873, %f2874, %f2872;
	ld.shared.f32 	%f2876, [_ZZ22patch_embedding_kernelPKfS0_PfE2sp+3832];
	ld.global.f32 	%f2877, [%rd9+980992];
	fma.rn.f32 	%f2878, %f2876, %f2877, %f2875;
	ld.shared.f32 	%f2879, [_ZZ22patch_embedding_kernelPKfS0_PfE2sp+3836];
	ld.global.f32 	%f2880, [%rd9+982016];
	fma.rn.f32 	%f2881, %f2879, %f2880, %f2878;
	ld.shared.f32 	%f2882, [_ZZ22patch_embedding_kernelPKfS0_PfE2sp+3840];
	ld.global.f32 	%f2883, [%rd9+983040];
	fma.rn.f32 	%f2884, %f2882, %f2883, %f2881;
	ld.shared.f32 	%f2885, [_ZZ22patch_embedding_kernelPKfS0_PfE2sp+3844];
	ld.global.f32 	%f2886, [%rd9+984064];
	fma.rn.f32 	%f2887, %f2885, %f2886, %f2884;
	ld.shared.f32 	%f2888, [_ZZ22patch_embedding_kernelPKfS0_PfE2sp+3848];
	ld.global.f32 	%f2889, [%rd9+985088];
	fma.rn.f32 	%f2890, %f2888, %f2889, %f2887;
	ld.shared.f32 	%f2891, [_ZZ22patch_embedding_kernelPKfS0_PfE2sp+3852];
	ld.global.f32 	%f2892, [%rd9+986112];
	fma.rn.f32 	%f2893, %f2891, %f2892, %f2890;
	ld.shared.f32 	%f2894, [_ZZ22patch_embedding_kernelPKfS0_PfE2sp+3856];
	ld.global.f32 	%f2895, [%rd9+987136];
	fma.rn.f32 	%f2896, %f2894, %f2895, %f2893;
	ld.shared.f32 	%f2897, [_ZZ22patch_embedding_kernelPKfS0_PfE2sp+3860];
	ld.global.f32 	%f2898, [%rd9+988160];
	fma.rn.f32 	%f2899, %f2897, %f2898, %f2896;
	ld.shared.f32 	%f2900, [_ZZ22patch_embedding_kernelPKfS0_PfE2sp+3864];
	ld.global.f32 	%f2901, [%rd9+989184];
	fma.rn.f32 	%f2902, %f2900, %f2901, %f2899;
	ld.shared.f32 	%f2903, [_ZZ22patch_embedding_kernelPKfS0_PfE2sp+3868];
	ld.global.f32 	%f2904, [%rd9+990208];
	fma.rn.f32 	%f2905, %f2903, %f2904, %f2902;
	ld.shared.f32 	%f2906, [_ZZ22patch_embedding_kernelPKfS0_PfE2sp+3872];
	ld.global.f32 	%f2907, [%rd9+991232];
	fma.rn.f32 	%f2908, %f2906, %f2907, %f2905;
	ld.shared.f32 	%f2909, [_ZZ22patch_embedding_kernelPKfS0_PfE2sp+3876];
	ld.global.f32 	%f2910, [%rd9+992256];
	fma.rn.f32 	%f2911, %f2909, %f2910, %f2908;
	ld.shared.f32 	%f2912, [_ZZ22patch_embedding_kernelPKfS0_PfE2sp+3880];
	ld.global.f32 	%f2913, [%rd9+993280];
	fma.rn.f32 	%f2914, %f2912, %f2913, %f2911;
	ld.shared.f32 	%f2915, [_ZZ22patch_embedding_kernelPKfS0_PfE2sp+3884];
	ld.global.f32 	%f2916, [%rd9+994304];
	fma.rn.f32 	%f2917, %f2915, %f2916, %f2914;
	ld.shared.f32 	%f2918, [_ZZ22patch_embedding_kernelPKfS0_PfE2sp+3888];
	ld.global.f32 	%f2919, [%rd9+995328];
	fma.rn.f32 	%f2920, %f2918, %f2919, %f2917;
	ld.shared.f32 	%f2921, [_ZZ22patch_embedding_kernelPKfS0_PfE2sp+3892];
	ld.global.f32 	%f2922, [%rd9+996352];
	fma.rn.f32 	%f2923, %f2921, %f2922, %f2920;
	ld.shared.f32 	%f2924, [_ZZ22patch_embedding_kernelPKfS0_PfE2sp+3896];
	ld.global.f32 	%f2925, [%rd9+997376];
	fma.rn.f32 	%f2926, %f2924, %f2925, %f2923;
	ld.shared.f32 	%f2927, [_ZZ22patch_embedding_kernelPKfS0_PfE2sp+3900];
	ld.global.f32 	%f2928, [%rd9+998400];
	fma.rn.f32 	%f2929, %f2927, %f2928, %f2926;
	ld.shared.f32 	%f2930, [_ZZ22patch_embedding_kernelPKfS0_PfE2sp+3904];
	ld.global.f32 	%f2931, [%rd9+999424];
	fma.rn.f32 	%f2932, %f2930, %f2931, %f2929;
	ld.shared.f32 	%f2933, [_ZZ22patch_embedding_kernelPKfS0_PfE2sp+3908];
	ld.global.f32 	%f2934, [%rd9+1000448];
	fma.rn.f32 	%f2935, %f2933, %f2934, %f2932;
	ld.shared.f32 	%f2936, [_ZZ22patch_embedding_kernelPKfS0_PfE2sp+3912];
	ld.global.f32 	%f2937, [%rd9+1001472];
	fma.rn.f32 	%f2938, %f2936, %f2937, %f2935;
	ld.shared.f32 	%f2939, [_ZZ22patch_embedding_kernelPKfS0_PfE2sp+3916];
	ld.global.f32 	%f2940, [%rd9+1002496];
	fma.rn.f32 	%f2941, %f2939, %f2940, %f2938;
	ld.shared.f32 	%f2942, [_ZZ22patch_embedding_kernelPKfS0_PfE2sp+3920];
	ld.global.f32 	%f2943, [%rd9+1003520];
	fma.rn.f32 	%f2944, %f2942, %f2943, %f2941;
	ld.shared.f32 	%f2945, [_ZZ22patch_embedding_kernelPKfS0_PfE2sp+3924];
	ld.global.f32 	%f2946, [%rd9+1004544];
	fma.rn.f32 	%f2947, %f2945, %f2946, %f2944;
	ld.shared.f32 	%f2948, [_ZZ22patch_embedding_kernelPKfS0_PfE2sp+3928];
	ld.global.f32 	%f2949, [%rd9+1005568];
	fma.rn.f32 	%f2950, %f2948, %f2949, %f2947;
	ld.shared.f32 	%f2951, [_ZZ22patch_embedding_kernelPKfS0_PfE2sp+3932];
	ld.global.f32 	%f2952, [%rd9+1006592];
	fma.rn.f32 	%f2953, %f2951, %f2952, %f2950;
	ld.shared.f32 	%f2954, [_ZZ22patch_embedding_kernelPKfS0_PfE2sp+3936];
	ld.global.f32 	%f2955, [%rd9+1007616];
	fma.rn.f32 	%f2956, %f2954, %f2955, %f2953;
	ld.shared.f32 	%f2957, [_ZZ22patch_embedding_kernelPKfS0_PfE2sp+3940];
	ld.global.f32 	%f2958, [%rd9+1008640];
	fma.rn.f32 	%f2959, %f2957, %f2958, %f2956;
	ld.shared.f32 	%f2960, [_ZZ22patch_embedding_kernelPKfS0_PfE2sp+3944];
	ld.global.f32 	%f2961, [%rd9+1009664];
	fma.rn.f32 	%f2962, %f2960, %f2961, %f2959;
	ld.shared.f32 	%f2963, [_ZZ22patch_embedding_kernelPKfS0_PfE2sp+3948];
	ld.global.f32 	%f2964, [%rd9+1010688];
	fma.rn.f32 	%f2965, %f2963, %f2964, %f2962;
	ld.shared.f32 	%f2966, [_ZZ22patch_embedding_kernelPKfS0_PfE2sp+3952];
	ld.global.f32 	%f2967, [%rd9+1011712];
	fma.rn.f32 	%f2968, %f2966, %f2967, %f2965;
	ld.shared.f32 	%f2969, [_ZZ22patch_embedding_kernelPKfS0_PfE2sp+3956];
	ld.global.f32 	%f2970, [%rd9+1012736];
	fma.rn.f32 	%f2971, %f2969, %f2970, %f2968;
	ld.shared.f32 	%f2972, [_ZZ22patch_embedding_kernelPKfS0_PfE2sp+3960];
	ld.global.f32 	%f2973, [%rd9+1013760];
	fma.rn.f32 	%f2974, %f2972, %f2973, %f2971;
	ld.shared.f32 	%f2975, [_ZZ22patch_embedding_kernelPKfS0_PfE2sp+3964];
	ld.global.f32 	%f2976, [%rd9+1014784];
	fma.rn.f32 	%f2977, %f2975, %f2976, %f2974;
	ld.shared.f32 	%f2978, [_ZZ22patch_embedding_kernelPKfS0_PfE2sp+3968];
	ld.global.f32 	%f2979, [%rd9+1015808];
	fma.rn.f32 	%f2980, %f2978, %f2979, %f2977;
	ld.shared.f32 	%f2981, [_ZZ22patch_embedding_kernelPKfS0_PfE2sp+3972];
	ld.global.f32 	%f2982, [%rd9+1016832];
	fma.rn.f32 	%f2983, %f2981, %f2982, %f2980;
	ld.shared.f32 	%f2984, [_ZZ22patch_embedding_kernelPKfS0_PfE2sp+3976];
	ld.global.f32 	%f2985, [%rd9+1017856];
	fma.rn.f32 	%f2986, %f2984, %f2985, %f2983;
	ld.shared.f32 	%f2987, [_ZZ22patch_embedding_kernelPKfS0_PfE2sp+3980];
	ld.global.f32 	%f2988, [%rd9+1018880];
	fma.rn.f32 	%f2989, %f2987, %f2988, %f2986;
	ld.shared.f32 	%f2990, [_ZZ22patch_embedding_kernelPKfS0_PfE2sp+3984];
	ld.global.f32 	%f2991, [%rd9+1019904];
	fma.rn.f32 	%f2992, %f2990, %f2991, %f2989;
	ld.shared.f32 	%f2993, [_ZZ22patch_embedding_kernelPKfS0_PfE2sp+3988];
	ld.global.f32 	%f2994, [%rd9+1020928];
	fma.rn.f32 	%f2995, %f2993, %f2994, %f2992;
	ld.shared.f32 	%f2996, [_ZZ22patch_embedding_kernelPKfS0_PfE2sp+3992];
	ld.global.f32 	%f2997, [%rd9+1021952];
	fma.rn.f32 	%f2998, %f2996, %f2997, %f2995;
	ld.shared.f32 	%f2999, [_ZZ22patch_embedding_kernelPKfS0_PfE2sp+3996];
	ld.global.f32 	%f3000, [%rd9+1022976];
	fma.rn.f32 	%f3001, %f2999, %f3000, %f2998;
	ld.shared.f32 	%f3002, [_ZZ22patch_embedding_kernelPKfS0_PfE2sp+4000];
	ld.global.f32 	%f3003, [%rd9+1024000];
	fma.rn.f32 	%f3004, %f3002, %f3003, %f3001;
	ld.shared.f32 	%f3005, [_ZZ22patch_embedding_kernelPKfS0_PfE2sp+4004];
	ld.global.f32 	%f3006, [%rd9+1025024];
	fma.rn.f32 	%f3007, %f3005, %f3006, %f3004;
	ld.shared.f32 	%f3008, [_ZZ22patch_embedding_kernelPKfS0_PfE2sp+4008];
	ld.global.f32 	%f3009, [%rd9+1026048];
	fma.rn.f32 	%f3010, %f3008, %f3009, %f3007;
	ld.shared.f32 	%f3011, [_ZZ22patch_embedding_kernelPKfS0_PfE2sp+4012];
	ld.global.f32 	%f3012, [%rd9+1027072];
	fma.rn.f32 	%f3013, %f3011, %f3012, %f3010;
	ld.shared.f32 	%f3014, [_ZZ22patch_embedding_kernelPKfS0_PfE2sp+4016];
	ld.global.f32 	%f3015, [%rd9+1028096];
	fma.rn.f32 	%f3016, %f3014, %f3015, %f3013;
	ld.shared.f32 	%f3017, [_ZZ22patch_embedding_kernelPKfS0_PfE2sp+4020];
	ld.global.f32 	%f3018, [%rd9+1029120];
	fma.rn.f32 	%f3019, %f3017, %f3018, %f3016;
	ld.shared.f32 	%f3020, [_ZZ22patch_embedding_kernelPKfS0_PfE2sp+4024];
	ld.global.f32 	%f3021, [%rd9+1030144];
	fma.rn.f32 	%f3022, %f3020, %f3021, %f3019;
	ld.shared.f32 	%f3023, [_ZZ22patch_embedding_kernelPKfS0_PfE2sp+4028];
	ld.global.f32 	%f3024, [%rd9+1031168];
	fma.rn.f32 	%f3025, %f3023, %f3024, %f3022;
	ld.shared.f32 	%f3026, [_ZZ22patch_embedding_kernelPKfS0_PfE2sp+4032];
	ld.global.f32 	%f3027, [%rd9+1032192];
	fma.rn.f32 	%f3028, %f3026, %f3027, %f3025;
	ld.shared.f32 	%f3029, [_ZZ22patch_embedding_kernelPKfS0_PfE2sp+4036];
	ld.global.f32 	%f3030, [%rd9+1033216];
	fma.rn.f32 	%f3031, %f3029, %f3030, %f3028;
	ld.shared.f32 	%f3032, [_ZZ22patch_embedding_kernelPKfS0_PfE2sp+4040];
	ld.global.f32 	%f3033, [%rd9+1034240];
	fma.rn.f32 	%f3034, %f3032, %f3033, %f3031;
	ld.shared.f32 	%f3035, [_ZZ22patch_embedding_kernelPKfS0_PfE2sp+4044];
	ld.global.f32 	%f3036, [%rd9+1035264];
	fma.rn.f32 	%f3037, %f3035, %f3036, %f3034;
	ld.shared.f32 	%f3038, [_ZZ22patch_embedding_kernelPKfS0_PfE2sp+4048];
	ld.global.f32 	%f3039, [%rd9+1036288];
	fma.rn.f32 	%f3040, %f3038, %f3039, %f3037;
	ld.shared.f32 	%f3041, [_ZZ22patch_embedding_kernelPKfS0_PfE2sp+4052];
	ld.global.f32 	%f3042, [%rd9+1037312];
	fma.rn.f32 	%f3043, %f3041, %f3042, %f3040;
	ld.shared.f32 	%f3044, [_ZZ22patch_embedding_kernelPKfS0_PfE2sp+4056];
	ld.global.f32 	%f3045, [%rd9+1038336];
	fma.rn.f32 	%f3046, %f3044, %f3045, %f3043;
	ld.shared.f32 	%f3047, [_ZZ22patch_embedding_kernelPKfS0_PfE2sp+4060];
	ld.global.f32 	%f3048, [%rd9+1039360];
	fma.rn.f32 	%f3049, %f3047, %f3048, %f3046;
	ld.shared.f32 	%f3050, [_ZZ22patch_embedding_kernelPKfS0_PfE2sp+4064];
	ld.global.f32 	%f3051, [%rd9+1040384];
	fma.rn.f32 	%f3052, %f3050, %f3051, %f3049;
	ld.shared.f32 	%f3053, [_ZZ22patch_embedding_kernelPKfS0_PfE2sp+4068];
	ld.global.f32 	%f3054, [%rd9+1041408];
	fma.rn.f32 	%f3055, %f3053, %f3054, %f3052;
	ld.shared.f32 	%f3056, [_ZZ22patch_embedding_kernelPKfS0_PfE2sp+4072];
	ld.global.f32 	%f3057, [%rd9+1042432];
	fma.rn.f32 	%f3058, %f3056, %f3057, %f3055;
	ld.shared.f32 	%f3059, [_ZZ22patch_embedding_kernelPKfS0_PfE2sp+4076];
	ld.global.f32 	%f3060, [%rd9+1043456];
	fma.rn.f32 	%f3061, %f3059, %f3060, %f3058;
	ld.shared.f32 	%f3062, [_ZZ22patch_embedding_kernelPKfS0_PfE2sp+4080];
	ld.global.f32 	%f3063, [%rd9+1044480];
	fma.rn.f32 	%f3064, %f3062, %f3063, %f3061;
	ld.shared.f32 	%f3065, [_ZZ22patch_embedding_kernelPKfS0_PfE2sp+4084];
	ld.global.f32 	%f3066, [%rd9+1045504];
	fma.rn.f32 	%f3067, %f3065, %f3066, %f3064;
	ld.shared.f32 	%f3068, [_ZZ22patch_embedding_kernelPKfS0_PfE2sp+4088];
	ld.global.f32 	%f3069, [%rd9+1046528];
	fma.rn.f32 	%f3070, %f3068, %f3069, %f3067;
	ld.shared.f32 	%f3071, [_ZZ22patch_embedding_kernelPKfS0_PfE2sp+4092];
	ld.global.f32 	%f3072, [%rd9+1047552];
	fma.rn.f32 	%f3073, %f3071, %f3072, %f3070;
	shl.b32 	%r16, %r1, 8;
	add.s32 	%r17, %r16, %r2;
	cvta.to.global.u64 	%rd10, %rd3;
	mul.wide.u32 	%rd11, %r17, 4;
	add.s64 	%rd12, %rd10, %rd11;
	st.global.f32 	[%rd12], %f3073;
$L__BB0_3:
	ret;

}
	// .globl	_Z18add_pos_emb_kernelPf
.visible .entry _Z18add_pos_emb_kernelPf(
	.param .u64 .ptr .align 1 _Z18add_pos_emb_kernelPf_param_0
)
{
	.local .align 4 .b8 	__local_depot1[28];
	.reg .b64 	%SP;
	.reg .b64 	%SPL;
	.reg .pred 	%p<27>;
	.reg .b32 	%r<92>;
	.reg .b32 	%f<104>;
	.reg .b64 	%rd<43>;
	.reg .b64 	%fd<5>;

	mov.u64 	%SPL, __local_depot1;
	ld.param.u64 	%rd16, [_Z18add_pos_emb_kernelPf_param_0];
	add.u64 	%rd1, %SPL, 0;
	mov.u32 	%r1, %ctaid.x;
	mov.u32 	%r31, %tid.x;
	setp.gt.u32 	%p1, %r1, 63;
	setp.gt.u32 	%p2, %r31, 255;
	or.pred  	%p3, %p1, %p2;
	@%p3 bra 	$L__BB1_24;
	and.b32  	%r32, %r31, 254;
	cvt.rn.f32.u32 	%f20, %r32;
	mul.f32 	%f1, %f20, 0f3B800000;
	setp.eq.f32 	%p4, %f1, 0f00000000;
	mov.f32 	%f100, 0f3F800000;
	@%p4 bra 	$L__BB1_4;
	mov.f32 	%f21, 0fB0D40000;
	mov.f32 	%f22, 0f3EE68EBF;
	mul.rn.f32 	%f23, %f22, %f21;
	mov.f32 	%f24, 0f3D21D42E;
	mov.f32 	%f25, 0f3DF7B084;
	mul.rn.f32 	%f26, %f25, %f24;
	mul.f32 	%f27, %f26, 0f40400000;
	fma.rn.f32 	%f28, %f23, 0f3FB8AA3B, 0f34C28212;
	fma.rn.f32 	%f29, 0f3E4B8A05, 0f32A55E34, %f28;
	fma.rn.f32 	%f30, %f27, %f23, %f29;
	fma.rn.f32 	%f31, %f26, 0f3E4B8A05, %f30;
	mov.f32 	%f32, 0f41549694;
	add.rn.f32 	%f33, %f32, %f31;
	mul.rn.f32 	%f34, %f33, %f1;
	cvt.rni.f32.f32 	%f35, %f34;
	sub.f32 	%f36, %f34, %f35;
	neg.f32 	%f37, %f34;
	fma.rn.f32 	%f38, %f33, %f1, %f37;
	mov.f32 	%f39, 0fC1549694;
	add.rn.f32 	%f40, %f33, %f39;
	neg.f32 	%f41, %f40;
	add.rn.f32 	%f42, %f31, %f41;
	fma.rn.f32 	%f43, %f42, %f1, %f38;
	add.f32 	%f44, %f36, %f43;
	setp.gt.f32 	%p5, %f35, 0f00000000;
	selp.b32 	%r33, 0, -2097152000, %p5;
	abs.f32 	%f45, %f1;
	setp.num.f32 	%p6, %f45, %f45;
	setp.lt.f32 	%p7, %f34, 0f00000000;
	selp.f32 	%f46, 0f00000000, 0f7F800000, %p7;
	abs.f32 	%f47, %f34;
	setp.gt.f32 	%p8, %f47, 0f43180000;
	cvt.rzi.s32.f32 	%r34, %f35;
	shl.b32 	%r35, %r34, 23;
	sub.s32 	%r36, %r35, %r33;
	mov.b32 	%f48, %r36;
	add.s32 	%r37, %r33, 2130706432;
	mov.b32 	%f49, %r37;
	fma.rn.f32 	%f50, %f44, 0f391FCB8E, 0f3AAF85ED;
	fma.rn.f32 	%f51, %f50, %f44, 0f3C1D9856;
	fma.rn.f32 	%f52, %f51, %f44, 0f3D6357BB;
	fma.rn.f32 	%f53, %f52, %f44, 0f3E75FDEC;
	fma.rn.f32 	%f54, %f53, %f44, 0f3F317218;
	fma.rn.f32 	%f55, %f54, %f44, 0f3F800000;
	mul.f32 	%f56, %f55, %f49;
	mul.f32 	%f57, %f56, %f48;
	selp.f32 	%f100, %f46, %f57, %p8;
	@%p6 bra 	$L__BB1_4;
	mov.f32 	%f58, 0f461C4000;
	add.rn.f32 	%f100, %f58, %f1;
$L__BB1_4:
	cvt.rn.f32.u32 	%f59, %r1;
	div.rn.f32 	%f5, %f59, %f100;
	and.b32  	%r38, %r31, 1;
	setp.eq.b32 	%p9, %r38, 1;
	not.pred 	%p10, %p9;
	@%p10 bra 	$L__BB1_14;
	mul.f32 	%f60, %f5, 0f3F22F983;
	cvt.rni.s32.f32 	%r87, %f60;
	cvt.rn.f32.s32 	%f61, %r87;
	fma.rn.f32 	%f62, %f61, 0fBFC90FDA, %f5;
	fma.rn.f32 	%f63, %f61, 0fB3A22168, %f62;
	fma.rn.f32 	%f101, %f61, 0fA7C234C5, %f63;
	abs.f32 	%f7, %f5;
	setp.ltu.f32 	%p11, %f7, 0f47CE4780;
	@%p11 bra 	$L__BB1_13;
	setp.neu.f32 	%p12, %f7, 0f7F800000;
	@%p12 bra 	$L__BB1_8;
	mov.f32 	%f66, 0f00000000;
	mul.rn.f32 	%f101, %f5, %f66;
	mov.b32 	%r87, 0;
	bra.uni 	$L__BB1_13;
$L__BB1_8:
	mov.b32 	%r4, %f5;
	shl.b32 	%r40, %r4, 8;
	or.b32  	%r5, %r40, -2147483648;
	mov.b64 	%rd39, 0;
	mov.b32 	%r84, 0;
	mov.u64 	%rd37, __cudart_i2opi_f;
	mov.u64 	%rd38, %rd1;
$L__BB1_9:
	.pragma "nounroll";
	ld.global.nc.u32 	%r41, [%rd37];
	mad.wide.u32 	%rd20, %r41, %r5, %rd39;
	shr.u64 	%rd39, %rd20, 32;
	st.local.u32 	[%rd38], %rd20;
	add.s32 	%r84, %r84, 1;
	add.s64 	%rd38, %rd38, 4;
	add.s64 	%rd37, %rd37, 4;
	setp.ne.s32 	%p13, %r84, 6;
	@%p13 bra 	$L__BB1_9;
	shr.u32 	%r42, %r4, 23;
	st.local.u32 	[%rd1+24], %rd39;
	and.b32  	%r8, %r42, 31;
	and.b32  	%r43, %r42, 224;
	add.s32 	%r44, %r43, -128;
	shr.u32 	%r45, %r44, 5;
	mul.wide.u32 	%rd21, %r45, 4;
	sub.s64 	%rd8, %rd1, %rd21;
	ld.local.u32 	%r85, [%rd8+24];
	ld.local.u32 	%r86, [%rd8+20];
	setp.eq.s32 	%p14, %r8, 0;
	@%p14 bra 	$L__BB1_12;
	shf.l.wrap.b32 	%r85, %r86, %r85, %r8;
	ld.local.u32 	%r46, [%rd8+16];
	shf.l.wrap.b32 	%r86, %r46, %r86, %r8;
$L__BB1_12:
	shr.u32 	%r47, %r85, 30;
	shf.l.wrap.b32 	%r48, %r86, %r85, 2;
	shl.b32 	%r49, %r86, 2;
	shr.u32 	%r50, %r48, 31;
	add.s32 	%r51, %r50, %r47;
	neg.s32 	%r52, %r51;
	setp.lt.s32 	%p15, %r4, 0;
	selp.b32 	%r87, %r52, %r51, %p15;
	xor.b32  	%r53, %r48, %r4;
	shr.s32 	%r54, %r48, 31;
	xor.b32  	%r55, %r54, %r48;
	xor.b32  	%r56, %r54, %r49;
	cvt.u64.u32 	%rd22, %r55;
	shl.b64 	%rd23, %rd22, 32;
	cvt.u64.u32 	%rd24, %r56;
	or.b64  	%rd25, %rd23, %rd24;
	cvt.rn.f64.s64 	%fd1, %rd25;
	mul.f64 	%fd2, %fd1, 0d3BF921FB54442D19;
	cvt.rn.f32.f64 	%f64, %fd2;
	neg.f32 	%f65, %f64;
	setp.lt.s32 	%p16, %r53, 0;
	selp.f32 	%f101, %f65, %f64, %p16;
$L__BB1_13:
	add.s32 	%r58, %r87, 1;
	mul.rn.f32 	%f67, %f101, %f101;
	and.b32  	%r59, %r87, 1;
	setp.eq.b32 	%p17, %r59, 1;
	selp.f32 	%f68, %f101, 0f3F800000, %p17;
	fma.rn.f32 	%f69, %f67, %f68, 0f00000000;
	fma.rn.f32 	%f70, %f67, 0f37CBAC00, 0fBAB607ED;
	selp.f32 	%f71, 0fB94D4153, %f70, %p17;
	selp.f32 	%f72, 0f3C0885E4, 0f3D2AAABB, %p17;
	fma.rn.f32 	%f73, %f71, %f67, %f72;
	selp.f32 	%f74, 0fBE2AAAA8, 0fBEFFFFFF, %p17;
	fma.rn.f32 	%f75, %f73, %f67, %f74;
	fma.rn.f32 	%f76, %f75, %f69, %f68;
	and.b32  	%r60, %r58, 2;
	setp.eq.s32 	%p18, %r60, 0;
	mov.f32 	%f77, 0f00000000;
	sub.f32 	%f78, %f77, %f76;
	selp.f32 	%f103, %f76, %f78, %p18;
	bra.uni 	$L__BB1_23;
$L__BB1_14:
	mul.f32 	%f79, %f5, 0f3F22F983;
	cvt.rni.s32.f32 	%r91, %f79;
	cvt.rn.f32.s32 	%f80, %r91;
	fma.rn.f32 	%f81, %f80, 0fBFC90FDA, %f5;
	fma.rn.f32 	%f82, %f80, 0fB3A22168, %f81;
	fma.rn.f32 	%f102, %f80, 0fA7C234C5, %f82;
	abs.f32 	%f13, %f5;
	setp.ltu.f32 	%p19, %f13, 0f47CE4780;
	@%p19 bra 	$L__BB1_22;
	setp.neu.f32 	%p20, %f13, 0f7F800000;
	@%p20 bra 	$L__BB1_17;
	mov.f32 	%f85, 0f00000000;
	mul.rn.f32 	%f102, %f5, %f85;
	mov.b32 	%r91, 0;
	bra.uni 	$L__BB1_22;
$L__BB1_17:
	mov.b32 	%r18, %f5;
	shl.b32 	%r62, %r18, 8;
	or.b32  	%r19, %r62, -2147483648;
	mov.b64 	%rd42, 0;
	mov.b32 	%r88, 0;
	mov.u64 	%rd40, __cudart_i2opi_f;
	mov.u64 	%rd41, %rd1;
$L__BB1_18:
	.pragma "nounroll";
	ld.global.nc.u32 	%r63, [%rd40];
	mad.wide.u32 	%rd28, %r63, %r19, %rd42;
	shr.u64 	%rd42, %rd28, 32;
	st.local.u32 	[%rd41], %rd28;
	add.s32 	%r88, %r88, 1;
	add.s64 	%rd41, %rd41, 4;
	add.s64 	%rd40, %rd40, 4;
	setp.ne.s32 	%p21, %r88, 6;
	@%p21 bra 	$L__BB1_18;
	shr.u32 	%r64, %r18, 23;
	st.local.u32 	[%rd1+24], %rd42;
	and.b32  	%r22, %r64, 31;
	and.b32  	%r65, %r64, 224;
	add.s32 	%r66, %r65, -128;
	shr.u32 	%r67, %r66, 5;
	mul.wide.u32 	%rd29, %r67, 4;
	sub.s64 	%rd15, %rd1, %rd29;
	ld.local.u32 	%r89, [%rd15+24];
	ld.local.u32 	%r90, [%rd15+20];
	setp.eq.s32 	%p22, %r22, 0;
	@%p22 bra 	$L__BB1_21;
	shf.l.wrap.b32 	%r89, %r90, %r89, %r22;
	ld.local.u32 	%r68, [%rd15+16];
	shf.l.wrap.b32 	%r90, %r68, %r90, %r22;
$L__BB1_21:
	shr.u32 	%r69, %r89, 30;
	shf.l.wrap.b32 	%r70, %r90, %r89, 2;
	shl.b32 	%r71, %r90, 2;
	shr.u32 	%r72, %r70, 31;
	add.s32 	%r73, %r72, %r69;
	neg.s32 	%r74, %r73;
	setp.lt.s32 	%p23, %r18, 0;
	selp.b32 	%r91, %r74, %r73, %p23;
	xor.b32  	%r75, %r70, %r18;
	shr.s32 	%r76, %r70, 31;
	xor.b32  	%r77, %r76, %r70;
	xor.b32  	%r78, %r76, %r71;
	cvt.u64.u32 	%rd30, %r77;
	shl.b64 	%rd31, %rd30, 32;
	cvt.u64.u32 	%rd32, %r78;
	or.b64  	%rd33, %rd31, %rd32;
	cvt.rn.f64.s64 	%fd3, %rd33;
	mul.f64 	%fd4, %fd3, 0d3BF921FB54442D19;
	cvt.rn.f32.f64 	%f83, %fd4;
	neg.f32 	%f84, %f83;
	setp.lt.s32 	%p24, %r75, 0;
	selp.f32 	%f102, %f84, %f83, %p24;
$L__BB1_22:
	mul.rn.f32 	%f86, %f102, %f102;
	and.b32  	%r80, %r91, 1;
	setp.eq.b32 	%p25, %r80, 1;
	selp.f32 	%f87, 0f3F800000, %f102, %p25;
	fma.rn.f32 	%f88, %f86, %f87, 0f00000000;
	fma.rn.f32 	%f89, %f86, 0f37CBAC00, 0fBAB607ED;
	selp.f32 	%f90, %f89, 0fB94D4153, %p25;
	selp.f32 	%f91, 0f3D2AAABB, 0f3C0885E4, %p25;
	fma.rn.f32 	%f92, %f90, %f86, %f91;
	selp.f32 	%f93, 0fBEFFFFFF, 0fBE2AAAA8, %p25;
	fma.rn.f32 	%f94, %f92, %f86, %f93;
	fma.rn.f32 	%f95, %f94, %f88, %f87;
	and.b32  	%r81, %r91, 2;
	setp.eq.s32 	%p26, %r81, 0;
	mov.f32 	%f96, 0f00000000;
	sub.f32 	%f97, %f96, %f95;
	selp.f32 	%f103, %f95, %f97, %p26;
$L__BB1_23:
	shl.b32 	%r82, %r1, 8;
	add.s32 	%r83, %r82, %r31;
	cvta.to.global.u64 	%rd34, %rd16;
	mul.wide.u32 	%rd35, %r83, 4;
	add.s64 	%rd36, %rd34, %rd35;
	ld.global.f32 	%f98, [%rd36];
	add.f32 	%f99, %f103, %f98;
	st.global.f32 	[%rd36], %f99;
$L__BB1_24:
	ret;

}
	// .globl	_Z17tiledMatMulKernelPKfS0_Pfiii
.visible .entry _Z17tiledMatMulKernelPKfS0_Pfiii(
	.param .u64 .ptr .align 1 _Z17tiledMatMulKernelPKfS0_Pfiii_param_0,
	.param .u64 .ptr .align 1 _Z17tiledMatMulKernelPKfS0_Pfiii_param_1,
	.param .u64 .ptr .align 1 _Z17tiledMatMulKernelPKfS0_Pfiii_param_2,
	.param .u32 _Z17tiledMatMulKernelPKfS0_Pfiii_param_3,
	.param .u32 _Z17tiledMatMulKernelPKfS0_Pfiii_param_4,
	.param .u32 _Z17tiledMatMulKernelPKfS0_Pfiii_param_5
)
{
	.reg .pred 	%p<26>;
	.reg .b32 	%r<63>;
	.reg .b32 	%f<181>;
	.reg .b64 	%rd<20>;
	// demoted variable
	.shared .align 4 .b8 _ZZ17tiledMatMulKernelPKfS0_PfiiiE2sA[1024];
	// demoted variable
	.shared .align 4 .b8 _ZZ17tiledMatMulKernelPKfS0_PfiiiE2sB[1024];
	ld.param.u64 	%rd5, [_Z17tiledMatMulKernelPKfS0_Pfiii_param_0];
	ld.param.u64 	%rd6, [_Z17tiledMatMulKernelPKfS0_Pfiii_param_1];
	ld.param.u32 	%r33, [_Z17tiledMatMulKernelPKfS0_Pfiii_param_3];
	ld.param.u32 	%r34, [_Z17tiledMatMulKernelPKfS0_Pfiii_param_4];
	ld.param.u32 	%r35, [_Z17tiledMatMulKernelPKfS0_Pfiii_param_5];
	cvta.to.global.u64 	%rd1, %rd6;
	cvta.to.global.u64 	%rd2, %rd5;
	mov.u32 	%r36, %ctaid.y;
	shl.b32 	%r37, %r36, 4;
	mov.u32 	%r1, %tid.y;
	add.s32 	%r2, %r37, %r1;
	mov.u32 	%r38, %ctaid.x;
	shl.b32 	%r3, %r38, 4;
	mov.u32 	%r4, %tid.x;
	add.s32 	%r5, %r3, %r4;
	setp.lt.s32 	%p1, %r34, 1;
	mov.f32 	%f180, 0f00000000;
	@%p1 bra 	$L__BB2_19;
	add.s32 	%r6, %r34, 15;
	mul.lo.s32 	%r7, %r34, %r2;
	shl.b32 	%r40, %r1, 6;
	mov.u32 	%r41, _ZZ17tiledMatMulKernelPKfS0_PfiiiE2sA;
	add.s32 	%r8, %r41, %r40;
	shl.b32 	%r42, %r4, 2;
	add.s32 	%r9, %r8, %r42;
	mov.u32 	%r43, _ZZ17tiledMatMulKernelPKfS0_PfiiiE2sB;
	add.s32 	%r11, %r43, %r42;
	add.s32 	%r10, %r11, %r40;
	setp.lt.u32 	%p2, %r34, 17;
	mov.f32 	%f180, 0f00000000;
	mov.b32 	%r62, 0;
	@%p2 bra 	$L__BB2_13;
	shr.u32 	%r44, %r6, 4;
	and.b32  	%r45, %r44, 134217726;
	neg.s32 	%r61, %r45;
	add.s32 	%r46, %r1, 16;
	mad.lo.s32 	%r47, %r35, %r46, %r4;
	add.s32 	%r59, %r47, %r3;
	shl.b32 	%r14, %r35, 5;
	mad.lo.s32 	%r48, %r1, %r35, %r4;
	add.s32 	%r58, %r48, %r3;
	add.s32 	%r56, %r4, %r7;
	mov.f32 	%f180, 0f00000000;
	mov.u32 	%r57, %r4;
	mov.u32 	%r60, %r1;
$L__BB2_3:
	setp.ge.s32 	%p3, %r2, %r33;
	setp.ge.s32 	%p4, %r57, %r34;
	mul.wide.s32 	%rd7, %r56, 4;
	add.s64 	%rd3, %rd2, %rd7;
	mov.f32 	%f172, 0f00000000;
	or.pred  	%p5, %p3, %p4;
	@%p5 bra 	$L__BB2_5;
	ld.global.f32 	%f172, [%rd3];
$L__BB2_5:
	setp.ge.s32 	%p6, %r5, %r35;
	st.shared.f32 	[%r9], %f172;
	setp.ge.s32 	%p7, %r60, %r34;
	mov.f32 	%f173, 0f00000000;
	or.pred  	%p8, %p6, %p7;
	@%p8 bra 	$L__BB2_7;
	mul.wide.s32 	%rd8, %r58, 4;
	add.s64 	%rd9, %rd1, %rd8;
	ld.global.f32 	%f173, [%rd9];
$L__BB2_7:
	st.shared.f32 	[%r10], %f173;
	bar.sync 	0;
	ld.shared.f32 	%f27, [%r8];
	ld.shared.f32 	%f28, [%r11];
	fma.rn.f32 	%f29, %f27, %f28, %f180;
	ld.shared.f32 	%f30, [%r8+4];
	ld.shared.f32 	%f31, [%r11+64];
	fma.rn.f32 	%f32, %f30, %f31, %f29;
	ld.shared.f32 	%f33, [%r8+8];
	ld.shared.f32 	%f34, [%r11+128];
	fma.rn.f32 	%f35, %f33, %f34, %f32;
	ld.shared.f32 	%f36, [%r8+12];
	ld.shared.f32 	%f37, [%r11+192];
	fma.rn.f32 	%f38, %f36, %f37, %f35;
	ld.shared.f32 	%f39, [%r8+16];
	ld.shared.f32 	%f40, [%r11+256];
	fma.rn.f32 	%f41, %f39, %f40, %f38;
	ld.shared.f32 	%f42, [%r8+20];
	ld.shared.f32 	%f43, [%r11+320];
	fma.rn.f32 	%f44, %f42, %f43, %f41;
	ld.shared.f32 	%f45, [%r8+24];
	ld.shared.f32 	%f46, [%r11+384];
	fma.rn.f32 	%f47, %f45, %f46, %f44;
	ld.shared.f32 	%f48, [%r8+28];
	ld.shared.f32 	%f49, [%r11+448];
	fma.rn.f32 	%f50, %f48, %f49, %f47;
	ld.shared.f32 	%f51, [%r8+32];
	ld.shared.f32 	%f52, [%r11+512];
	fma.rn.f32 	%f53, %f51, %f52, %f50;
	ld.shared.f32 	%f54, [%r8+36];
	ld.shared.f32 	%f55, [%r11+576];
	fma.rn.f32 	%f56, %f54, %f55, %f53;
	ld.shared.f32 	%f57, [%r8+40];
	ld.shared.f32 	%f58, [%r11+640];
	fma.rn.f32 	%f59, %f57, %f58, %f56;
	ld.shared.f32 	%f60, [%r8+44];
	ld.shared.f32 	%f61, [%r11+704];
	fma.rn.f32 	%f62, %f60, %f61, %f59;
	ld.shared.f32 	%f63, [%r8+48];
	ld.shared.f32 	%f64, [%r11+768];
	fma.rn.f32 	%f65, %f63, %f64, %f62;
	ld.shared.f32 	%f66, [%r8+52];
	ld.shared.f32 	%f67, [%r11+832];
	fma.rn.f32 	%f68, %f66, %f67, %f65;
	ld.shared.f32 	%f69, [%r8+56];
	ld.shared.f32 	%f70, [%r11+896];
	fma.rn.f32 	%f71, %f69, %f70, %f68;
	ld.shared.f32 	%f72, [%r8+60];
	ld.shared.f32 	%f73, [%r11+960];
	fma.rn.f32 	%f6, %f72, %f73, %f71;
	bar.sync 	0;
	add.s32 	%r49, %r57, 16;
	setp.ge.s32 	%p10, %r49, %r34;
	mov.f32 	%f174, 0f00000000;
	or.pred  	%p11, %p3, %p10;
	@%p11 bra 	$L__BB2_9;
	ld.global.f32 	%f174, [%rd3+64];
$L__BB2_9:
	st.shared.f32 	[%r9], %f174;
	add.s32 	%r50, %r60, 16;
	setp.ge.s32 	%p13, %r50, %r34;
	mov.f32 	%f175, 0f00000000;
	or.pred  	%p14, %p6, %p13;
	@%p14 bra 	$L__BB2_11;
	mul.wide.s32 	%rd10, %r59, 4;
	add.s64 	%rd11, %rd1, %rd10;
	ld.global.f32 	%f175, [%rd11];
$L__BB2_11:
	st.shared.f32 	[%r10], %f175;
	bar.sync 	0;
	ld.shared.f32 	%f75, [%r8];
	ld.shared.f32 	%f76, [%r11];
	fma.rn.f32 	%f77, %f75, %f76, %f6;
	ld.shared.f32 	%f78, [%r8+4];
	ld.shared.f32 	%f79, [%r11+64];
	fma.rn.f32 	%f80, %f78, %f79, %f77;
	ld.shared.f32 	%f81, [%r8+8];
	ld.shared.f32 	%f82, [%r11+128];
	fma.rn.f32 	%f83, %f81, %f82, %f80;
	ld.shared.f32 	%f84, [%r8+12];
	ld.shared.f32 	%f85, [%r11+192];
	fma.rn.f32 	%f86, %f84, %f85, %f83;
	ld.shared.f32 	%f87, [%r8+16];
	ld.shared.f32 	%f88, [%r11+256];
	fma.rn.f32 	%f89, %f87, %f88, %f86;
	ld.shared.f32 	%f90, [%r8+20];
	ld.shared.f32 	%f91, [%r11+320];
	fma.rn.f32 	%f92, %f90, %f91, %f89;
	ld.shared.f32 	%f93, [%r8+24];
	ld.shared.f32 	%f94, [%r11+384];
	fma.rn.f32 	%f95, %f93, %f94, %f92;
	ld.shared.f32 	%f96, [%r8+28];
	ld.shared.f32 	%f97, [%r11+448];
	fma.rn.f32 	%f98, %f96, %f97, %f95;
	ld.shared.f32 	%f99, [%r8+32];
	ld.shared.f32 	%f100, [%r11+512];
	fma.rn.f32 	%f101, %f99, %f100, %f98;
	ld.shared.f32 	%f102, [%r8+36];
	ld.shared.f32 	%f103, [%r11+576];
	fma.rn.f32 	%f104, %f102, %f103, %f101;
	ld.shared.f32 	%f105, [%r8+40];
	ld.shared.f32 	%f106, [%r11+640];
	fma.rn.f32 	%f107, %f105, %f106, %f104;
	ld.shared.f32 	%f108, [%r8+44];
	ld.shared.f32 	%f109, [%r11+704];
	fma.rn.f32 	%f110, %f108, %f109, %f107;
	ld.shared.f32 	%f111, [%r8+48];
	ld.shared.f32 	%f112, [%r11+768];
	fma.rn.f32 	%f113, %f111, %f112, %f110;
	ld.shared.f32 	%f114, [%r8+52];
	ld.shared.f32 	%f115, [%r11+832];
	fma.rn.f32 	%f116, %f114, %f115, %f113;
	ld.shared.f32 	%f117, [%r8+56];
	ld.shared.f32 	%f118, [%r11+896];
	fma.rn.f32 	%f119, %f117, %f118, %f116;
	ld.shared.f32 	%f120, [%r8+60];
	ld.shared.f32 	%f121, [%r11+960];
	fma.rn.f32 	%f180, %f120, %f121, %f119;
	bar.sync 	0;
	add.s32 	%r61, %r61, 2;
	add.s32 	%r60, %r60, 32;
	add.s32 	%r59, %r59, %r14;
	add.s32 	%r58, %r58, %r14;
	add.s32 	%r57, %r57, 32;
	add.s32 	%r56, %r56, 32;
	setp.ne.s32 	%p15, %r61, 0;
	@%p15 bra 	$L__BB2_3;
	and.b32  	%r62, %r6, 2147483616;
$L__BB2_13:
	and.b32  	%r51, %r6, 16;
	setp.eq.s32 	%p16, %r51, 0;
	@%p16 bra 	$L__BB2_19;
	setp.ge.s32 	%p17, %r2, %r33;
	add.s32 	%r52, %r62, %r4;
	add.s32 	%r32, %r62, %r1;
	setp.ge.s32 	%p18, %r52, %r34;
	mov.f32 	%f178, 0f00000000;
	or.pred  	%p19, %p17, %p18;
	@%p19 bra 	$L__BB2_16;
	add.s32 	%r53, %r52, %r7;
	mul.wide.s32 	%rd12, %r53, 4;
	add.s64 	%rd13, %rd2, %rd12;
	ld.global.f32 	%f178, [%rd13];
$L__BB2_16:
	setp.ge.s32 	%p20, %r5, %r35;
	st.shared.f32 	[%r9], %f178;
	setp.ge.s32 	%p21, %r32, %r34;
	mov.f32 	%f179, 0f00000000;
	or.pred  	%p22, %p20, %p21;
	@%p22 bra 	$L__BB2_18;
	mad.lo.s32 	%r54, %r32, %r35, %r5;
	mul.wide.s32 	%rd14, %r54, 4;
	add.s64 	%rd15, %rd1, %rd14;
	ld.global.f32 	%f179, [%rd15];
$L__BB2_18:
	st.shared.f32 	[%r10], %f179;
	bar.sync 	0;
	ld.shared.f32 	%f124, [%r8];
	ld.shared.f32 	%f125, [%r11];
	fma.rn.f32 	%f126, %f124, %f125, %f180;
	ld.shared.f32 	%f127, [%r8+4];
	ld.shared.f32 	%f128, [%r11+64];
	fma.rn.f32 	%f129, %f127, %f128, %f126;
	ld.shared.f32 	%f130, [%r8+8];
	ld.shared.f32 	%f131, [%r11+128];
	fma.rn.f32 	%f132, %f130, %f131, %f129;
	ld.shared.f32 	%f133, [%r8+12];
	ld.shared.f32 	%f134, [%r11+192];
	fma.rn.f32 	%f135, %f133, %f134, %f132;
	ld.shared.f32 	%f136, [%r8+16];
	ld.shared.f32 	%f137, [%r11+256];
	fma.rn.f32 	%f138, %f136, %f137, %f135;
	ld.shared.f32 	%f139, [%r8+20];
	ld.shared.f32 	%f140, [%r11+320];
	fma.rn.f32 	%f141, %f139, %f140, %f138;
	ld.shared.f32 	%f142, [%r8+24];
	ld.shared.f32 	%f143, [%r11+384];
	fma.rn.f32 	%f144, %f142, %f143, %f141;
	ld.shared.f32 	%f145, [%r8+28];
	ld.shared.f32 	%f146, [%r11+448];
	fma.rn.f32 	%f147, %f145, %f146, %f144;
	ld.shared.f32 	%f148, [%r8+32];
	ld.shared.f32 	%f149, [%r11+512];
	fma.rn.f32 	%f150, %f148, %f149, %f147;
	ld.shared.f32 	%f151, [%r8+36];
	ld.shared.f32 	%f152, [%r11+576];
	fma.rn.f32 	%f153, %f151, %f152, %f150;
	ld.shared.f32 	%f154, [%r8+40];
	ld.shared.f32 	%f155, [%r11+640];
	fma.rn.f32 	%f156, %f154, %f155, %f153;
	ld.shared.f32 	%f157, [%r8+44];
	ld.shared.f32 	%f158, [%r11+704];
	fma.rn.f32 	%f159, %f157, %f158, %f156;
	ld.shared.f32 	%f160, [%r8+48];
	ld.shared.f32 	%f161, [%r11+768];
	fma.rn.f32 	%f162, %f160, %f161, %f159;
	ld.shared.f32 	%f163, [%r8+52];
	ld.shared.f32 	%f164, [%r11+832];
	fma.rn.f32 	%f165, %f163, %f164, %f162;
	ld.shared.f32 	%f166, [%r8+56];
	ld.shared.f32 	%f167, [%r11+896];
	fma.rn.f32 	%f168, %f166, %f167, %f165;
	ld.shared.f32 	%f169, [%r8+60];
	ld.shared.f32 	%f170, [%r11+960];
	fma.rn.f32 	%f180, %f169, %f170, %f168;
	bar.sync 	0;
$L__BB2_19:
	setp.ge.s32 	%p23, %r2, %r33;
	setp.ge.s32 	%p24, %r5, %r35;
	or.pred  	%p25, %p23, %p24;
	@%p25 bra 	$L__BB2_21;
	ld.param.u64 	%rd19, [_Z17tiledMatMulKernelPKfS0_Pfiii_param_2];
	mad.lo.s32 	%r55, %r35, %r2, %r5;
	cvta.to.global.u64 	%rd16, %rd19;
	mul.wide.s32 	%rd17, %r55, 4;
	add.s64 	%rd18, %rd16, %rd17;
	st.global.f32 	[%rd18], %f180;
$L__BB2_21:
	ret;

}
	// .globl	_Z15transposeKernelPKfPfii
.visible .entry _Z15transposeKernelPKfPfii(
	.param .u64 .ptr .align 1 _Z15transposeKernelPKfPfii_param_0,
	.param .u64 .ptr .align 1 _Z15transposeKernelPKfPfii_param_1,
	.param .u32 _Z15transposeKernelPKfPfii_param_2,
	.param .u32 _Z15transposeKernelPKfPfii_param_3
)
{
	.reg .pred 	%p<4>;
	.reg .b32 	%r<13>;
	.reg .b32 	%f<2>;
	.reg .b64 	%rd<9>;

	ld.param.u64 	%rd1, [_Z15transposeKernelPKfPfii_param_0];
	ld.param.u64 	%rd2, [_Z15transposeKernelPKfPfii_param_1];
	ld.param.u32 	%r3, [_Z15transposeKernelPKfPfii_param_2];
	ld.param.u32 	%r4, [_Z15transposeKernelPKfPfii_param_3];
	mov.u32 	%r5, %ctaid.y;
	mov.u32 	%r6, %ntid.y;
	mov.u32 	%r7, %tid.y;
	mad.lo.s32 	%r1, %r5, %r6, %r7;
	mov.u32 	%r8, %ctaid.x;
	mov.u32 	%r9, %ntid.x;
	mov.u32 	%r10, %tid.x;
	mad.lo.s32 	%r2, %r8, %r9, %r10;
	setp.ge.s32 	%p1, %r1, %r3;
	setp.ge.s32 	%p2, %r2, %r4;
	or.pred  	%p3, %p1, %p2;
	@%p3 bra 	$L__BB3_2;
	cvta.to.global.u64 	%rd3, %rd1;
	cvta.to.global.u64 	%rd4, %rd2;
	mad.lo.s32 	%r11, %r4, %r1, %r2;
	mul.wide.s32 	%rd5, %r11, 4;
	add.s64 	%rd6, %rd3, %rd5;
	ld.global.f32 	%f1, [%rd6];
	mad.lo.s32 	%r12, %r3, %r2, %r1;
	mul.wide.s32 	%rd7, %r12, 4;
	add.s64 	%rd8, %rd4, %rd7;
	st.global.f32 	[%rd8], %f1;
$L__BB3_2:
	ret;

}
	// .globl	_Z11scaleKernelPfif
.visible .entry _Z11scaleKernelPfif(
	.param .u64 .ptr .align 1 _Z11scaleKernelPfif_param_0,
	.param .u32 _Z11scaleKernelPfif_param_1,
	.param .f32 _Z11scaleKernelPfif_param_2
)
{
	.reg .pred 	%p<2>;
	.reg .b32 	%r<6>;
	.reg .b32 	%f<4>;
	.reg .b64 	%rd<5>;

	ld.param.u64 	%rd1, [_Z11scaleKernelPfif_param_0];
	ld.param.u32 	%r2, [_Z11scaleKernelPfif_param_1];
	ld.param.f32 	%f1, [_Z11scaleKernelPfif_param_2];
	mov.u32 	%r3, %ctaid.x;
	mov.u32 	%r4, %ntid.x;
	mov.u32 	%r5, %tid.x;
	mad.lo.s32 	%r1, %r3, %r4, %r5;
	setp.ge.s32 	%p1, %r1, %r2;
	@%p1 bra 	$L__BB4_2;
	cvta.to.global.u64 	%rd2, %rd1;
	mul.wide.s32 	%rd3, %r1, 4;
	add.s64 	%rd4, %rd2, %rd3;
	ld.global.f32 	%f2, [%rd4];
	mul.f32 	%f3, %f1, %f2;
	st.global.f32 	[%rd4], %f3;
$L__BB4_2:
	ret;

}
	// .globl	_Z13softmaxKernelPfii
.visible .entry _Z13softmaxKernelPfii(
	.param .u64 .ptr .align 1 _Z13softmaxKernelPfii_param_0,
	.param .u32 _Z13softmaxKernelPfii_param_1,
	.param .u32 _Z13softmaxKernelPfii_param_2
)
{
	.reg .pred 	%p<51>;
	.reg .b32 	%r<93>;
	.reg .b32 	%f<309>;
	.reg .b64 	%rd<54>;

	ld.param.u64 	%rd11, [_Z13softmaxKernelPfii_param_0];
	ld.param.u32 	%r37, [_Z13softmaxKernelPfii_param_2];
	cvta.to.global.u64 	%rd1, %rd11;
	mov.u32 	%r1, %ctaid.x;
	mov.u32 	%r92, %tid.x;
	setp.ne.s32 	%p1, %r92, 0;
	@%p1 bra 	$L__BB5_28;
	mul.lo.s32 	%r3, %r37, %r1;
	mul.wide.s32 	%rd12, %r3, 4;
	add.s64 	%rd13, %rd1, %rd12;
	ld.global.f32 	%f300, [%rd13];
	setp.lt.s32 	%p2, %r37, 2;
	@%p2 bra 	$L__BB5_15;
	add.s32 	%r4, %r37, -1;
	add.s32 	%r39, %r37, -2;
	and.b32  	%r5, %r4, 15;
	setp.lt.u32 	%p3, %r39, 15;
	mov.b32 	%r85, 1;
	@%p3 bra 	$L__BB5_6;
	and.b32  	%r41, %r4, -16;
	neg.s32 	%r83, %r41;
	add.s32 	%r42, %r3, 1;
	mul.wide.u32 	%rd14, %r42, 4;
	add.s64 	%rd15, %rd14, %rd1;
	add.s64 	%rd51, %rd15, 32;
	mov.b32 	%r82, 0;
$L__BB5_4:
	.pragma "nounroll";
	ld.global.f32 	%f29, [%rd51+-32];
	setp.gt.f32 	%p4, %f29, %f300;
	selp.f32 	%f30, %f29, %f300, %p4;
	ld.global.f32 	%f31, [%rd51+-28];
	setp.gt.f32 	%p5, %f31, %f30;
	selp.f32 	%f32, %f31, %f30, %p5;
	ld.global.f32 	%f33, [%rd51+-24];
	setp.gt.f32 	%p6, %f33, %f32;
	selp.f32 	%f34, %f33, %f32, %p6;
	ld.global.f32 	%f35, [%rd51+-20];
	setp.gt.f32 	%p7, %f35, %f34;
	selp.f32 	%f36, %f35, %f34, %p7;
	ld.global.f32 	%f37, [%rd51+-16];
	setp.gt.f32 	%p8, %f37, %f36;
	selp.f32 	%f38, %f37, %f36, %p8;
	ld.global.f32 	%f39, [%rd51+-12];
	setp.gt.f32 	%p9, %f39, %f38;
	selp.f32 	%f40, %f39, %f38, %p9;
	ld.global.f32 	%f41, [%rd51+-8];
	setp.gt.f32 	%p10, %f41, %f40;
	selp.f32 	%f42, %f41, %f40, %p10;
	ld.global.f32 	%f43, [%rd51+-4];
	setp.gt.f32 	%p11, %f43, %f42;
	selp.f32 	%f44, %f43, %f42, %p11;
	ld.global.f32 	%f45, [%rd51];
	setp.gt.f32 	%p12, %f45, %f44;
	selp.f32 	%f46, %f45, %f44, %p12;
	ld.global.f32 	%f47, [%rd51+4];
	setp.gt.f32 	%p13, %f47, %f46;
	selp.f32 	%f48, %f47, %f46, %p13;
	ld.global.f32 	%f49, [%rd51+8];
	setp.gt.f32 	%p14, %f49, %f48;
	selp.f32 	%f50, %f49, %f48, %p14;
	ld.global.f32 	%f51, [%rd51+12];
	setp.gt.f32 	%p15, %f51, %f50;
	selp.f32 	%f52, %f51, %f50, %p15;
	ld.global.f32 	%f53, [%rd51+16];
	setp.gt.f32 	%p16, %f53, %f52;
	selp.f32 	%f54, %f53, %f52, %p16;
	ld.global.f32 	%f55, [%rd51+20];
	setp.gt.f32 	%p17, %f55, %f54;
	selp.f32 	%f56, %f55, %f54, %p17;
	ld.global.f32 	%f57, [%rd51+24];
	setp.gt.f32 	%p18, %f57, %f56;
	selp.f32 	%f58, %f57, %f56, %p18;
	ld.global.f32 	%f59, [%rd51+28];
	setp.gt.f32 	%p19, %f59, %f58;
	selp.f32 	%f300, %f59, %f58, %p19;
	add.s32 	%r83, %r83, 16;
	add.s32 	%r82, %r82, 16;
	add.s64 	%rd51, %rd51, 64;
	setp.ne.s32 	%p20, %r83, 0;
	@%p20 bra 	$L__BB5_4;
	add.s32 	%r85, %r82, 1;
$L__BB5_6:
	setp.eq.s32 	%p21, %r5, 0;
	@%p21 bra 	$L__BB5_15;
	and.b32  	%r13, %r4, 7;
	setp.lt.u32 	%p22, %r5, 8;
	@%p22 bra 	$L__BB5_9;
	add.s32 	%r43, %r85, %r3;
	mul.wide.u32 	%rd16, %r43, 4;
	add.s64 	%rd17, %rd1, %rd16;
	ld.global.f32 	%f61, [%rd17];
	setp.gt.f32 	%p23, %f61, %f300;
	selp.f32 	%f62, %f61, %f300, %p23;
	cvt.u64.u32 	%rd18, %r3;
	cvt.u64.u32 	%rd19, %r85;
	add.s64 	%rd20, %rd19, %rd18;
	shl.b64 	%rd21, %rd20, 2;
	add.s64 	%rd22, %rd1, %rd21;
	ld.global.f32 	%f63, [%rd22+4];
	setp.gt.f32 	%p24, %f63, %f62;
	selp.f32 	%f64, %f63, %f62, %p24;
	ld.global.f32 	%f65, [%rd22+8];
	setp.gt.f32 	%p25, %f65, %f64;
	selp.f32 	%f66, %f65, %f64, %p25;
	ld.global.f32 	%f67, [%rd22+12];
	setp.gt.f32 	%p26, %f67, %f66;
	selp.f32 	%f68, %f67, %f66, %p26;
	ld.global.f32 	%f69, [%rd22+16];
	setp.gt.f32 	%p27, %f69, %f68;
	selp.f32 	%f70, %f69, %f68, %p27;
	ld.global.f32 	%f71, [%rd22+20];
	setp.gt.f32 	%p28, %f71, %f70;
	selp.f32 	%f72, %f71, %f70, %p28;
	ld.global.f32 	%f73, [%rd22+24];
	setp.gt.f32 	%p29, %f73, %f72;
	selp.f32 	%f74, %f73, %f72, %p29;
	ld.global.f32 	%f75, [%rd22+28];
	setp.gt.f32 	%p30, %f75, %f74;
	selp.f32 	%f300, %f75, %f74, %p30;
	add.s32 	%r85, %r85, 8;
$L__BB5_9:
	setp.eq.s32 	%p31, %r13, 0;
	@%p31 bra 	$L__BB5_15;
	and.b32  	%r16, %r4, 3;
	setp.lt.u32 	%p32, %r13, 4;
	@%p32 bra 	$L__BB5_12;
	add.s32 	%r44, %r85, %r3;
	mul.wide.u32 	%rd23, %r44, 4;
	add.s64 	%rd24, %rd1, %rd23;
	ld.global.f32 	%f77, [%rd24];
	setp.gt.f32 	%p33, %f77, %f300;
	selp.f32 	%f78, %f77, %f300, %p33;
	cvt.u64.u32 	%rd25, %r3;
	cvt.u64.u32 	%rd26, %r85;
	add.s64 	%rd27, %rd26, %rd25;
	shl.b64 	%rd28, %rd27, 2;
	add.s64 	%rd29, %rd1, %rd28;
	ld.global.f32 	%f79, [%rd29+4];
	setp.gt.f32 	%p34, %f79, %f78;
	selp.f32 	%f80, %f79, %f78, %p34;
	ld.global.f32 	%f81, [%rd29+8];
	setp.gt.f32 	%p35, %f81, %f80;
	selp.f32 	%f82, %f81, %f80, %p35;
	ld.global.f32 	%f83, [%rd29+12];
	setp.gt.f32 	%p36, %f83, %f82;
	selp.f32 	%f300, %f83, %f82, %p36;
	add.s32 	%r85, %r85, 4;
$L__BB5_12:
	setp.eq.s32 	%p37, %r16, 0;
	@%p37 bra 	$L__BB5_15;
	add.s32 	%r45, %r85, %r3;
	mul.wide.u32 	%rd30, %r45, 4;
	add.s64 	%rd52, %rd1, %rd30;
	neg.s32 	%r87, %r16;
$L__BB5_14:
	.pragma "nounroll";
	ld.global.f32 	%f84, [%rd52];
	setp.gt.f32 	%p38, %f84, %f300;
	selp.f32 	%f300, %f84, %f300, %p38;
	add.s64 	%rd52, %rd52, 4;
	add.s32 	%r87, %r87, 1;
	setp.ne.s32 	%p39, %r87, 0;
	@%p39 bra 	$L__BB5_14;
$L__BB5_15:
	st.shared.f32 	[sh], %f300;
	setp.lt.s32 	%p40, %r37, 1;
	mov.f32 	%f308, 0f00000000;
	@%p40 bra 	$L__BB5_27;
	and.b32  	%r22, %r37, 7;
	setp.lt.u32 	%p41, %r37, 8;
	mov.f32 	%f308, 0f00000000;
	mov.b32 	%r90, 0;
	@%p41 bra 	$L__BB5_19;
	and.b32  	%r90, %r37, 2147483640;
	neg.s32 	%r88, %r90;
	mul.wide.u32 	%rd31, %r3, 4;
	add.s64 	%rd32, %rd31, %rd1;
	add.s64 	%rd53, %rd32, 16;
	mov.f32 	%f308, 0f00000000;
$L__BB5_18:
	.pragma "nounroll";
	ld.global.f32 	%f89, [%rd53+-16];
	sub.f32 	%f90, %f89, %f300;
	fma.rn.f32 	%f91, %f90, 0f3BBB989D, 0f3F000000;
	cvt.sat.f32.f32 	%f92, %f91;
	mov.f32 	%f93, 0f4B400001;
	mov.f32 	%f94, 0f437C0000;
	fma.rm.f32 	%f95, %f92, %f94, %f93;
	add.f32 	%f96, %f95, 0fCB40007F;
	neg.f32 	%f97, %f96;
	fma.rn.f32 	%f98, %f90, 0f3FB8AA3B, %f97;
	fma.rn.f32 	%f99, %f90, 0f32A57060, %f98;
	mov.b32 	%r47, %f95;
	shl.b32 	%r48, %r47, 23;
	mov.b32 	%f100, %r48;
	ex2.approx.ftz.f32 	%f101, %f99;
	mul.f32 	%f102, %f101, %f100;
	st.global.f32 	[%rd53+-16], %f102;
	add.f32 	%f103, %f308, %f102;
	ld.global.f32 	%f104, [%rd53+-12];
	sub.f32 	%f105, %f104, %f300;
	fma.rn.f32 	%f106, %f105, 0f3BBB989D, 0f3F000000;
	cvt.sat.f32.f32 	%f107, %f106;
	fma.rm.f32 	%f108, %f107, %f94, %f93;
	add.f32 	%f109, %f108, 0fCB40007F;
	neg.f32 	%f110, %f109;
	fma.rn.f32 	%f111, %f105, 0f3FB8AA3B, %f110;
	fma.rn.f32 	%f112, %f105, 0f32A57060, %f111;
	mov.b32 	%r49, %f108;
	shl.b32 	%r50, %r49, 23;
	mov.b32 	%f113, %r50;
	ex2.approx.ftz.f32 	%f114, %f112;
	mul.f32 	%f115, %f114, %f113;
	st.global.f32 	[%rd53+-12], %f115;
	add.f32 	%f116, %f103, %f115;
	ld.global.f32 	%f117, [%rd53+-8];
	sub.f32 	%f118, %f117, %f300;
	fma.rn.f32 	%f119, %f118, 0f3BBB989D, 0f3F000000;
	cvt.sat.f32.f32 	%f120, %f119;
	fma.rm.f32 	%f121, %f120, %f94, %f93;
	add.f32 	%f122, %f121, 0fCB40007F;
	neg.f32 	%f123, %f122;
	fma.rn.f32 	%f124, %f118, 0f3FB8AA3B, %f123;
	fma.rn.f32 	%f125, %f118, 0f32A57060, %f124;
	mov.b32 	%r51, %f121;
	shl.b32 	%r52, %r51, 23;
	mov.b32 	%f126, %r52;
	ex2.approx.ftz.f32 	%f127, %f125;
	mul.f32 	%f128, %f127, %f126;
	st.global.f32 	[%rd53+-8], %f128;
	add.f32 	%f129, %f116, %f128;
	ld.global.f32 	%f130, [%rd53+-4];
	sub.f32 	%f131, %f130, %f300;
	fma.rn.f32 	%f132, %f131, 0f3BBB989D, 0f3F000000;
	cvt.sat.f32.f32 	%f133, %f132;
	fma.rm.f32 	%f134, %f133, %f94, %f93;
	add.f32 	%f135, %f134, 0fCB40007F;
	neg.f32 	%f136, %f135;
	fma.rn.f32 	%f137, %f131, 0f3FB8AA3B, %f136;
	fma.rn.f32 	%f138, %f131, 0f32A57060, %f137;
	mov.b32 	%r53, %f134;
	shl.b32 	%r54, %r53, 23;
	mov.b32 	%f139, %r54;
	ex2.approx.ftz.f32 	%f140, %f138;
	mul.f32 	%f141, %f140, %f139;
	st.global.f32 	[%rd53+-4], %f141;
	add.f32 	%f142, %f129, %f141;
	ld.global.f32 	%f143, [%rd53];
	sub.f32 	%f144, %f143, %f300;
	fma.rn.f32 	%f145, %f144, 0f3BBB989D, 0f3F000000;
	cvt.sat.f32.f32 	%f146, %f145;
	fma.rm.f32 	%f147, %f146, %f94, %f93;
	add.f32 	%f148, %f147, 0fCB40007F;
	neg.f32 	%f149, %f148;
	fma.rn.f32 	%f150, %f144, 0f3FB8AA3B, %f149;
	fma.rn.f32 	%f151, %f144, 0f32A57060, %f150;
	mov.b32 	%r55, %f147;
	shl.b32 	%r56, %r55, 23;
	mov.b32 	%f152, %r56;
	ex2.approx.ftz.f32 	%f153, %f151;
	mul.f32 	%f154, %f153, %f152;
	st.global.f32 	[%rd53], %f154;
	add.f32 	%f155, %f142, %f154;
	ld.global.f32 	%f156, [%rd53+4];
	sub.f32 	%f157, %f156, %f300;
	fma.rn.f32 	%f158, %f157, 0f3BBB989D, 0f3F000000;
	cvt.sat.f32.f32 	%f159, %f158;
	fma.rm.f32 	%f160, %f159, %f94, %f93;
	add.f32 	%f161, %f160, 0fCB40007F;
	neg.f32 	%f162, %f161;
	fma.rn.f32 	%f163, %f157, 0f3FB8AA3B, %f162;
	fma.rn.f32 	%f164, %f157, 0f32A57060, %f163;
	mov.b32 	%r57, %f160;
	shl.b32 	%r58, %r57, 23;
	mov.b32 	%f165, %r58;
	ex2.approx.ftz.f32 	%f166, %f164;
	mul.f32 	%f167, %f166, %f165;
	st.global.f32 	[%rd53+4], %f167;
	add.f32 	%f168, %f155, %f167;
	ld.global.f32 	%f169, [%rd53+8];
	sub.f32 	%f170, %f169, %f300;
	fma.rn.f32 	%f171, %f170, 0f3BBB989D, 0f3F000000;
	cvt.sat.f32.f32 	%f172, %f171;
	fma.rm.f32 	%f173, %f172, %f94, %f93;
	add.f32 	%f174, %f173, 0fCB40007F;
	neg.f32 	%f175, %f174;
	fma.rn.f32 	%f176, %f170, 0f3FB8AA3B, %f175;
	fma.rn.f32 	%f177, %f170, 0f32A57060, %f176;
	mov.b32 	%r59, %f173;
	shl.b32 	%r60, %r59, 23;
	mov.b32 	%f178, %r60;
	ex2.approx.ftz.f32 	%f179, %f177;
	mul.f32 	%f180, %f179, %f178;
	st.global.f32 	[%rd53+8], %f180;
	add.f32 	%f181, %f168, %f180;
	ld.global.f32 	%f182, [%rd53+12];
	sub.f32 	%f183, %f182, %f300;
	fma.rn.f32 	%f184, %f183, 0f3BBB989D, 0f3F000000;
	cvt.sat.f32.f32 	%f185, %f184;
	fma.rm.f32 	%f186, %f185, %f94, %f93;
	add.f32 	%f187, %f186, 0fCB40007F;
	neg.f32 	%f188, %f187;
	fma.rn.f32 	%f189, %f183, 0f3FB8AA3B, %f188;
	fma.rn.f32 	%f190, %f183, 0f32A57060, %f189;
	mov.b32 	%r61, %f186;
	shl.b32 	%r62, %r61, 23;
	mov.b32 	%f191, %r62;
	ex2.approx.ftz.f32 	%f192, %f190;
	mul.f32 	%f193, %f192, %f191;
	st.global.f32 	[%rd53+12], %f193;
	add.f32 	%f308, %f181, %f193;
	add.s32 	%r88, %r88, 8;
	add.s64 	%rd53, %rd53, 32;
	setp.ne.s32 	%p42, %r88, 0;
	@%p42 bra 	$L__BB5_18;
$L__BB5_19:
	setp.eq.s32 	%p43, %r22, 0;
	@%p43 bra 	$L__BB5_27;
	and.b32  	%r28, %r37, 3;
	setp.lt.u32 	%p44, %r22, 4;
	@%p44 bra 	$L__BB5_22;
	add.s32 	%r63, %r90, %r3;
	mul.wide.u32 	%rd33, %r63, 4;
	add.s64 	%rd34, %rd1, %rd33;
	ld.global.f32 	%f195, [%rd34];
	sub.f32 	%f196, %f195, %f300;
	fma.rn.f32 	%f197, %f196, 0f3BBB989D, 0f3F000000;
	cvt.sat.f32.f32 	%f198, %f197;
	mov.f32 	%f199, 0f4B400001;
	mov.f32 	%f200, 0f437C0000;
	fma.rm.f32 	%f201, %f198, %f200, %f199;
	add.f32 	%f202, %f201, 0fCB40007F;
	neg.f32 	%f203, %f202;
	fma.rn.f32 	%f204, %f196, 0f3FB8AA3B, %f203;
	fma.rn.f32 	%f205, %f196, 0f32A57060, %f204;
	mov.b32 	%r64, %f201;
	shl.b32 	%r65, %r64, 23;
	mov.b32 	%f206, %r65;
	ex2.approx.ftz.f32 	%f207, %f205;
	mul.f32 	%f208, %f207, %f206;
	st.global.f32 	[%rd34], %f208;
	add.f32 	%f209, %f308, %f208;
	cvt.u64.u32 	%rd35, %r3;
	cvt.u64.u32 	%rd36, %r90;
	add.s64 	%rd37, %rd36, %rd35;
	shl.b64 	%rd38, %rd37, 2;
	add.s64 	%rd39, %rd1, %rd38;
	ld.global.f32 	%f210, [%rd39+4];
	sub.f32 	%f211, %f210, %f300;
	fma.rn.f32 	%f212, %f211, 0f3BBB989D, 0f3F000000;
	cvt.sat.f32.f32 	%f213, %f212;
	fma.rm.f32 	%f214, %f213, %f200, %f199;
	add.f32 	%f215, %f214, 0fCB40007F;
	neg.f32 	%f216, %f215;
	fma.rn.f32 	%f217, %f211, 0f3FB8AA3B, %f216;
	fma.rn.f32 	%f218, %f211, 0f32A57060, %f217;
	mov.b32 	%r66, %f214;
	shl.b32 	%r67, %r66, 23;
	mov.b32 	%f219, %r67;
	ex2.approx.ftz.f32 	%f220, %f218;
	mul.f32 	%f221, %f220, %f219;
	st.global.f32 	[%rd39+4], %f221;
	add.f32 	%f222, %f209, %f221;
	ld.global.f32 	%f223, [%rd39+8];
	sub.f32 	%f224, %f223, %f300;
	fma.rn.f32 	%f225, %f224, 0f3BBB989D, 0f3F000000;
	cvt.sat.f32.f32 	%f226, %f225;
	fma.rm.f32 	%f227, %f226, %f200, %f199;
	add.f32 	%f228, %f227, 0fCB40007F;
	neg.f32 	%f229, %f228;
	fma.rn.f32 	%f230, %f224, 0f3FB8AA3B, %f229;
	fma.rn.f32 	%f231, %f224, 0f32A57060, %f230;
	mov.b32 	%r68, %f227;
	shl.b32 	%r69, %r68, 23;
	mov.b32 	%f232, %r69;
	ex2.approx.ftz.f32 	%f233, %f231;
	mul.f32 	%f234, %f233, %f232;
	st.global.f32 	[%rd39+8], %f234;
	add.f32 	%f235, %f222, %f234;
	ld.global.f32 	%f236, [%rd39+12];
	sub.f32 	%f237, %f236, %f300;
	fma.rn.f32 	%f238, %f237, 0f3BBB989D, 0f3F000000;
	cvt.sat.f32.f32 	%f239, %f238;
	fma.rm.f32 	%f240, %f239, %f200, %f199;
	add.f32 	%f241, %f240, 0fCB40007F;
	neg.f32 	%f242, %f241;
	fma.rn.f32 	%f243, %f237, 0f3FB8AA3B, %f242;
	fma.rn.f32 	%f244, %f237, 0f32A57060, %f243;
	mov.b32 	%r70, %f240;
	shl.b32 	%r71, %r70, 23;
	mov.b32 	%f245, %r71;
	ex2.approx.ftz.f32 	%f246, %f244;
	mul.f32 	%f247, %f246, %f245;
	st.global.f32 	[%rd39+12], %f247;
	add.f32 	%f308, %f235, %f247;
	add.s32 	%r90, %r90, 4;
$L__BB5_22:
	setp.eq.s32 	%p45, %r28, 0;
	@%p45 bra 	$L__BB5_27;
	setp.eq.s32 	%p46, %r28, 1;
	@%p46 bra 	$L__BB5_25;
	add.s32 	%r72, %r90, %r3;
	mul.wide.u32 	%rd40, %r72, 4;
	add.s64 	%rd41, %rd1, %rd40;
	ld.global.f32 	%f249, [%rd41];
	sub.f32 	%f250, %f249, %f300;
	fma.rn.f32 	%f251, %f250, 0f3BBB989D, 0f3F000000;
	cvt.sat.f32.f32 	%f252, %f251;
	mov.f32 	%f253, 0f4B400001;
	mov.f32 	%f254, 0f437C0000;
	fma.rm.f32 	%f255, %f252, %f254, %f253;
	add.f32 	%f256, %f255, 0fCB40007F;
	neg.f32 	%f257, %f256;
	fma.rn.f32 	%f258, %f250, 0f3FB8AA3B, %f257;
	fma.rn.f32 	%f259, %f250, 0f32A57060, %f258;
	mov.b32 	%r73, %f255;
	shl.b32 	%r74, %r73, 23;
	mov.b32 	%f260, %r74;
	ex2.approx.ftz.f32 	%f261, %f259;
	mul.f32 	%f262, %f261, %f260;
	st.global.f32 	[%rd41], %f262;
	add.f32 	%f263, %f308, %f262;
	cvt.u64.u32 	%rd42, %r3;
	cvt.u64.u32 	%rd43, %r90;
	add.s64 	%rd44, %rd43, %rd42;
	shl.b64 	%rd45, %rd44, 2;
	add.s64 	%rd46, %rd1, %rd45;
	ld.global.f32 	%f264, [%rd46+4];
	sub.f32 	%f265, %f264, %f300;
	fma.rn.f32 	%f266, %f265, 0f3BBB989D, 0f3F000000;
	cvt.sat.f32.f32 	%f267, %f266;
	fma.rm.f32 	%f268, %f267, %f254, %f253;
	add.f32 	%f269, %f268, 0fCB40007F;
	neg.f32 	%f270, %f269;
	fma.rn.f32 	%f271, %f265, 0f3FB8AA3B, %f270;
	fma.rn.f32 	%f272, %f265, 0f32A57060, %f271;
	mov.b32 	%r75, %f268;
	shl.b32 	%r76, %r75, 23;
	mov.b32 	%f273, %r76;
	ex2.approx.ftz.f32 	%f274, %f272;
	mul.f32 	%f275, %f274, %f273;
	st.global.f32 	[%rd46+4], %f275;
	add.f32 	%f308, %f263, %f275;
	add.s32 	%r90, %r90, 2;
$L__BB5_25:
	and.b32  	%r77, %r37, 1;
	setp.eq.b32 	%p47, %r77, 1;
	not.pred 	%p48, %p47;
	@%p48 bra 	$L__BB5_27;
	add.s32 	%r78, %r90, %r3;
	mul.wide.u32 	%rd47, %r78, 4;
	add.s64 	%rd48, %rd1, %rd47;
	ld.global.f32 	%f276, [%rd48];
	sub.f32 	%f277, %f276, %f300;
	fma.rn.f32 	%f278, %f277, 0f3BBB989D, 0f3F000000;
	cvt.sat.f32.f32 	%f279, %f278;
	mov.f32 	%f280, 0f4B400001;
	mov.f32 	%f281, 0f437C0000;
	fma.rm.f32 	%f282, %f279, %f281, %f280;
	add.f32 	%f283, %f282, 0fCB40007F;
	neg.f32 	%f284, %f283;
	fma.rn.f32 	%f285, %f277, 0f3FB8AA3B, %f284;
	fma.rn.f32 	%f286, %f277, 0f32A57060, %f285;
	mov.b32 	%r79, %f282;
	shl.b32 	%r80, %r79, 23;
	mov.b32 	%f287, %r80;
	ex2.approx.ftz.f32 	%f288, %f286;
	mul.f32 	%f289, %f288, %f287;
	st.global.f32 	[%rd48], %f289;
	add.f32 	%f308, %f308, %f289;
$L__BB5_27:
	st.shared.f32 	[sh+4], %f308;
$L__BB5_28:
	bar.sync 	0;
	setp.ge.s32 	%p49, %r92, %r37;
	@%p49 bra 	$L__BB5_31;
	ld.shared.f32 	%f27, [sh+4];
	mul.lo.s32 	%r33, %r37, %r1;
	mov.u32 	%r34, %ntid.x;
$L__BB5_30:
	add.s32 	%r81, %r92, %r33;
	mul.wide.s32 	%rd49, %r81, 4;
	add.s64 	%rd50, %rd1, %rd49;
	ld.global.f32 	%f290, [%rd50];
	div.rn.f32 	%f291, %f290, %f27;
	st.global.f32 	[%rd50], %f291;
	add.s32 	%r92, %r92, %r34;
	setp.lt.s32 	%p50, %r92, %r37;
	@%p50 bra 	$L__BB5_30;
$L__BB5_31:
	ret;

}
	// .globl	_Z18causal_mask_kernelPfi
.visible .entry _Z18causal_mask_kernelPfi(
	.param .u64 .ptr .align 1 _Z18causal_mask_kernelPfi_param_0,
	.param .u32 _Z18causal_mask_kernelPfi_param_1
)
{
	.reg .pred 	%p<4>;
	.reg .b32 	%r<13>;
	.reg .b64 	%rd<5>;

	ld.param.u64 	%rd1, [_Z18causal_mask_kernelPfi_param_0];
	ld.param.u32 	%r3, [_Z18causal_mask_kernelPfi_param_1];
	mov.u32 	%r4, %ctaid.y;
	mov.u32 	%r5, %ntid.y;
	mov.u32 	%r6, %tid.y;
	mad.lo.s32 	%r1, %r4, %r5, %r6;
	mov.u32 	%r7, %ctaid.x;
	mov.u32 	%r8, %ntid.x;
	mov.u32 	%r9, %tid.x;
	mad.lo.s32 	%r2, %r7, %r8, %r9;
	max.s32 	%r10, %r1, %r2;
	setp.ge.s32 	%p1, %r10, %r3;
	setp.le.s32 	%p2, %r2, %r1;
	or.pred  	%p3, %p2, %p1;
	@%p3 bra 	$L__BB6_2;
	cvta.to.global.u64 	%rd2, %rd1;
	mad.lo.s32 	%r11, %r3, %r1, %r2;
	mul.wide.u32 	%rd3, %r11, 4;
	add.s64 	%rd4, %rd2, %rd3;
	mov.b32 	%r12, -831624408;
	st.global.u32 	[%rd4], %r12;
$L__BB6_2:
	ret;

}
	// .globl	_Z10addInPlacePfPKfi
.visible .entry _Z10addInPlacePfPKfi(
	.param .u64 .ptr .align 1 _Z10addInPlacePfPKfi_param_0,
	.param .u64 .ptr .align 1 _Z10addInPlacePfPKfi_param_1,
	.param .u32 _Z10addInPlacePfPKfi_param_2
)
{
	.reg .pred 	%p<2>;
	.reg .b32 	%r<6>;
	.reg .b32 	%f<4>;
	.reg .b64 	%rd<8>;

	ld.param.u64 	%rd1, [_Z10addInPlacePfPKfi_param_0];
	ld.param.u64 	%rd2, [_Z10addInPlacePfPKfi_param_1];
	ld.param.u32 	%r2, [_Z10addInPlacePfPKfi_param_2];
	mov.u32 	%r3, %ctaid.x;
	mov.u32 	%r4, %ntid.x;
	mov.u32 	%r5, %tid.x;
	mad.lo.s32 	%r1, %r3, %r4, %r5;
	setp.ge.s32 	%p1, %r1, %r2;
	@%p1 bra 	$L__BB7_2;
	cvta.to.global.u64 	%rd3, %rd2;
	cvta.to.global.u64 	%rd4, %rd1;
	mul.wide.s32 	%rd5, %r1, 4;
	add.s64 	%rd6, %rd3, %rd5;
	ld.global.f32 	%f1, [%rd6];
	add.s64 	%rd7, %rd4, %rd5;
	ld.global.f32 	%f2, [%rd7];
	add.f32 	%f3, %f1, %f2;
	st.global.f32 	[%rd7], %f3;
$L__BB7_2:
	ret;

}
	// .globl	_Z10reluKernelPfi
.visible .entry _Z10reluKernelPfi(
	.param .u64 .ptr .align 1 _Z10reluKernelPfi_param_0,
	.param .u32 _Z10reluKernelPfi_param_1
)
{
	.reg .pred 	%p<3>;
	.reg .b32 	%r<7>;
	.reg .b32 	%f<2>;
	.reg .b64 	%rd<5>;

	ld.param.u64 	%rd2, [_Z10reluKernelPfi_param_0];
	ld.param.u32 	%r2, [_Z10reluKernelPfi_param_1];
	mov.u32 	%r3, %ctaid.x;
	mov.u32 	%r4, %ntid.x;
	mov.u32 	%r5, %tid.x;
	mad.lo.s32 	%r1, %r3, %r4, %r5;
	setp.ge.s32 	%p1, %r1, %r2;
	@%p1 bra 	$L__BB8_3;
	cvta.to.global.u64 	%rd3, %rd2;
	mul.wide.s32 	%rd4, %r1, 4;
	add.s64 	%rd1, %rd3, %rd4;
	ld.global.f32 	%f1, [%rd1];
	setp.geu.f32 	%p2, %f1, 0f00000000;
	@%p2 bra 	$L__BB8_3;
	mov.b32 	%r6, 0;
	st.global.u32 	[%rd1], %r6;
$L__BB8_3:
	ret;

}
	// .globl	_Z12extractQueryPKfiPf
.visible .entry _Z12extractQueryPKfiPf(
	.param .u64 .ptr .align 1 _Z12extractQueryPKfiPf_param_0,
	.param .u32 _Z12extractQueryPKfiPf_param_1,
	.param .u64 .ptr .align 1 _Z12extractQueryPKfiPf_param_2
)
{
	.reg .pred 	%p<2>;
	.reg .b32 	%r<8>;
	.reg .b32 	%f<2>;
	.reg .b64 	%rd<9>;

	ld.param.u64 	%rd1, [_Z12extractQueryPKfiPf_param_0];
	ld.param.u32 	%r2, [_Z12extractQueryPKfiPf_param_1];
	ld.param.u64 	%rd2, [_Z12extractQueryPKfiPf_param_2];
	mov.u32 	%r3, %ctaid.x;
	mov.u32 	%r4, %ntid.x;
	mov.u32 	%r5, %tid.x;
	mad.lo.s32 	%r1, %r3, %r4, %r5;
	setp.gt.s32 	%p1, %r1, 255;
	@%p1 bra 	$L__BB9_2;
	cvta.to.global.u64 	%rd3, %rd1;
	cvta.to.global.u64 	%rd4, %rd2;
	shl.b32 	%r6, %r2, 8;
	add.s32 	%r7, %r6, %r1;
	mul.wide.s32 	%rd5, %r7, 4;
	add.s64 	%rd6, %rd3, %rd5;
	ld.global.f32 	%f1, [%rd6];
	mul.wide.s32 	%rd7, %r1, 4;
	add.s64 	%rd8, %rd4, %rd7;
	st.global.f32 	[%rd8], %f1;
$L__BB9_2:
	ret;

}
	// .globl	_Z13argmax_kernelPKfiPi
.visible .entry _Z13argmax_kernelPKfiPi(
	.param .u64 .ptr .align 1 _Z13argmax_kernelPKfiPi_param_0,
	.param .u32 _Z13argmax_kernelPKfiPi_param_1,
	.param .u64 .ptr .align 1 _Z13argmax_kernelPKfiPi_param_2
)
{
	.reg .pred 	%p<9>;
	.reg .b32 	%r<28>;
	.reg .b32 	%f<11>;
	.reg .b64 	%rd<7>;

	ld.param.u64 	%rd2, [_Z13argmax_kernelPKfiPi_param_0];
	ld.param.u32 	%r14, [_Z13argmax_kernelPKfiPi_param_1];
	ld.param.u64 	%rd3, [_Z13argmax_kernelPKfiPi_param_2];
	mov.u32 	%r27, %ntid.x;
	mov.u32 	%r2, %tid.x;
	setp.ge.s32 	%p1, %r2, %r14;
	mov.b32 	%r26, 0;
	mov.f32 	%f10, 0fE0AD78EC;
	@%p1 bra 	$L__BB10_3;
	cvta.to.global.u64 	%rd1, %rd2;
	mov.f32 	%f10, 0fE0AD78EC;
	mov.b32 	%r26, 0;
	mov.u32 	%r24, %r2;
$L__BB10_2:
	mul.wide.s32 	%rd4, %r24, 4;
	add.s64 	%rd5, %rd1, %rd4;
	ld.global.f32 	%f7, [%rd5];
	setp.gt.f32 	%p2, %f7, %f10;
	selp.f32 	%f10, %f7, %f10, %p2;
	selp.b32 	%r26, %r24, %r26, %p2;
	add.s32 	%r24, %r24, %r27;
	setp.lt.s32 	%p3, %r24, %r14;
	@%p3 bra 	$L__BB10_2;
$L__BB10_3:
	shl.b32 	%r17, %r27, 2;
	mov.u32 	%r18, sdata;
	add.s32 	%r8, %r18, %r17;
	shl.b32 	%r19, %r2, 2;
	add.s32 	%r9, %r18, %r19;
	st.shared.f32 	[%r9], %f10;
	add.s32 	%r10, %r8, %r19;
	st.shared.u32 	[%r10], %r26;
	bar.sync 	0;
	setp.lt.u32 	%p4, %r27, 2;
	@%p4 bra 	$L__BB10_8;
$L__BB10_4:
	mov.u32 	%r11, %r27;
	shr.u32 	%r27, %r11, 1;
	setp.ge.u32 	%p5, %r2, %r27;
	@%p5 bra 	$L__BB10_7;
	shl.b32 	%r13, %r27, 2;
	add.s32 	%r20, %r9, %r13;
	ld.shared.f32 	%f4, [%r20];
	ld.shared.f32 	%f8, [%r9];
	setp.leu.f32 	%p6, %f4, %f8;
	@%p6 bra 	$L__BB10_7;
	st.shared.f32 	[%r9], %f4;
	add.s32 	%r21, %r10, %r13;
	ld.shared.u32 	%r22, [%r21];
	st.shared.u32 	[%r10], %r22;
$L__BB10_7:
	bar.sync 	0;
	setp.gt.u32 	%p7, %r11, 3;
	@%p7 bra 	$L__BB10_4;
$L__BB10_8:
	setp.ne.s32 	%p8, %r2, 0;
	@%p8 bra 	$L__BB10_10;
	ld.shared.u32 	%r23, [%r8];
	cvta.to.global.u64 	%rd6, %rd3;
	st.global.u32 	[%rd6], %r23;
$L__BB10_10:
	ret;

}
	// .globl	_Z18embed_token_kernelPKiPKfPfi
.visible .entry _Z18embed_token_kernelPKiPKfPfi(
	.param .u64 .ptr .align 1 _Z18embed_token_kernelPKiPKfPfi_param_0,
	.param .u64 .ptr .align 1 _Z18embed_token_kernelPKiPKfPfi_param_1,
	.param .u64 .ptr .align 1 _Z18embed_token_kernelPKiPKfPfi_param_2,
	.param .u32 _Z18embed_token_kernelPKiPKfPfi_param_3
)
{
	.reg .pred 	%p<2>;
	.reg .b32 	%r<11>;
	.reg .b32 	%f<2>;
	.reg .b64 	%rd<13>;

	ld.param.u64 	%rd1, [_Z18embed_token_kernelPKiPKfPfi_param_0];
	ld.param.u64 	%rd2, [_Z18embed_token_kernelPKiPKfPfi_param_1];
	ld.param.u64 	%rd3, [_Z18embed_token_kernelPKiPKfPfi_param_2];
	ld.param.u32 	%r2, [_Z18embed_token_kernelPKiPKfPfi_param_3];
	mov.u32 	%r3, %ctaid.x;
	mov.u32 	%r4, %ntid.x;
	mov.u32 	%r5, %tid.x;
	mad.lo.s32 	%r1, %r3, %r4, %r5;
	setp.gt.s32 	%p1, %r1, 255;
	@%p1 bra 	$L__BB11_2;
	cvta.to.global.u64 	%rd4, %rd1;
	cvta.to.global.u64 	%rd5, %rd2;
	cvta.to.global.u64 	%rd6, %rd3;
	mul.wide.s32 	%rd7, %r2, 4;
	add.s64 	%rd8, %rd4, %rd7;
	ld.global.u32 	%r6, [%rd8];
	shl.b32 	%r7, %r6, 8;
	add.s32 	%r8, %r7, %r1;
	mul.wide.s32 	%rd9, %r8, 4;
	add.s64 	%rd10, %rd5, %rd9;
	ld.global.f32 	%f1, [%rd10];
	shl.b32 	%r9, %r2, 8;
	add.s32 	%r10, %r9, %r1;
	mul.wide.s32 	%rd11, %r10, 4;
	add.s64 	%rd12, %rd6, %rd11;
	st.global.f32 	[%rd12], %f1;
$L__BB11_2:
	ret;

}
	// .globl	_Z15write_id_kernelPiPKii
.visible .entry _Z15write_id_kernelPiPKii(
	.param .u64 .ptr .align 1 _Z15write_id_kernelPiPKii_param_0,
	.param .u64 .ptr .align 1 _Z15write_id_kernelPiPKii_param_1,
	.param .u32 _Z15write_id_kernelPiPKii_param_2
)
{
	.reg .pred 	%p<2>;
	.reg .b32 	%r<4>;
	.reg .b64 	%rd<7>;

	ld.param.u64 	%rd1, [_Z15write_id_kernelPiPKii_param_0];
	ld.param.u64 	%rd2, [_Z15write_id_kernelPiPKii_param_1];
	ld.param.u32 	%r1, [_Z15write_id_kernelPiPKii_param_2];
	mov.u32 	%r2, %tid.x;
	setp.ne.s32 	%p1, %r2, 0;
	@%p1 bra 	$L__BB12_2;
	cvta.to.global.u64 	%rd3, %rd2;
	cvta.to.global.u64 	%rd4, %rd1;
	ld.global.u32 	%r3, [%rd3];
	mul.wide.s32 	%rd5, %r1, 4;
	add.s64 	%rd6, %rd4, %rd5;
	st.global.u32 	[%rd6], %r3;
$L__BB12_2:
	ret;

}


// ===== COMPILED SASS (sm_100) =====

	.target	sm_100

	.elftype	@"ET_EXEC"


//--------------------- .note.nv.tkinfo           --------------------------
	.section	.note.nv.tkinfo,"",@"SHT_NOTE"
	.sectionflags	@"SHF_NOTE_NV_TKINFO"
	.tkinfo
        /*0018*/ 	.word	0x00000002
        /*0030*/ 	.string	""
        /*0030*/ 	.string	"ptxas"
        /*0030*/ 	.string	"Cuda compilation tools, release 13.0, V13.0.88"
        /*0030*/ 	.string	"Build cuda_13.0.r13.0/compiler.36424714_0"
        /*0030*/ 	.string	"-arch sm_100 -m 64 "



//--------------------- .note.nv.cuinfo           --------------------------
	.section	.note.nv.cuinfo,"",@"SHT_NOTE"
	.sectionflags	@"SHF_NOTE_NV_CUINFO"
        /*0018*/ 	.short	0x0002
        /*001a*/ 	.short	0x0064
        /*001c*/ 	.short	0x0082
	.zero		2


//--------------------- .nv.info                  --------------------------
	.section	.nv.info,"",@"SHT_CUDA_INFO"
	.align	4


	//----- nvinfo : EIATTR_REGCOUNT
	.align		4
        /*0000*/ 	.byte	0x04, 0x2f
        /*0002*/ 	.short	(.L_2 - .L_1)
	.align		4
.L_1:
        /*0004*/ 	.word	index@(_Z22patch_embedding_kernelPKfS0_Pf)
        /*0008*/ 	.word	0x00000025


	//----- nvinfo : EIATTR_FRAME_SIZE
	.align		4
.L_2:
        /*000c*/ 	.byte	0x04, 0x11
        /*000e*/ 	.short	(.L_4 - .L_3)
	.align		4
.L_3:
        /*0010*/ 	.word	index@(_Z22patch_embedding_kernelPKfS0_Pf)
        /*0014*/ 	.word	0x00000000


	//----- nvinfo : EIATTR_REGCOUNT
	.align		4
.L_4:
        /*0018*/ 	.byte	0x04, 0x2f
        /*001a*/ 	.short	(.L_6 - .L_5)
	.align		4
.L_5:
        /*001c*/ 	.word	index@(_Z18add_pos_emb_kernelPf)
        /*0020*/ 	.word	0x00000011


	//----- nvinfo : EIATTR_FRAME_SIZE
	.align		4
.L_6:
        /*0024*/ 	.byte	0x04, 0x11
        /*0026*/ 	.short	(.L_8 - .L_7)
	.align		4
.L_7:
        /*0028*/ 	.word	index@($__internal_1_$__cuda_sm3x_div_rn_noftz_f32_slowpath)
        /*002c*/ 	.word	0x00000020


	//----- nvinfo : EIATTR_FRAME_SIZE
	.align		4
.L_8:
        /*0030*/ 	.byte	0x04, 0x11
        /*0032*/ 	.short	(.L_10 - .L_9)
	.align		4
.L_9:
        /*0034*/ 	.word	index@(_Z18add_pos_emb_kernelPf)
        /*0038*/ 	.word	0x00000020


	//----- nvinfo : EIATTR_REGCOUNT
	.align		4
.L_10:
        /*003c*/ 	.byte	0x04, 0x2f
        /*003e*/ 	.short	(.L_12 - .L_11)
	.align		4
.L_11:
        /*0040*/ 	.word	index@(_Z17tiledMatMulKernelPKfS0_Pfiii)
        /*0044*/ 	.word	0x00000020


	//----- nvinfo : EIATTR_FRAME_SIZE
	.align		4
.L_12:
        /*0048*/ 	.byte	0x04, 0x11
        /*004a*/ 	.short	(.L_14 - .L_13)
	.align		4
.L_13:
        /*004c*/ 	.word	index@(_Z17tiledMatMulKernelPKfS0_Pfiii)
        /*0050*/ 	.word	0x00000000


	//----- nvinfo : EIATTR_REGCOUNT
	.align		4
.L_14:
        /*0054*/ 	.byte	0x04, 0x2f
        /*0056*/ 	.short	(.L_16 - .L_15)
	.align		4
.L_15:
        /*0058*/ 	.word	index@(_Z15transposeKernelPKfPfii)
        /*005c*/ 	.word	0x0000000a


	//----- nvinfo : EIATTR_FRAME_SIZE
	.align		4
.L_16:
        /*0060*/ 	.byte	0x04, 0x11
        /*0062*/ 	.short	(.L_18 - .L_17)
	.align		4
.L_17:
        /*0064*/ 	.word	index@(_Z15transposeKernelPKfPfii)
        /*0068*/ 	.word	0x00000000


	//----- nvinfo : EIATTR_REGCOUNT
	.align		4
.L_18:
        /*006c*/ 	.byte	0x04, 0x2f
        /*006e*/ 	.short	(.L_20 - .L_19)
	.align		4
.L_19:
        /*0070*/ 	.word	index@(_Z11scaleKernelPfif)
        /*0074*/ 	.word	0x00000008


	//----- nvinfo : EIATTR_FRAME_SIZE
	.align		4
.L_20:
        /*0078*/ 	.byte	0x04, 0x11
        /*007a*/ 	.short	(.L_22 - .L_21)
	.align		4
.L_21:
        /*007c*/ 	.word	index@(_Z11scaleKernelPfif)
        /*0080*/ 	.word	0x00000000


	//----- nvinfo : EIATTR_REGCOUNT
	.align		4
.L_22:
        /*0084*/ 	.byte	0x04, 0x2f
        /*0086*/ 	.short	(.L_24 - .L_23)
	.align		4
.L_23:
        /*0088*/ 	.word	index@(_Z13softmaxKernelPfii)
        /*008c*/ 	.word	0x00000020


	//----- nvinfo : EIATTR_FRAME_SIZE
	.align		4
.L_24:
        /*0090*/ 	.byte	0x04, 0x11
        /*0092*/ 	.short	(.L_26 - .L_25)
	.align		4
.L_25:
        /*0094*/ 	.word	index@($__internal_0_$__cuda_sm3x_div_rn_noftz_f32_slowpath)
        /*0098*/ 	.word	0x00000000


	//----- nvinfo : EIATTR_FRAME_SIZE
	.align		4
.L_26:
        /*009c*/ 	.byte	0x04, 0x11
        /*009e*/ 	.short	(.L_28 - .L_27)
	.align		4
.L_27:
        /*00a0*/ 	.word	index@(_Z13softmaxKernelPfii)
        /*00a4*/ 	.word	0x00000000


	//----- nvinfo : EIATTR_REGCOUNT
	.align		4
.L_28:
        /*00a8*/ 	.byte	0x04, 0x2f
        /*00aa*/ 	.short	(.L_30 - .L_29)
	.align		4
.L_29:
        /*00ac*/ 	.word	index@(_Z18causal_mask_kernelPfi)
        /*00b0*/ 	.word	0x0000000a


	//----- nvinfo : EIATTR_FRAME_SIZE
	.align		4
.L_30:
        /*00b4*/ 	.byte	0x04, 0x11
        /*00b6*/ 	.short	(.L_32 - .L_31)
	.align		4
.L_31:
        /*00b8*/ 	.word	index@(_Z18causal_mask_kernelPfi)
        /*00bc*/ 	.word	0x00000000


	//----- nvinfo : EIATTR_REGCOUNT
	.align		4
.L_32:
        /*00c0*/ 	.byte	0x04, 0x2f
        /*00c2*/ 	.short	(.L_34 - .L_33)
	.align		4
.L_33:
        /*00c4*/ 	.word	index@(_Z10addInPlacePfPKfi)
        /*00c8*/ 	.word	0x0000000a


	//----- nvinfo : EIATTR_FRAME_SIZE
	.align		4
.L_34:
        /*00cc*/ 	.byte	0x04, 0x11
        /*00ce*/ 	.short	(.L_36 - .L_35)
	.align		4
.L_35:
        /*00d0*/ 	.word	index@(_Z10addInPlacePfPKfi)
        /*00d4*/ 	.word	0x00000000


	//----- nvinfo : EIATTR_REGCOUNT
	.align		4
.L_36:
        /*00d8*/ 	.byte	0x04, 0x2f
        /*00da*/ 	.short	(.L_38 - .L_37)
	.align		4
.L_37:
        /*00dc*/ 	.word	index@(_Z10reluKernelPfi)
        /*00e0*/ 	.word	0x00000008


	//----- nvinfo : EIATTR_FRAME_SIZE
	.align		4
.L_38:
        /*00e4*/ 	.byte	0x04, 0x11
        /*00e6*/ 	.short	(.L_40 - .L_39)
	.align		4
.L_39:
        /*00e8*/ 	.word	index@(_Z10reluKernelPfi)
        /*00ec*/ 	.word	0x00000000


	//----- nvinfo : EIATTR_REGCOUNT
	.align		4
.L_40:
        /*00f0*/ 	.byte	0x04, 0x2f
        /*00f2*/ 	.short	(.L_42 - .L_41)
	.align		4
.L_41:
        /*00f4*/ 	.word	index@(_Z12extractQueryPKfiPf)
        /*00f8*/ 	.word	0x0000000a


	//----- nvinfo : EIATTR_FRAME_SIZE
	.align		4
.L_42:
        /*00fc*/ 	.byte	0x04, 0x11
        /*00fe*/ 	.short	(.L_44 - .L_43)
	.align		4
.L_43:
        /*0100*/ 	.word	index@(_Z12extractQueryPKfiPf)
        /*0104*/ 	.word	0x00000000


	//----- nvinfo : EIATTR_REGCOUNT
	.align		4
.L_44:
        /*0108*/ 	.byte	0x04, 0x2f
        /*010a*/ 	.short	(.L_46 - .L_45)
	.align		4
.L_45:
        /*010c*/ 	.word	index@(_Z13argmax_kernelPKfiPi)
        /*0110*/ 	.word	0x00000010


	//----- nvinfo : EIATTR_FRAME_SIZE
	.align		4
.L_46:
        /*0114*/ 	.byte	0x04, 0x11
        /*0116*/ 	.short	(.L_48 - .L_47)
	.align		4
.L_47:
        /*0118*/ 	.word	index@(_Z13argmax_kernelPKfiPi)
        /*011c*/ 	.word	0x00000000


	//----- nvinfo : EIATTR_REGCOUNT
	.align		4
.L_48:
        /*0120*/ 	.byte	0x04, 0x2f
        /*0122*/ 	.short	(.L_50 - .L_49)
	.align		4
.L_49:
        /*0124*/ 	.word	index@(_Z18embed_token_kernelPKiPKfPfi)
        /*0128*/ 	.word	0x0000000c


	//----- nvinfo : EIATTR_FRAME_SIZE
	.align		4
.L_50:
        /*012c*/ 	.byte	0x04, 0x11
        /*012e*/ 	.short	(.L_52 - .L_51)
	.align		4
.L_51:
        /*0130*/ 	.word	index@(_Z18embed_token_kernelPKiPKfPfi)
        /*0134*/ 	.word	0x00000000


	//----- nvinfo : EIATTR_REGCOUNT
	.align		4
.L_52:
        /*0138*/ 	.byte	0x04, 0x2f
        /*013a*/ 	.short	(.L_54 - .L_53)
	.align		4
.L_53:
        /*013c*/ 	.word	index@(_Z15write_id_kernelPiPKii)
        /*0140*/ 	.word	0x0000000a


	//----- nvinfo : EIATTR_FRAME_SIZE
	.align		4
.L_54:
        /*0144*/ 	.byte	0x04, 0x11
        /*0146*/ 	.short	(.L_56 - .L_55)
	.align		4
.L_55:
        /*0148*/ 	.word	index@(_Z15write_id_kernelPiPKii)
        /*014c*/ 	.word	0x00000000


	//----- nvinfo : EIATTR_MIN_STACK_SIZE
	.align		4
.L_56:
        /*0150*/ 	.byte	0x04, 0x12
        /*0152*/ 	.short	(.L_58 - .L_57)
	.align		4
.L_57:
        /*0154*/ 	.word	index@(_Z15write_id_kernelPiPKii)
        /*0158*/ 	.word	0x00000000


	//----- nvinfo : EIATTR_MIN_STACK_SIZE
	.align		4
.L_58:
        /*015c*/ 	.byte	0x04, 0x12
        /*015e*/ 	.short	(.L_60 - .L_59)
	.align		4
.L_59:
        /*0160*/ 	.word	index@(_Z18embed_token_kernelPKiPKfPfi)
        /*0164*/ 	.word	0x00000000


	//----- nvinfo : EIATTR_MIN_STACK_SIZE
	.align		4
.L_60:
        /*0168*/ 	.byte	0x04, 0x12
        /*016a*/ 	.short	(.L_62 - .L_61)
	.align		4
.L_61:
        /*016c*/ 	.word	index@(_Z13argmax_kernelPKfiPi)
        /*0170*/ 	.word	0x00000000


	//----- nvinfo : EIATTR_MIN_STACK_SIZE
	.align		4
.L_62:
        /*0174*/ 	.byte	0x04, 0x12
        /*0176*/ 	.short	(.L_64 - .L_63)
	.align		4
.L_63:
        /*0178*/ 	.word	index@(_Z12extractQueryPKfiPf)
        /*017c*/ 	.word	0x00000000


	//----- nvinfo : EIATTR_MIN_STACK_SIZE
	.align		4
.L_64:
        /*0180*/ 	.byte	0x04, 0x12
        /*0182*/ 	.short	(.L_66 - .L_65)
	.align		4
.L_65:
        /*0184*/ 	.word	index@(_Z10reluKernelPfi)
        /*0188*/ 	.word	0x00000000


	//----- nvinfo : EIATTR_MIN_STACK_SIZE
	.align		4
.L_66:
        /*018c*/ 	.byte	0x04, 0x12
        /*018e*/ 	.short	(.L_68 - .L_67)
	.align		4
.L_67:
        /*0190*/ 	.word	index@(_Z10addInPlacePfPKfi)
        /*0194*/ 	.word	0x00000000


	//----- nvinfo : EIATTR_MIN_STACK_SIZE
	.align		4
.L_68:
        /*0198*/ 	.byte	0x04, 0x12
        /*019a*/ 	.short	(.L_70 - .L_69)
	.align		4
.L_69:
        /*019c*/ 	.word	index@(_Z18causal_mask_kernelPfi)
        /*01a0*/ 	.word	0x00000000


	//----- nvinfo : EIATTR_MIN_STACK_SIZE
	.align		4
.L_70:
        /*01a4*/ 	.byte	0x04, 0x12
        /*01a6*/ 	.short	(.L_72 - .L_71)
	.align		4
.L_71:
        /*01a8*/ 	.word	index@(_Z13softmaxKernelPfii)
        /*01ac*/ 	.word	0x00000000


	//----- nvinfo : EIATTR_MIN_STACK_SIZE
	.align		4
.L_72:
        /*01b0*/ 	.byte	0x04, 0x12
        /*01b2*/ 	.short	(.L_74 - .L_73)
	.align		4
.L_73:
        /*01b4*/ 	.word	index@(_Z11scaleKernelPfif)
        /*01b8*/ 	.word	0x00000000


	//----- nvinfo : EIATTR_MIN_STACK_SIZE
	.align		4
.L_74:
        /*01bc*/ 	.byte	0x04, 0x12
        /*01be*/ 	.short	(.L_76 - .L_75)
	.align		4
.L_75:
        /*01c0*/ 	.word	index@(_Z15transposeKernelPKfPfii)
        /*01c4*/ 	.word	0x00000000


	//----- nvinfo : EIATTR_MIN_STACK_SIZE
	.align		4
.L_76:
        /*01c8*/ 	.byte	0x04, 0x12
        /*01ca*/ 	.short	(.L_78 - .L_77)
	.align		4
.L_77:
        /*01cc*/ 	.word	index@(_Z17tiledMatMulKernelPKfS0_Pfiii)
        /*01d0*/ 	.word	0x00000000


	//----- nvinfo : EIATTR_MIN_STACK_SIZE
	.align		4
.L_78:
        /*01d4*/ 	.byte	0x04, 0x12
        /*01d6*/ 	.short	(.L_80 - .L_79)
	.align		4
.L_79:
        /*01d8*/ 	.word	index@(_Z18add_pos_emb_kernelPf)
        /*01dc*/ 	.word	0x00000020


	//----- nvinfo : EIATTR_MIN_STACK_SIZE
	.align		4
.L_80:
        /*01e0*/ 	.byte	0x04, 0x12
        /*01e2*/ 	.short	(.L_82 - .L_81)
	.align		4
.L_81:
        /*01e4*/ 	.word	index@(_Z22patch_embedding_kernelPKfS0_Pf)
        /*01e8*/ 	.word	0x00000000
.L_82:


//--------------------- .nv.compat                --------------------------
	.section	.nv.compat,"",@"SHT_CUDA_COMPAT_INFO"
	.align	4
        /*0000*/ 	.byte	0x02, 0x09, 0x00, 0x00, 0x02, 0x02, 0x01, 0x00, 0x02, 0x05, 0x05, 0x00, 0x03, 0x07, 0x01, 0x01
        /*0010*/ 	.byte	0x02, 0x03, 0x00, 0x00, 0x02, 0x06, 0x01, 0x00, 0x04, 0x0b, 0x08, 0x00, 0x01, 0x00, 0x00, 0x00
        /*0020*/ 	.byte	0x00, 0x00, 0x00, 0x00


//--------------------- .nv.info._Z15write_id_kernelPiPKii --------------------------
	.section	.nv.info._Z15write_id_kernelPiPKii,"",@"SHT_CUDA_INFO"
	.sectionflags	@""
	.align	4


	//----- nvinfo : EIATTR_CUDA_API_VERSION
	.align		4
        /*0000*/ 	.byte	0x04, 0x37
        /*0002*/ 	.short	(.L_84 - .L_83)
.L_83:
        /*0004*/ 	.word	0x00000082


	//----- nvinfo : EIATTR_KPARAM_INFO
	.align		4
.L_84:
        /*0008*/ 	.byte	0x04, 0x17
        /*000a*/ 	.short	(.L_86 - .L_85)
.L_85:
        /*000c*/ 	.word	0x00000000
        /*0010*/ 	.short	0x0002
        /*0012*/ 	.short	0x0010
        /*0014*/ 	.byte	0x00, 0xf0, 0x11, 0x00


	//----- nvinfo : EIATTR_KPARAM_INFO
	.align		4
.L_86:
        /*0018*/ 	.byte	0x04, 0x17
        /*001a*/ 	.short	(.L_88 - .L_87)
.L_87:
        /*001c*/ 	.word	0x00000000
        /*0020*/ 	.short	0x0001
        /*0022*/ 	.short	0x0008
        /*0024*/ 	.byte	0x00, 0xf5, 0x21, 0x00


	//----- nvinfo : EIATTR_KPARAM_INFO
	.align		4
.L_88:
        /*0028*/ 	.byte	0x04, 0x17
        /*002a*/ 	.short	(.L_90 - .L_89)
.L_89:
        /*002c*/ 	.word	0x00000000
        /*0030*/ 	.short	0x0000
        /*0032*/ 	.short	0x0000
        /*0034*/ 	.byte	0x00, 0xf5, 0x21, 0x00


	//----- nvinfo : EIATTR_SPARSE_MMA_MASK
	.align		4
.L_90:
        /*0038*/ 	.byte	0x03, 0x50
        /*003a*/ 	.short	0x0000


	//----- nvinfo : EIATTR_MAXREG_COUNT
	.align		4
        /*003c*/ 	.byte	0x03, 0x1b
        /*003e*/ 	.short	0x00ff


	//----- nvinfo : EIATTR_MERCURY_ISA_VERSION
	.align		4
        /*0040*/ 	.byte	0x03, 0x5f
        /*0042*/ 	.short	0x0101


	//----- nvinfo : EIATTR_VRC_CTA_INIT_COUNT
	.align		4
        /*0044*/ 	.byte	0x02, 0x4a
	.zero		1
	.zero		1


	//----- nvinfo : EIATTR_EXIT_INSTR_OFFSETS
	.align		4
        /*0048*/ 	.byte	0x04, 0x1c
        /*004a*/ 	.short	(.L_92 - .L_91)


	//   ....[0]....
.L_91:
        /*004c*/ 	.word	0x00000030


	//   ....[1]....
        /*0050*/ 	.word	0x000000b0


	//----- nvinfo : EIATTR_CBANK_PARAM_SIZE
	.align		4
.L_92:
        /*0054*/ 	.byte	0x03, 0x19
        /*0056*/ 	.short	0x0014


	//----- nvinfo : EIATTR_PARAM_CBANK
	.align		4
        /*0058*/ 	.byte	0x04, 0x0a
        /*005a*/ 	.short	(.L_94 - .L_93)
	.align		4
.L_93:
        /*005c*/ 	.word	index@(.nv.constant0._Z15write_id_kernelPiPKii)
        /*0060*/ 	.short	0x0380
        /*0062*/ 	.short	0x0014


	//----- nvinfo : EIATTR_SW_WAR
	.align		4
.L_94:
        /*0064*/ 	.byte	0x04, 0x36
        /*0066*/ 	.short	(.L_96 - .L_95)
.L_95:
        /*0068*/ 	.word	0x00000008
.L_96:


//--------------------- .nv.info._Z18embed_token_kernelPKiPKfPfi --------------------------
	.section	.nv.info._Z18embed_token_kernelPKiPKfPfi,"",@"SHT_CUDA_INFO"
	.sectionflags	@""
	.align	4


	//----- nvinfo : EIATTR_CUDA_API_VERSION
	.align		4
        /*0000*/ 	.byte	0x04, 0x37
        /*0002*/ 	.short	(.L_98 - .L_97)
.L_97:
        /*0004*/ 	.word	0x00000082


	//----- nvinfo : EIATTR_KPARAM_INFO
	.align		4
.L_98:
        /*0008*/ 	.byte	0x04, 0x17
        /*000a*/ 	.short	(.L_100 - .L_99)
.L_99:
        /*000c*/ 	.word	0x00000000
        /*0010*/ 	.short	0x0003
        /*0012*/ 	.short	0x0018
        /*0014*/ 	.byte	0x00, 0xf0, 0x11, 0x00


	//----- nvinfo : EIATTR_KPARAM_INFO
	.align		4
.L_100:
        /*0018*/ 	.byte	0x04, 0x17
        /*001a*/ 	.short	(.L_102 - .L_101)
.L_101:
        /*001c*/ 	.word	0x00000000
        /*0020*/ 	.short	0x0002
        /*0022*/ 	.short	0x0010
        /*0024*/ 	.byte	0x00, 0xf5, 0x21, 0x00


	//----- nvinfo : EIATTR_KPARAM_INFO
	.align		4
.L_102:
        /*0028*/ 	.byte	0x04, 0x17
        /*002a*/ 	.short	(.L_104 - .L_103)
.L_103:
        /*002c*/ 	.word	0x00000000
        /*0030*/ 	.short	0x0001
        /*0032*/ 	.short	0x0008
        /*0034*/ 	.byte	0x00, 0xf5, 0x21, 0x00


	//----- nvinfo : EIATTR_KPARAM_INFO
	.align		4
.L_104:
        /*0038*/ 	.byte	0x04, 0x17
        /*003a*/ 	.short	(.L_106 - .L_105)
.L_105:
        /*003c*/ 	.word	0x00000000
        /*0040*/ 	.short	0x0000
        /*0042*/ 	.short	0x0000
        /*0044*/ 	.byte	0x00, 0xf5, 0x21, 0x00


	//----- nvinfo : EIATTR_SPARSE_MMA_MASK
	.align		4
.L_106:
        /*0048*/ 	.byte	0x03, 0x50
        /*004a*/ 	.short	0x0000


	//----- nvinfo : EIATTR_MAXREG_COUNT
	.align		4
        /*004c*/ 	.byte	0x03, 0x1b
        /*004e*/ 	.short	0x00ff


	//----- nvinfo : EIATTR_MERCURY_ISA_VERSION
	.align		4
        /*0050*/ 	.byte	0x03, 0x5f
        /*0052*/ 	.short	0x0101


	//----- nvinfo : EIATTR_VRC_CTA_INIT_COUNT
	.align		4
        /*0054*/ 	.byte	0x02, 0x4a
	.zero		1
	.zero		1


	//----- nvinfo : EIATTR_EXIT_INSTR_OFFSETS
	.align		4
        /*0058*/ 	.byte	0x04, 0x1c
        /*005a*/ 	.short	(.L_108 - .L_107)


	//   ....[0]....
.L_107:
        /*005c*/ 	.word	0x00000060


	//   ....[1]....
        /*0060*/ 	.word	0x00000140


	//----- nvinfo : EIATTR_CBANK_PARAM_SIZE
	.align		4
.L_108:
        /*0064*/ 	.byte	0x03, 0x19
        /*0066*/ 	.short	0x001c


	//----- nvinfo : EIATTR_PARAM_CBANK
	.align		4
        /*0068*/ 	.byte	0x04, 0x0a
        /*006a*/ 	.short	(.L_110 - .L_109)
	.align		4
.L_109:
        /*006c*/ 	.word	index@(.nv.constant0._Z18embed_token_kernelPKiPKfPfi)
        /*0070*/ 	.short	0x0380
        /*0072*/ 	.short	0x001c


	//----- nvinfo : EIATTR_SW_WAR
	.align		4
.L_110:
        /*0074*/ 	.byte	0x04, 0x36
        /*0076*/ 	.short	(.L_112 - .L_111)
.L_111:
        /*0078*/ 	.word	0x00000008
.L_112:


//--------------------- .nv.info._Z13argmax_kernelPKfiPi --------------------------
	.section	.nv.info._Z13argmax_kernelPKfiPi,"",@"SHT_CUDA_INFO"
	.sectionflags	@""
	.align	4


	//----- nvinfo : EIATTR_CUDA_API_VERSION
	.align		4
        /*0000*/ 	.byte	0x04, 0x37
        /*0002*/ 	.short	(.L_114 - .L_113)
.L_113:
        /*0004*/ 	.word	0x00000082


	//----- nvinfo : EIATTR_KPARAM_INFO
	.align		4
.L_114:
        /*0008*/ 	.byte	0x04, 0x17
        /*000a*/ 	.short	(.L_116 - .L_115)
.L_115:
        /*000c*/ 	.word	0x00000000
        /*0010*/ 	.short	0x0002
        /*0012*/ 	.short	0x0010
        /*0014*/ 	.byte	0x00, 0xf5, 0x21, 0x00


	//----- nvinfo : EIATTR_KPARAM_INFO
	.align		4
.L_116:
        /*0018*/ 	.byte	0x04, 0x17
        /*001a*/ 	.short	(.L_118 - .L_117)
.L_117:
        /*001c*/ 	.word	0x00000000
        /*0020*/ 	.short	0x0001
        /*0022*/ 	.short	0x0008
        /*0024*/ 	.byte	0x00, 0xf0, 0x11, 0x00


	//----- nvinfo : EIATTR_KPARAM_INFO
	.align		4
.L_118:
        /*0028*/ 	.byte	0x04, 0x17
        /*002a*/ 	.short	(.L_120 - .L_119)
.L_119:
        /*002c*/ 	.word	0x00000000
        /*0030*/ 	.short	0x0000
        /*0032*/ 	.short	0x0000
        /*0034*/ 	.byte	0x00, 0xf5, 0x21, 0x00


	//----- nvinfo : EIATTR_SPARSE_MMA_MASK
	.align		4
.L_120:
        /*0038*/ 	.byte	0x03, 0x50
        /*003a*/ 	.short	0x0000


	//----- nvinfo : EIATTR_MAXREG_COUNT
	.align		4
        /*003c*/ 	.byte	0x03, 0x1b
        /*003e*/ 	.short	0x00ff


	//----- nvinfo : EIATTR_NUM_BARRIERS
	.align		4
        /*0040*/ 	.byte	0x02, 0x4c
        /*0042*/ 	.byte	0x01
	.zero		1


	//----- nvinfo : EIATTR_MERCURY_ISA_VERSION
	.align		4
        /*0044*/ 	.byte	0x03, 0x5f
        /*0046*/ 	.short	0x0101


	//----- nvinfo : EIATTR_VRC_CTA_INIT_COUNT
	.align		4
        /*0048*/ 	.byte	0x02, 0x4a
	.zero		1
	.zero		1


	//----- nvinfo : EIATTR_EXIT_INSTR_OFFSETS
	.align		4
        /*004c*/ 	.byte	0x04, 0x1c
        /*004e*/ 	.short	(.L_122 - .L_121)


	//   ....[0]....
.L_121:
        /*0050*/ 	.word	0x00000350


	//   ....[1]....
        /*0054*/ 	.word	0x00000390


	//----- nvinfo : EIATTR_CRS_STACK_SIZE
	.align		4
.L_122:
        /*0058*/ 	.byte	0x04, 0x1e
        /*005a*/ 	.short	(.L_124 - .L_123)
.L_123:
        /*005c*/ 	.word	0x00000000


	//----- nvinfo : EIATTR_CBANK_PARAM_SIZE
	.align		4
.L_124:
        /*0060*/ 	.byte	0x03, 0x19
        /*0062*/ 	.short	0x0018


	//----- nvinfo : EIATTR_PARAM_CBANK
	.align		4
        /*0064*/ 	.byte	0x04, 0x0a
        /*0066*/ 	.short	(.L_126 - .L_125)
	.align		4
.L_125:
        /*0068*/ 	.word	index@(.nv.constant0._Z13argmax_kernelPKfiPi)
        /*006c*/ 	.short	0x0380
        /*006e*/ 	.short	0x0018


	//----- nvinfo : EIATTR_SW_WAR
	.align		4
.L_126:
        /*0070*/ 	.byte	0x04, 0x36
        /*0072*/ 	.short	(.L_128 - .L_127)
.L_127:
        /*0074*/ 	.word	0x00000008
.L_128:


//--------------------- .nv.info._Z12extractQueryPKfiPf --------------------------
	.section	.nv.info._Z12extractQueryPKfiPf,"",@"SHT_CUDA_INFO"
	.sectionflags	@""
	.align	4


	//----- nvinfo : EIATTR_CUDA_API_VERSION
	.align		4
        /*0000*/ 	.byte	0x04, 0x37
        /*0002*/ 	.short	(.L_130 - .L_129)
.L_129:
        /*0004*/ 	.word	0x00000082


	//----- nvinfo : EIATTR_KPARAM_INFO
	.align		4
.L_130:
        /*0008*/ 	.byte	0x04, 0x17
        /*000a*/ 	.short	(.L_132 - .L_131)
.L_131:
        /*000c*/ 	.word	0x00000000
        /*0010*/ 	.short	0x0002
        /*0012*/ 	.short	0x0010
        /*0014*/ 	.byte	0x00, 0xf5, 0x21, 0x00


	//----- nvinfo : EIATTR_KPARAM_INFO
	.align		4
.L_132:
        /*0018*/ 	.byte	0x04, 0x17
        /*001a*/ 	.short	(.L_134 - .L_133)
.L_133:
        /*001c*/ 	.word	0x00000000
        /*0020*/ 	.short	0x0001
        /*0022*/ 	.short	0x0008
        /*0024*/ 	.byte	0x00, 0xf0, 0x11, 0x00


	//----- nvinfo : EIATTR_KPARAM_INFO
	.align		4
.L_134:
        /*0028*/ 	.byte	0x04, 0x17
        /*002a*/ 	.short	(.L_136 - .L_135)
.L_135:
        /*002c*/ 	.word	0x00000000
        /*0030*/ 	.short	0x0000
        /*0032*/ 	.short	0x0000
        /*0034*/ 	.byte	0x00, 0xf5, 0x21, 0x00


	//----- nvinfo : EIATTR_SPARSE_MMA_MASK
	.align		4
.L_136:
        /*0038*/ 	.byte	0x03, 0x50
        /*003a*/ 	.short	0x0000


	//----- nvinfo : EIATTR_MAXREG_COUNT
	.align		4
        /*003c*/ 	.byte	0x03, 0x1b
        /*003e*/ 	.short	0x00ff


	//----- nvinfo : EIATTR_MERCURY_ISA_VERSION
	.align		4
        /*0040*/ 	.byte	0x03, 0x5f
        /*0042*/ 	.short	0x0101


	//----- nvinfo : EIATTR_VRC_CTA_INIT_COUNT
	.align		4
        /*0044*/ 	.byte	0x02, 0x4a
	.zero		1
	.zero		1


	//----- nvinfo : EIATTR_EXIT_INSTR_OFFSETS
	.align		4
        /*0048*/ 	.byte	0x04, 0x1c
        /*004a*/ 	.short	(.L_138 - .L_137)


	//   ....[0]....
.L_137:
        /*004c*/ 	.word	0x00000060


	//   ....[1]....
        /*0050*/ 	.word	0x00000100


	//----- nvinfo : EIATTR_CBANK_PARAM_SIZE
	.align		4
.L_138:
        /*0054*/ 	.byte	0x03, 0x19
        /*0056*/ 	.short	0x0018


	//----- nvinfo : EIATTR_PARAM_CBANK
	.align		4
        /*0058*/ 	.byte	0x04, 0x0a
        /*005a*/ 	.short	(.L_140 - .L_139)
	.align		4
.L_139:
        /*005c*/ 	.word	index@(.nv.constant0._Z12extractQueryPKfiPf)
        /*0060*/ 	.short	0x0380
        /*0062*/ 	.short	0x0018


	//----- nvinfo : EIATTR_SW_WAR
	.align		4
.L_140:
        /*0064*/ 	.byte	0x04, 0x36
        /*0066*/ 	.short	(.L_142 - .L_141)
.L_141:
        /*0068*/ 	.word	0x00000008
.L_142:


//--------------------- .nv.info._Z10reluKernelPfi --------------------------
	.section	.nv.info._Z10reluKernelPfi,"",@"SHT_CUDA_INFO"
	.sectionflags	@""
	.align	4


	//----- nvinfo : EIATTR_CUDA_API_VERSION
	.align		4
        /*0000*/ 	.byte	0x04, 0x37
        /*0002*/ 	.short	(.L_144 - .L_143)
.L_143:
        /*0004*/ 	.word	0x00000082


	//----- nvinfo : EIATTR_KPARAM_INFO
	.align		4
.L_144:
        /*0008*/ 	.byte	0x04, 0x17
        /*000a*/ 	.short	(.L_146 - .L_145)
.L_145:
        /*000c*/ 	.word	0x00000000
        /*0010*/ 	.short	0x0001
        /*0012*/ 	.short	0x0008
        /*0014*/ 	.byte	0x00, 0xf0, 0x11, 0x00


	//----- nvinfo : EIATTR_KPARAM_INFO
	.align		4
.L_146:
        /*0018*/ 	.byte	0x04, 0x17
        /*001a*/ 	.short	(.L_148 - .L_147)
.L_147:
        /*001c*/ 	.word	0x00000000
        /*0020*/ 	.short	0x0000
        /*0022*/ 	.short	0x0000
        /*0024*/ 	.byte	0x00, 0xf5, 0x21, 0x00


	//----- nvinfo : EIATTR_SPARSE_MMA_MASK
	.align		4
.L_148:
        /*0028*/ 	.byte	0x03, 0x50
        /*002a*/ 	.short	0x0000


	//----- nvinfo : EIATTR_MAXREG_COUNT
	.align		4
        /*002c*/ 	.byte	0x03, 0x1b
        /*002e*/ 	.short	0x00ff


	//----- nvinfo : EIATTR_MERCURY_ISA_VERSION
	.align		4
        /*0030*/ 	.byte	0x03, 0x5f
        /*0032*/ 	.short	0x0101


	//----- nvinfo : EIATTR_VRC_CTA_INIT_COUNT
	.align		4
        /*0034*/ 	.byte	0x02, 0x4a
	.zero		1
	.zero		1


	//----- nvinfo : EIATTR_EXIT_INSTR_OFFSETS
	.align		4
        /*0038*/ 	.byte	0x04, 0x1c
        /*003a*/ 	.short	(.L_150 - .L_149)


	//   ....[0]....
.L_149:
        /*003c*/ 	.word	0x00000070


	//   ....[1]....
        /*0040*/ 	.word	0x000000d0


	//   ....[2]....
        /*0044*/ 	.word	0x000000f0


	//----- nvinfo : EIATTR_CBANK_PARAM_SIZE
	.align		4
.L_150:
        /*0048*/ 	.byte	0x03, 0x19
        /*004a*/ 	.short	0x000c


	//----- nvinfo : EIATTR_PARAM_CBANK
	.align		4
        /*004c*/ 	.byte	0x04, 0x0a
        /*004e*/ 	.short	(.L_152 - .L_151)
	.align		4
.L_151:
        /*0050*/ 	.word	index@(.nv.constant0._Z10reluKernelPfi)
        /*0054*/ 	.short	0x0380
        /*0056*/ 	.short	0x000c


	//----- nvinfo : EIATTR_SW_WAR
	.align		4
.L_152:
        /*0058*/ 	.byte	0x04, 0x36
        /*005a*/ 	.short	(.L_154 - .L_153)
.L_153:
        /*005c*/ 	.word	0x00000008
.L_154:


//--------------------- .nv.info._Z10addInPlacePfPKfi --------------------------
	.section	.nv.info._Z10addInPlacePfPKfi,"",@"SHT_CUDA_INFO"
	.sectionflags	@""
	.align	4


	//----- nvinfo : EIATTR_CUDA_API_VERSION
	.align		4
        /*0000*/ 	.byte	0x04, 0x37
        /*0002*/ 	.short	(.L_156 - .L_155)
.L_155:
        /*0004*/ 	.word	0x00000082


	//----- nvinfo : EIATTR_KPARAM_INFO
	.align		4
.L_156:
        /*0008*/ 	.byte	0x04, 0x17
        /*000a*/ 	.short	(.L_158 - .L_157)
.L_157:
        /*000c*/ 	.word	0x00000000
        /*0010*/ 	.short	0x0002
        /*0012*/ 	.short	0x0010
        /*0014*/ 	.byte	0x00, 0xf0, 0x11, 0x00


	//----- nvinfo : EIATTR_KPARAM_INFO
	.align		4
.L_158:
        /*0018*/ 	.byte	0x04, 0x17
        /*001a*/ 	.short	(.L_160 - .L_159)
.L_159:
        /*001c*/ 	.word	0x00000000
        /*0020*/ 	.short	0x0001
        /*0022*/ 	.short	0x0008
        /*0024*/ 	.byte	0x00, 0xf5, 0x21, 0x00


	//----- nvinfo : EIATTR_KPARAM_INFO
	.align		4
.L_160:
        /*0028*/ 	.byte	0x04, 0x17
        /*002a*/ 	.short	(.L_162 - .L_161)
.L_161:
        /*002c*/ 	.word	0x00000000
        /*0030*/ 	.short	0x0000
        /*0032*/ 	.short	0x0000
        /*0034*/ 	.byte	0x00, 0xf5, 0x21, 0x00


	//----- nvinfo : EIATTR_SPARSE_MMA_MASK
	.align		4
.L_162:
        /*0038*/ 	.byte	0x03, 0x50
        /*003a*/ 	.short	0x0000


	//----- nvinfo : EIATTR_MAXREG_COUNT
	.align		4
        /*003c*/ 	.byte	0x03, 0x1b
        /*003e*/ 	.short	0x00ff


	//----- nvinfo : EIATTR_MERCURY_ISA_VERSION
	.align		4
        /*0040*/ 	.byte	0x03, 0x5f
        /*0042*/ 	.short	0x0101


	//----- nvinfo : EIATTR_VRC_CTA_INIT_COUNT
	.align		4
        /*0044*/ 	.byte	0x02, 0x4a
	.zero		1
	.zero		1


	//----- nvinfo : EIATTR_EXIT_INSTR_OFFSETS
	.align		4
        /*0048*/ 	.byte	0x04, 0x1c
        /*004a*/ 	.short	(.L_164 - .L_163)


	//   ....[0]....
.L_163:
        /*004c*/ 	.word	0x00000070


	//   ....[1]....
        /*0050*/ 	.word	0x00000110


	//----- nvinfo : EIATTR_CBANK_PARAM_SIZE
	.align		4
.L_164:
        /*0054*/ 	.byte	0x03, 0x19
        /*0056*/ 	.short	0x0014


	//----- nvinfo : EIATTR_PARAM_CBANK
	.align		4
        /*0058*/ 	.byte	0x04, 0x0a
        /*005a*/ 	.short	(.L_166 - .L_165)
	.align		4
.L_165:
        /*005c*/ 	.word	index@(.nv.constant0._Z10addInPlacePfPKfi)
        /*0060*/ 	.short	0x0380
        /*0062*/ 	.short	0x0014


	//----- nvinfo : EIATTR_SW_WAR
	.align		4
.L_166:
        /*0064*/ 	.byte	0x04, 0x36
        /*0066*/ 	.short	(.L_168 - .L_167)
.L_167:
        /*0068*/ 	.word	0x00000008
.L_168:


//--------------------- .nv.info._Z18causal_mask_kernelPfi --------------------------
	.section	.nv.info._Z18causal_mask_kernelPfi,"",@"SHT_CUDA_INFO"
	.sectionflags	@""
	.align	4


	//----- nvinfo : EIATTR_CUDA_API_VERSION
	.align		4
        /*0000*/ 	.byte	0x04, 0x37
        /*0002*/ 	.short	(.L_170 - .L_169)
.L_169:
        /*0004*/ 	.word	0x00000082


	//----- nvinfo : EIATTR_KPARAM_INFO
	.align		4
.L_170:
        /*0008*/ 	.byte	0x04, 0x17
        /*000a*/ 	.short	(.L_172 - .L_171)
.L_171:
        /*000c*/ 	.word	0x00000000
        /*0010*/ 	.short	0x0001
        /*0012*/ 	.short	0x0008
        /*0014*/ 	.byte	0x00, 0xf0, 0x11, 0x00


	//----- nvinfo : EIATTR_KPARAM_INFO
	.align		4
.L_172:
        /*0018*/ 	.byte	0x04, 0x17
        /*001a*/ 	.short	(.L_174 - .L_173)
.L_173:
        /*001c*/ 	.word	0x00000000
        /*0020*/ 	.short	0x0000
        /*0022*/ 	.short	0x0000
        /*0024*/ 	.byte	0x00, 0xf5, 0x21, 0x00


	//----- nvinfo : EIATTR_SPARSE_MMA_MASK
	.align		4
.L_174:
        /*0028*/ 	.byte	0x03, 0x50
        /*002a*/ 	.short	0x0000


	//----- nvinfo : EIATTR_MAXREG_COUNT
	.align		4
        /*002c*/ 	.byte	0x03, 0x1b
        /*002e*/ 	.short	0x00ff


	//----- nvinfo : EIATTR_MERCURY_ISA_VERSION
	.align		4
        /*0030*/ 	.byte	0x03, 0x5f
        /*0032*/ 	.short	0x0101


	//----- nvinfo : EIATTR_VRC_CTA_INIT_COUNT
	.align		4
        /*0034*/ 	.byte	0x02, 0x4a
	.zero		1
	.zero		1


	//----- nvinfo : EIATTR_EXIT_INSTR_OFFSETS
	.align		4
        /*0038*/ 	.byte	0x04, 0x1c
        /*003a*/ 	.short	(.L_176 - .L_175)


	//   ....[0]....
.L_175:
        /*003c*/ 	.word	0x000000d0


	//   ....[1]....
        /*0040*/ 	.word	0x00000140


	//----- nvinfo : EIATTR_CBANK_PARAM_SIZE
	.align		4
.L_176:
        /*0044*/ 	.byte	0x03, 0x19
        /*0046*/ 	.short	0x000c


	//----- nvinfo : EIATTR_PARAM_CBANK
	.align		4
        /*0048*/ 	.byte	0x04, 0x0a
        /*004a*/ 	.short	(.L_178 - .L_177)
	.align		4
.L_177:
        /*004c*/ 	.word	index@(.nv.constant0._Z18causal_mask_kernelPfi)
        /*0050*/ 	.short	0x0380
        /*0052*/ 	.short	0x000c


	//----- nvinfo : EIATTR_SW_WAR
	.align		4
.L_178:
        /*0054*/ 	.byte	0x04, 0x36
        /*0056*/ 	.short	(.L_180 - .L_179)
.L_179:
        /*0058*/ 	.word	0x00000008
.L_180:


//--------------------- .nv.info._Z13softmaxKernelPfii --------------------------
	.section	.nv.info._Z13softmaxKernelPfii,"",@"SHT_CUDA_INFO"
	.sectionflags	@""
	.align	4


	//----- nvinfo : EIATTR_CUDA_API_VERSION
	.align		4
        /*0000*/ 	.byte	0x04, 0x37
        /*0002*/ 	.short	(.L_182 - .L_181)
.L_181:
        /*0004*/ 	.word	0x00000082


	//----- nvinfo : EIATTR_KPARAM_INFO
	.align		4
.L_182:
        /*0008*/ 	.byte	0x04, 0x17
        /*000a*/ 	.short	(.L_184 - .L_183)
.L_183:
        /*000c*/ 	.word	0x00000000
        /*0010*/ 	.short	0x0002
        /*0012*/ 	.short	0x000c
        /*0014*/ 	.byte	0x00, 0xf0, 0x11, 0x00


	//----- nvinfo : EIATTR_KPARAM_INFO
	.align		4
.L_184:
        /*0018*/ 	.byte	0x04, 0x17
        /*001a*/ 	.short	(.L_186 - .L_185)
.L_185:
        /*001c*/ 	.word	0x00000000
        /*0020*/ 	.short	0x0001
        /*0022*/ 	.short	0x0008
        /*0024*/ 	.byte	0x00, 0xf0, 0x11, 0x00


	//----- nvinfo : EIATTR_KPARAM_INFO
	.align		4
.L_186:
        /*0028*/ 	.byte	0x04, 0x17
        /*002a*/ 	.short	(.L_188 - .L_187)
.L_187:
        /*002c*/ 	.word	0x00000000
        /*0030*/ 	.short	0x0000
        /*0032*/ 	.short	0x0000
        /*0034*/ 	.byte	0x00, 0xf5, 0x21, 0x00


	//----- nvinfo : EIATTR_SPARSE_MMA_MASK
	.align		4
.L_188:
        /*0038*/ 	.byte	0x03, 0x50
        /*003a*/ 	.short	0x0000


	//----- nvinfo : EIATTR_MAXREG_COUNT
	.align		4
        /*003c*/ 	.byte	0x03, 0x1b
        /*003e*/ 	.short	0x00ff


	//----- nvinfo : EIATTR_NUM_BARRIERS
	.align		4
        /*0040*/ 	.byte	0x02, 0x4c
        /*0042*/ 	.byte	0x01
	.zero		1


	//----- nvinfo : EIATTR_MERCURY_ISA_VERSION
	.align		4
        /*0044*/ 	.byte	0x03, 0x5f
        /*0046*/ 	.short	0x0101


	//----- nvinfo : EIATTR_VRC_CTA_INIT_COUNT
	.align		4
        /*0048*/ 	.byte	0x02, 0x4a
	.zero		1
	.zero		1


	//----- nvinfo : EIATTR_EXIT_INSTR_OFFSETS
	.align		4
        /*004c*/ 	.byte	0x04, 0x1c
        /*004e*/ 	.short	(.L_190 - .L_189)


	//   ....[0]....
.L_189:
        /*0050*/ 	.word	0x00001960


	//   ....[1]....
        /*0054*/ 	.word	0x00001b20


	//----- nvinfo : EIATTR_CRS_STACK_SIZE
	.align		4
.L_190:
        /*0058*/ 	.byte	0x04, 0x1e
        /*005a*/ 	.short	(.L_192 - .L_191)
.L_191:
        /*005c*/ 	.word	0x00000000


	//----- nvinfo : EIATTR_CBANK_PARAM_SIZE
	.align		4
.L_192:
        /*0060*/ 	.byte	0x03, 0x19
        /*0062*/ 	.short	0x0010


	//----- nvinfo : EIATTR_PARAM_CBANK
	.align		4
        /*0064*/ 	.byte	0x04, 0x0a
        /*0066*/ 	.short	(.L_194 - .L_193)
	.align		4
.L_193:
        /*0068*/ 	.word	index@(.nv.constant0._Z13softmaxKernelPfii)
        /*006c*/ 	.short	0x0380
        /*006e*/ 	.short	0x0010


	//----- nvinfo : EIATTR_SW_WAR
	.align		4
.L_194:
        /*0070*/ 	.byte	0x04, 0x36
        /*0072*/ 	.short	(.L_196 - .L_195)
.L_195:
        /*0074*/ 	.word	0x00000008
.L_196:


//--------------------- .nv.info._Z11scaleKernelPfif --------------------------
	.section	.nv.info._Z11scaleKernelPfif,"",@"SHT_CUDA_INFO"
	.sectionflags	@""
	.align	4


	//----- nvinfo : EIATTR_CUDA_API_VERSION
	.align		4
        /*0000*/ 	.byte	0x04, 0x37
        /*0002*/ 	.short	(.L_198 - .L_197)
.L_197:
        /*0004*/ 	.word	0x00000082


	//----- nvinfo : EIATTR_KPARAM_INFO
	.align		4
.L_198:
        /*0008*/ 	.byte	0x04, 0x17
        /*000a*/ 	.short	(.L_200 - .L_199)
.L_199:
        /*000c*/ 	.word	0x00000000
        /*0010*/ 	.short	0x0002
        /*0012*/ 	.short	0x000c
        /*0014*/ 	.byte	0x00, 0xf0, 0x11, 0x00


	//----- nvinfo : EIATTR_KPARAM_INFO
	.align		4
.L_200:
        /*0018*/ 	.byte	0x04, 0x17
        /*001a*/ 	.short	(.L_202 - .L_201)
.L_201:
        /*001c*/ 	.word	0x00000000
        /*0020*/ 	.short	0x0001
        /*0022*/ 	.short	0x0008
        /*0024*/ 	.byte	0x00, 0xf0, 0x11, 0x00


	//----- nvinfo : EIATTR_KPARAM_INFO
	.align		4
.L_202:
        /*0028*/ 	.byte	0x04, 0x17
        /*002a*/ 	.short	(.L_204 - .L_203)
.L_203:
        /*002c*/ 	.word	0x00000000
        /*0030*/ 	.short	0x0000
        /*0032*/ 	.short	0x0000
        /*0034*/ 	.byte	0x00, 0xf5, 0x21, 0x00


	//----- nvinfo : EIATTR_SPARSE_MMA_MASK
	.align		4
.L_204:
        /*0038*/ 	.byte	0x03, 0x50
        /*003a*/ 	.short	0x0000


	//----- nvinfo : EIATTR_MAXREG_COUNT
	.align		4
        /*003c*/ 	.byte	0x03, 0x1b
        /*003e*/ 	.short	0x00ff


	//----- nvinfo : EIATTR_MERCURY_ISA_VERSION
	.align		4
        /*0040*/ 	.byte	0x03, 0x5f
        /*0042*/ 	.short	0x0101


	//----- nvinfo : EIATTR_VRC_CTA_INIT_COUNT
	.align		4
        /*0044*/ 	.byte	0x02, 0x4a
	.zero		1
	.zero		1


	//----- nvinfo : EIATTR_EXIT_INSTR_OFFSETS
	.align		4
        /*0048*/ 	.byte	0x04, 0x1c
        /*004a*/ 	.short	(.L_206 - .L_205)


	//   ....[0]....
.L_205:
        /*004c*/ 	.word	0x00000070


	//   ....[1]....
        /*0050*/ 	.word	0x000000f0


	//----- nvinfo : EIATTR_CBANK_PARAM_SIZE
	.align		4
.L_206:
        /*0054*/ 	.byte	0x03, 0x19
        /*0056*/ 	.short	0x0010


	//----- nvinfo : EIATTR_PARAM_CBANK
	.align		4
        /*0058*/ 	.byte	0x04, 0x0a
        /*005a*/ 	.short	(.L_208 - .L_207)
	.align		4
.L_207:
        /*005c*/ 	.word	index@(.nv.constant0._Z11scaleKernelPfif)
        /*0060*/ 	.short	0x0380
        /*0062*/ 	.short	0x0010


	//----- nvinfo : EIATTR_SW_WAR
	.align		4
.L_208:
        /*0064*/ 	.byte	0x04, 0x36
        /*0066*/ 	.short	(.L_210 - .L_209)
.L_209:
        /*0068*/ 	.word	0x00000008
.L_210:


//--------------------- .nv.info._Z15transposeKernelPKfPfii --------------------------
	.section	.nv.info._Z15transposeKernelPKfPfii,"",@"SHT_CUDA_INFO"
	.sectionflags	@""
	.align	4


	//----- nvinfo : EIATTR_CUDA_API_VERSION
	.align		4
        /*0000*/ 	.byte	0x04, 0x37
        /*0002*/ 	.short	(.L_212 - .L_211)
.L_211:
        /*0004*/ 	.word	0x00000082


	//----- nvinfo : EIATTR_KPARAM_INFO
	.align		4
.L_212:
        /*0008*/ 	.byte	0x04, 0x17
        /*000a*/ 	.short	(.L_214 - .L_213)
.L_213:
        /*000c*/ 	.word	0x00000000
        /*0010*/ 	.short	0x0003
        /*0012*/ 	.short	0x0014
        /*0014*/ 	.byte	0x00, 0xf0, 0x11, 0x00


	//----- nvinfo : EIATTR_KPARAM_INFO
	.align		4
.L_214:
        /*0018*/ 	.byte	0x04, 0x17
        /*001a*/ 	.short	(.L_216 - .L_215)
.L_215:
        /*001c*/ 	.word	0x00000000
        /*0020*/ 	.short	0x0002
        /*0022*/ 	.short	0x0010
        /*0024*/ 	.byte	0x00, 0xf0, 0x11, 0x00


	//----- nvinfo : EIATTR_KPARAM_INFO
	.align		4
.L_216:
        /*0028*/ 	.byte	0x04, 0x17
        /*002a*/ 	.short	(.L_218 - .L_217)
.L_217:
        /*002c*/ 	.word	0x00000000
        /*0030*/ 	.short	0x0001
        /*0032*/ 	.short	0x0008
        /*0034*/ 	.byte	0x00, 0xf5, 0x21, 0x00


	//----- nvinfo : EIATTR_KPARAM_INFO
	.align		4
.L_218:
        /*0038*/ 	.byte	0x04, 0x17
        /*003a*/ 	.short	(.L_220 - .L_219)
.L_219:
        /*003c*/ 	.word	0x00000000
        /*0040*/ 	.short	0x0000
        /*0042*/ 	.short	0x0000
        /*0044*/ 	.byte	0x00, 0xf5, 0x21, 0x00


	//----- nvinfo : EIATTR_SPARSE_MMA_MASK
	.align		4
.L_220:
        /*0048*/ 	.byte	0x03, 0x50
        /*004a*/ 	.short	0x0000


	//----- nvinfo : EIATTR_MAXREG_COUNT
	.align		4
        /*004c*/ 	.byte	0x03, 0x1b
        /*004e*/ 	.short	0x00ff


	//----- nvinfo : EIATTR_MERCURY_ISA_VERSION
	.align		4
        /*0050*/ 	.byte	0x03, 0x5f
        /*0052*/ 	.short	0x0101


	//----- nvinfo : EIATTR_VRC_CTA_INIT_COUNT
	.align		4
        /*0054*/ 	.byte	0x02, 0x4a
	.zero		1
	.zero		1


	//----- nvinfo : EIATTR_EXIT_INSTR_OFFSETS
	.align		4
        /*0058*/ 	.byte	0x04, 0x1c
        /*005a*/ 	.short	(.L_222 - .L_221)


	//   ....[0]....
.L_221:
        /*005c*/ 	.word	0x000000c0


	//   ....[1]....
        /*0060*/ 	.word	0x00000160


	//----- nvinfo : EIATTR_CBANK_PARAM_SIZE
	.align		4
.L_222:
        /*0064*/ 	.byte	0x03, 0x19
        /*0066*/ 	.short	0x0018


	//----- nvinfo : EIATTR_PARAM_CBANK
	.align		4
        /*0068*/ 	.byte	0x04, 0x0a
        /*006a*/ 	.short	(.L_224 - .L_223)
	.align		4
.L_223:
        /*006c*/ 	.word	index@(.nv.constant0._Z15transposeKernelPKfPfii)
        /*0070*/ 	.short	0x0380
        /*0072*/ 	.short	0x0018


	//----- nvinfo : EIATTR_SW_WAR
	.align		4
.L_224:
        /*0074*/ 	.byte	0x04, 0x36
        /*0076*/ 	.short	(.L_226 - .L_225)
.L_225:
        /*0078*/ 	.word	0x00000008
.L_226:


//--------------------- .nv.info._Z17tiledMatMulKernelPKfS0_Pfiii --------------------------
	.section	.nv.info._Z17tiledMatMulKernelPKfS0_Pfiii,"",@"SHT_CUDA_INFO"
	.sectionflags	@""
	.align	4


	//----- nvinfo : EIATTR_CUDA_API_VERSION
	.align		4
        /*0000*/ 	.byte	0x04, 0x37
        /*0002*/ 	.short	(.L_228 - .L_227)
.L_227:
        /*0004*/ 	.word	0x00000082


	//----- nvinfo : EIATTR_KPARAM_INFO
	.align		4
.L_228:
        /*0008*/ 	.byte	0x04, 0x17
        /*000a*/ 	.short	(.L_230 - .L_229)
.L_229:
        /*000c*/ 	.word	0x00000000
        /*0010*/ 	.short	0x0005
        /*0012*/ 	.short	0x0020
        /*0014*/ 	.byte	0x00, 0xf0, 0x11, 0x00


	//----- nvinfo : EIATTR_KPARAM_INFO
	.align		4
.L_230:
        /*0018*/ 	.byte	0x04, 0x17
        /*001a*/ 	.short	(.L_232 - .L_231)
.L_231:
        /*001c*/ 	.word	0x00000000
        /*0020*/ 	.short	0x0004
        /*0022*/ 	.short	0x001c
        /*0024*/ 	.byte	0x00, 0xf0, 0x11, 0x00


	//----- nvinfo : EIATTR_KPARAM_INFO
	.align		4
.L_232:
        /*0028*/ 	.byte	0x04, 0x17
        /*002a*/ 	.short	(.L_234 - .L_233)
.L_233:
        /*002c*/ 	.word	0x00000000
        /*0030*/ 	.short	0x0003
        /*0032*/ 	.short	0x0018
        /*0034*/ 	.byte	0x00, 0xf0, 0x11, 0x00


	//----- nvinfo : EIATTR_KPARAM_INFO
	.align		4
.L_234:
        /*0038*/ 	.byte	0x04, 0x17
        /*003a*/ 	.short	(.L_236 - .L_235)
.L_235:
        /*003c*/ 	.word	0x00000000
        /*0040*/ 	.short	0x0002
        /*0042*/ 	.short	0x0010
        /*0044*/ 	.byte	0x00, 0xf5, 0x21, 0x00


	//----- nvinfo : EIATTR_KPARAM_INFO
	.align		4
.L_236:
        /*0048*/ 	.byte	0x04, 0x17
        /*004a*/ 	.short	(.L_238 - .L_237)
.L_237:
        /*004c*/ 	.word	0x00000000
        /*0050*/ 	.short	0x0001
        /*0052*/ 	.short	0x0008
        /*0054*/ 	.byte	0x00, 0xf5, 0x21, 0x00


	//----- nvinfo : EIATTR_KPARAM_INFO
	.align		4
.L_238:
        /*0058*/ 	.byte	0x04, 0x17
        /*005a*/ 	.short	(.L_240 - .L_239)
.L_239:
        /*005c*/ 	.word	0x00000000
        /*0060*/ 	.short	0x0000
        /*0062*/ 	.short	0x0000
        /*0064*/ 	.byte	0x00, 0xf5, 0x21, 0x00


	//----- nvinfo : EIATTR_SPARSE_MMA_MASK
	.align		4
.L_240:
        /*0068*/ 	.byte	0x03, 0x50
        /*006a*/ 	.short	0x0000


	//----- nvinfo : EIATTR_MAXREG_COUNT
	.align		4
        /*006c*/ 	.byte	0x03, 0x1b
        /*006e*/ 	.short	0x00ff


	//----- nvinfo : EIATTR_NUM_BARRIERS
	.align		4
        /*0070*/ 	.byte	0x02, 0x4c
        /*0072*/ 	.byte	0x01
	.zero		1


	//----- nvinfo : EIATTR_MERCURY_ISA_VERSION
	.align		4
        /*0074*/ 	.byte	0x03, 0x5f
        /*0076*/ 	.short	0x0101


	//----- nvinfo : EIATTR_VRC_CTA_INIT_COUNT
	.align		4
        /*0078*/ 	.byte	0x02, 0x4a
	.zero		1
	.zero		1


	//----- nvinfo : EIATTR_EXIT_INSTR_OFFSETS
	.align		4
        /*007c*/ 	.byte	0x04, 0x1c
        /*007e*/ 	.short	(.L_242 - .L_241)


	//   ....[0]....
.L_241:
        /*0080*/ 	.word	0x00000da0


	//   ....[1]....
        /*0084*/ 	.word	0x00000df0


	//----- nvinfo : EIATTR_CBANK_PARAM_SIZE
	.align		4
.L_242:
        /*0088*/ 	.byte	0x03, 0x19
        /*008a*/ 	.short	0x0024


	//----- nvinfo : EIATTR_PARAM_CBANK
	.align		4
        /*008c*/ 	.byte	0x04, 0x0a
        /*008e*/ 	.short	(.L_244 - .L_243)
	.align		4
.L_243:
        /*0090*/ 	.word	index@(.nv.constant0._Z17tiledMatMulKernelPKfS0_Pfiii)
        /*0094*/ 	.short	0x0380
        /*0096*/ 	.short	0x0024


	//----- nvinfo : EIATTR_SW_WAR
	.align		4
.L_244:
        /*0098*/ 	.byte	0x04, 0x36
        /*009a*/ 	.short	(.L_246 - .L_245)
.L_245:
        /*009c*/ 	.word	0x00000008
.L_246:


//--------------------- .nv.info._Z18add_pos_emb_kernelPf --------------------------
	.section	.nv.info._Z18add_pos_emb_kernelPf,"",@"SHT_CUDA_INFO"
	.sectionflags	@""
	.align	4


	//----- nvinfo : EIATTR_CUDA_API_VERSION
	.align		4
        /*0000*/ 	.byte	0x04, 0x37
        /*0002*/ 	.short	(.L_248 - .L_247)
.L_247:
        /*0004*/ 	.word	0x00000082


	//----- nvinfo : EIATTR_KPARAM_INFO
	.align		4
.L_248:
        /*0008*/ 	.byte	0x04, 0x17
        /*000a*/ 	.short	(.L_250 - .L_249)
.L_249:
        /*000c*/ 	.word	0x00000000
        /*0010*/ 	.short	0x0000
        /*0012*/ 	.short	0x0000
        /*0014*/ 	.byte	0x00, 0xf5, 0x21, 0x00


	//----- nvinfo : EIATTR_SPARSE_MMA_MASK
	.align		4
.L_250:
        /*0018*/ 	.byte	0x03, 0x50
        /*001a*/ 	.short	0x0000


	//----- nvinfo : EIATTR_MAXREG_COUNT
	.align		4
        /*001c*/ 	.byte	0x03, 0x1b
        /*001e*/ 	.short	0x00ff


	//----- nvinfo : EIATTR_MERCURY_ISA_VERSION
	.align		4
        /*0020*/ 	.byte	0x03, 0x5f
        /*0022*/ 	.short	0x0101


	//----- nvinfo : EIATTR_VRC_CTA_INIT_COUNT
	.align		4
        /*0024*/ 	.byte	0x02, 0x4a
	.zero		1
	.zero		1


	//----- nvinfo : EIATTR_EXIT_INSTR_OFFSETS
	.align		4
        /*0028*/ 	.byte	0x04, 0x1c
        /*002a*/ 	.short	(.L_252 - .L_251)


	//   ....[0]....
.L_251:
        /*002c*/ 	.word	0x00000060


	//   ....[1]....
        /*0030*/ 	.word	0x00000f20


	//----- nvinfo : EIATTR_CRS_STACK_SIZE
	.align		4
.L_252:
        /*0034*/ 	.byte	0x04, 0x1e
        /*0036*/ 	.short	(.L_254 - .L_253)
.L_253:
        /*0038*/ 	.word	0x00000000


	//----- nvinfo : EIATTR_CBANK_PARAM_SIZE
	.align		4
.L_254:
        /*003c*/ 	.byte	0x03, 0x19
        /*003e*/ 	.short	0x0008


	//----- nvinfo : EIATTR_PARAM_CBANK
	.align		4
        /*0040*/ 	.byte	0x04, 0x0a
        /*0042*/ 	.short	(.L_256 - .L_255)
	.align		4
.L_255:
        /*0044*/ 	.word	index@(.nv.constant0._Z18add_pos_emb_kernelPf)
        /*0048*/ 	.short	0x0380
        /*004a*/ 	.short	0x0008


	//----- nvinfo : EIATTR_SW_WAR
	.align		4
.L_256:
        /*004c*/ 	.byte	0x04, 0x36
        /*004e*/ 	.short	(.L_258 - .L_257)
.L_257:
        /*0050*/ 	.word	0x00000008
.L_258:


//--------------------- .nv.info._Z22patch_embedding_kernelPKfS0_Pf --------------------------
	.section	.nv.info._Z22patch_embedding_kernelPKfS0_Pf,"",@"SHT_CUDA_INFO"
	.sectionflags	@""
	.align	4


	//----- nvinfo : EIATTR_CUDA_API_VERSION
	.align		4
        /*0000*/ 	.byte	0x04, 0x37
        /*0002*/ 	.short	(.L_260 - .L_259)
.L_259:
        /*0004*/ 	.word	0x00000082


	//----- nvinfo : EIATTR_KPARAM_INFO
	.align		4
.L_260:
        /*0008*/ 	.byte	0x04, 0x17
        /*000a*/ 	.short	(.L_262 - .L_261)
.L_261:
        /*000c*/ 	.word	0x00000000
        /*0010*/ 	.short	0x0002
        /*0012*/ 	.short	0x0010
        /*0014*/ 	.byte	0x00, 0xf5, 0x21, 0x00


	//----- nvinfo : EIATTR_KPARAM_INFO
	.align		4
.L_262:
        /*0018*/ 	.byte	0x04, 0x17
        /*001a*/ 	.short	(.L_264 - .L_263)
.L_263:
        /*001c*/ 	.word	0x00000000
        /*0020*/ 	.short	0x0001
        /*0022*/ 	.short	0x0008
        /*0024*/ 	.byte	0x00, 0xf5, 0x21, 0x00


	//----- nvinfo : EIATTR_KPARAM_INFO
	.align		4
.L_264:
        /*0028*/ 	.byte	0x04, 0x17
        /*002a*/ 	.short	(.L_266 - .L_265)
.L_265:
        /*002c*/ 	.word	0x00000000
        /*0030*/ 	.short	0x0000
        /*0032*/ 	.short	0x0000
        /*0034*/ 	.byte	0x00, 0xf5, 0x21, 0x00


	//----- nvinfo : EIATTR_SPARSE_MMA_MASK
	.align		4
.L_266:
        /*0038*/ 	.byte	0x03, 0x50
        /*003a*/ 	.short	0x0000


	//----- nvinfo : EIATTR_MAXREG_COUNT
	.align		4
        /*003c*/ 	.byte	0x03, 0x1b
        /*003e*/ 	.short	0x00ff


	//----- nvinfo : EIATTR_NUM_BARRIERS
	.align		4
        /*0040*/ 	.byte	0x02, 0x4c
        /*0042*/ 	.byte	0x01
	.zero		1


	//----- nvinfo : EIATTR_MERCURY_ISA_VERSION
	.align		4
        /*0044*/ 	.byte	0x03, 0x5f
        /*0046*/ 	.short	0x0101


	//----- nvinfo : EIATTR_VRC_CTA_INIT_COUNT
	.align		4
        /*0048*/ 	.byte	0x02, 0x4a
	.zero		1
	.zero		1


	//----- nvinfo : EIATTR_EXIT_INSTR_OFFSETS
	.align		4
        /*004c*/ 	.byte	0x04, 0x1c
        /*004e*/ 	.short	(.L_268 - .L_267)


	//   ....[0]....
.L_267:
        /*0050*/ 	.word	0x00000030


	//   ....[1]....
        /*0054*/ 	.word	0x00000170


	//   ....[2]....
        /*0058*/ 	.word	0x000091e0


	//----- nvinfo : EIATTR_CBANK_PARAM_SIZE
	.align		4
.L_268:
        /*005c*/ 	.byte	0x03, 0x19
        /*005e*/ 	.short	0x0018


	//----- nvinfo : EIATTR_PARAM_CBANK
	.align		4
        /*0060*/ 	.byte	0x04, 0x0a
        /*0062*/ 	.short	(.L_270 - .L_269)
	.align		4
.L_269:
        /*0064*/ 	.word	index@(.nv.constant0._Z22patch_embedding_kernelPKfS0_Pf)
        /*0068*/ 	.short	0x0380
        /*006a*/ 	.short	0x0018


	//----- nvinfo : EIATTR_SW_WAR
	.align		4
.L_270:
        /*006c*/ 	.byte	0x04, 0x36
        /*006e*/ 	.short	(.L_272 - .L_271)
.L_271:
        /*0070*/ 	.word	0x00000008
.L_272:


//--------------------- .nv.callgraph             --------------------------
	.section	.nv.callgraph,"",@"SHT_CUDA_CALLGRAPH"
	.align	4
	.sectionentsize	8
	.align		4
        /*0000*/ 	.word	0x00000000
	.align		4
        /*0004*/ 	.word	0xffffffff
	.align		4
        /*0008*/ 	.word	0x00000000
	.align		4
        /*000c*/ 	.word	0xfffffffe
	.align		4
        /*0010*/ 	.word	0x00000000
	.align		4
        /*0014*/ 	.word	0xfffffffd
	.align		4
        /*0018*/ 	.word	0x00000000
	.align		4
        /*001c*/ 	.word	0xfffffffc


//--------------------- .nv.constant4             --------------------------
	.section	.nv.constant4,"a",@progbits
	.align	8
	.align		8
.nv.constant4:
        /*0000*/ 	.dword	__cudart_i2opi_f


//--------------------- .text._Z15write_id_kernelPiPKii --------------------------
	.section	.text._Z15write_id_kernelPiPKii,"ax",@progbits
	.align	128
        .global         _Z15write_id_kernelPiPKii
        .type           _Z15write_id_kernelPiPKii,@function
        .size           _Z15write_id_kernelPiPKii,(.L_x_76 - _Z15write_id_kernelPiPKii)
        .other          _Z15write_id_kernelPiPKii,@"STO_CUDA_ENTRY STV_DEFAULT"
_Z15write_id_kernelPiPKii:
.text._Z15write_id_kernelPiPKii:
[----:B------:R-:W-:Y:S01]  /*0000*/  LDC R1, c[0x0][0x37c] ;  /* 0x0000df00ff017b82 */ /* 0x000fe20000000800 */
[----:B------:R-:W0:Y:S02]  /*0010*/  S2R R0, SR_TID.X ;  /* 0x0000000000007919 */ /* 0x000e240000002100 */
[----:B0-----:R-:W-:-:S13]  /*0020*/  ISETP.NE.AND P0, PT, R0, RZ, PT ;  /* 0x000000ff0000720c */ /* 0x001fda0003f05270 */
[----:B------:R-:W-:Y:S05]  /*0030*/  @P0 EXIT ;  /* 0x000000000000094d */ /* 0x000fea0003800000 */
[----:B------:R-:W0:Y:S01]  /*0040*/  LDC.64 R2, c[0x0][0x388] ;  /* 0x0000e200ff027b82 */ /* 0x000e220000000a00 */
[----:B------:R-:W0:Y:S07]  /*0050*/  LDCU.64 UR4, c[0x0][0x358] ;  /* 0x00006b00ff0477ac */ /* 0x000e2e0008000a00 */
[----:B------:R-:W1:Y:S08]  /*0060*/  LDC R7, c[0x0][0x390] ;  /* 0x0000e400ff077b82 */ /* 0x000e700000000800 */
[----:B------:R-:W1:Y:S01]  /*0070*/  LDC.64 R4, c[0x0][0x380] ;  /* 0x0000e000ff047b82 */ /* 0x000e620000000a00 */
[----:B0-----:R-:W2:Y:S01]  /*0080*/  LDG.E R3, desc[UR4][R2.64] ;  /* 0x0000000402037981 */ /* 0x001ea2000c1e1900 */
[----:B-1----:R-:W-:-:S05]  /*0090*/  IMAD.WIDE R4, R7, 0x4, R4 ;  /* 0x0000000407047825 */ /* 0x002fca00078e0204 */
[----:B--2---:R-:W-:Y:S01]  /*00a0*/  STG.E desc[UR4][R4.64], R3 ;  /* 0x0000000304007986 */ /* 0x004fe2000c101904 */
[----:B------:R-:W-:Y:S05]  /*00b0*/  EXIT ;  /* 0x000000000000794d */ /* 0x000fea0003800000 */
.L_x_0:
[----:B------:R-:W-:-:S00]  /*00c0*/  BRA `(.L_x_0) ;  /* 0xfffffffc00fc7947 */ /* 0x000fc0000383ffff */
[----:B------:R-:W-:-:S00]  /*00d0*/  NOP ;  /* 0x0000000000007918 */ /* 0x000fc00000000000 */
        /* <DEDUP_REMOVED lines=10> */
.L_x_76:


//--------------------- .text._Z18embed_token_kernelPKiPKfPfi --------------------------
	.section	.text._Z18embed_token_kernelPKiPKfPfi,"ax",@progbits
	.align	128
        .global         _Z18embed_token_kernelPKiPKfPfi
        .type           _Z18embed_token_kernelPKiPKfPfi,@function
        .size           _Z18embed_token_kernelPKiPKfPfi,(.L_x_77 - _Z18embed_token_kernelPKiPKfPfi)
        .other          _Z18embed_token_kernelPKiPKfPfi,@"STO_CUDA_ENTRY STV_DEFAULT"
_Z18embed_token_kernelPKiPKfPfi:
.text._Z18embed_token_kernelPKiPKfPfi:
[----:B------:R-:W-:Y:S01]  /*0000*/  LDC R1, c[0x0][0x37c] ;  /* 0x0000df00ff017b82 */ /* 0x000fe20000000800 */
[----:B------:R-:W0:Y:S07]  /*0010*/  S2R R3, SR_TID.X ;  /* 0x0000000000037919 */ /* 0x000e2e0000002100 */
[----:B------:R-:W0:Y:S08]  /*0020*/  S2UR UR4, SR_CTAID.X ;  /* 0x00000000000479c3 */ /* 0x000e300000002500 */
[----:B------:R-:W0:Y:S02]  /*0030*/  LDC R0, c[0x0][0x360] ;  /* 0x0000d800ff007b82 */ /* 0x000e240000000800 */
[----:B0-----:R-:W-:-:S05]  /*0040*/  IMAD R0, R0, UR4, R3 ;  /* 0x0000000400007c24 */ /* 0x001fca000f8e0203 */
[----:B------:R-:W-:-:S13]  /*0050*/  ISETP.GT.AND P0, PT, R0, 0xff, PT ;  /* 0x000000ff0000780c */ /* 0x000fda0003f04270 */
[----:B------:R-:W-:Y:S05]  /*0060*/  @P0 EXIT ;  /* 0x000000000000094d */ /* 0x000fea0003800000 */
[----:B------:R-:W0:Y:S01]  /*0070*/  LDC R9, c[0x0][0x398] ;  /* 0x0000e600ff097b82 */ /* 0x000e220000000800 */
[----:B------:R-:W1:Y:S07]  /*0080*/  LDCU.64 UR4, c[0x0][0x358] ;  /* 0x00006b00ff0477ac */ /* 0x000e6e0008000a00 */
[----:B------:R-:W0:Y:S08]  /*0090*/  LDC.64 R2, c[0x0][0x380] ;  /* 0x0000e000ff027b82 */ /* 0x000e300000000a00 */
[----:B------:R-:W2:Y:S01]  /*00a0*/  LDC.64 R4, c[0x0][0x388] ;  /* 0x0000e200ff047b82 */ /* 0x000ea20000000a00 */
[----:B0-----:R-:W-:-:S06]  /*00b0*/  IMAD.WIDE R2, R9, 0x4, R2 ;  /* 0x0000000409027825 */ /* 0x001fcc00078e0202 */
[----:B-1----:R-:W3:Y:S02]  /*00c0*/  LDG.E R3, desc[UR4][R2.64] ;  /* 0x0000000402037981 */ /* 0x002ee4000c1e1900 */
[----:B---3--:R-:W-:-:S05]  /*00d0*/  LEA R7, R3, R0, 0x8 ;  /* 0x0000000003077211 */ /* 0x008fca00078e40ff */
[----:B--2---:R-:W-:Y:S02]  /*00e0*/  IMAD.WIDE R4, R7, 0x4, R4 ;  /* 0x0000000407047825 */ /* 0x004fe400078e0204 */
[----:B------:R-:W0:Y:S04]  /*00f0*/  LDC.64 R6, c[0x0][0x390] ;  /* 0x0000e400ff067b82 */ /* 0x000e280000000a00 */
[----:B------:R-:W2:Y:S01]  /*0100*/  LDG.E R5, desc[UR4][R4.64] ;  /* 0x0000000404057981 */ /* 0x000ea2000c1e1900 */
[----:B------:R-:W-:-:S05]  /*0110*/  LEA R9, R9, R0, 0x8 ;  /* 0x0000000009097211 */ /* 0x000fca00078e40ff */
[----:B0-----:R-:W-:-:S05]  /*0120*/  IMAD.WIDE R6, R9, 0x4, R6 ;  /* 0x0000000409067825 */ /* 0x001fca00078e0206 */
[----:B--2---:R-:W-:Y:S01]  /*0130*/  STG.E desc[UR4][R6.64], R5 ;  /* 0x0000000506007986 */ /* 0x004fe2000c101904 */
[----:B------:R-:W-:Y:S05]  /*0140*/  EXIT ;  /* 0x000000000000794d */ /* 0x000fea0003800000 */
.L_x_1:
        /* <DEDUP_REMOVED lines=11> */
.L_x_77:


//--------------------- .text._Z13argmax_kernelPKfiPi --------------------------
	.section	.text._Z13argmax_kernelPKfiPi,"ax",@progbits
	.align	128
        .global         _Z13argmax_kernelPKfiPi
        .type           _Z13argmax_kernelPKfiPi,@function
        .size           _Z13argmax_kernelPKfiPi,(.L_x_78 - _Z13argmax_kernelPKfiPi)
        .other          _Z13argmax_kernelPKfiPi,@"STO_CUDA_ENTRY STV_DEFAULT"
_Z13argmax_kernelPKfiPi:
.text._Z13argmax_kernelPKfiPi:
[----:B------:R-:W-:Y:S01]  /*0000*/  LDC R1, c[0x0][0x37c] ;  /* 0x0000df00ff017b82 */ /* 0x000fe20000000800 */
[----:B------:R-:W0:Y:S01]  /*0010*/  S2R R10, SR_TID.X ;  /* 0x00000000000a7919 */ /* 0x000e220000002100 */
[----:B------:R-:W0:Y:S01]  /*0020*/  LDCU UR6, c[0x0][0x388] ;  /* 0x00007100ff0677ac */ /* 0x000e220008000800 */
[----:B------:R-:W-:Y:S01]  /*0030*/  MOV R0, 0x400 ;  /* 0x0000040000007802 */ /* 0x000fe20000000f00 */
[----:B------:R-:W-:Y:S01]  /*0040*/  BSSY.RECONVERGENT B0, `(.L_x_2) ;  /* 0x0000019000007945 */ /* 0x000fe20003800200 */
[----:B------:R-:W1:Y:S01]  /*0050*/  S2R R3, SR_CgaCtaId ;  /* 0x0000000000037919 */ /* 0x000e620000008800 */
[----:B------:R-:W2:Y:S01]  /*0060*/  LDCU UR4, c[0x0][0x360] ;  /* 0x00006c00ff0477ac */ /* 0x000ea20008000800 */
[----:B------:R-:W-:Y:S02]  /*0070*/  IMAD.MOV.U32 R6, RZ, RZ, RZ ;  /* 0x000000ffff067224 */ /* 0x000fe400078e00ff */
[----:B------:R-:W-:Y:S01]  /*0080*/  IMAD.MOV.U32 R7, RZ, RZ, -0x1f528714 ;  /* 0xe0ad78ecff077424 */ /* 0x000fe200078e00ff */
[----:B0-----:R-:W-:-:S02]  /*0090*/  ISETP.GE.AND P0, PT, R10, UR6, PT ;  /* 0x000000060a007c0c */ /* 0x001fc4000bf06270 */
[----:B-1----:R-:W-:Y:S01]  /*00a0*/  LEA R3, R3, R0, 0x18 ;  /* 0x0000000003037211 */ /* 0x002fe200078ec0ff */
[----:B--2---:R-:W-:Y:S01]  /*00b0*/  IMAD.U32 R0, RZ, RZ, UR4 ;  /* 0x00000004ff007e24 */ /* 0x004fe2000f8e00ff */
[----:B------:R-:W0:Y:S03]  /*00c0*/  LDCU.64 UR4, c[0x0][0x358] ;  /* 0x00006b00ff0477ac */ /* 0x000e260008000a00 */
[--C-:B------:R-:W-:Y:S02]  /*00d0*/  IMAD R11, R0, 0x4, R3.reuse ;  /* 0x00000004000b7824 */ /* 0x100fe400078e0203 */
[C---:B------:R-:W-:Y:S02]  /*00e0*/  IMAD R8, R10.reuse, 0x4, R3 ;  /* 0x000000040a087824 */ /* 0x040fe400078e0203 */
[----:B------:R-:W-:Y:S02]  /*00f0*/  IMAD R13, R10, 0x4, R11 ;  /* 0x000000040a0d7824 */ /* 0x000fe400078e020b */
[----:B------:R-:W-:Y:S05]  /*0100*/  @P0 BRA `(.L_x_3) ;  /* 0x0000000000300947 */ /* 0x000fea0003800000 */
[----:B------:R-:W1:Y:S01]  /*0110*/  LDC.64 R4, c[0x0][0x380] ;  /* 0x0000e000ff047b82 */ /* 0x000e620000000a00 */
[----:B------:R-:W-:Y:S02]  /*0120*/  HFMA2 R7, -RZ, RZ, -598.5, 40320 ;  /* 0xe0ad78ecff077431 */ /* 0x000fe400000001ff */
[----:B------:R-:W-:Y:S02]  /*0130*/  IMAD.MOV.U32 R6, RZ, RZ, RZ ;  /* 0x000000ffff067224 */ /* 0x000fe400078e00ff */
[----:B------:R-:W-:-:S07]  /*0140*/  IMAD.MOV.U32 R9, RZ, RZ, R10 ;  /* 0x000000ffff097224 */ /* 0x000fce00078e000a */
.L_x_4:
[----:B-1----:R-:W-:-:S06]  /*0150*/  IMAD.WIDE R2, R9, 0x4, R4 ;  /* 0x0000000409027825 */ /* 0x002fcc00078e0204 */
[----:B0-----:R-:W2:Y:S02]  /*0160*/  LDG.E R2, desc[UR4][R2.64] ;  /* 0x0000000402027981 */ /* 0x001ea4000c1e1900 */
[----:B--2---:R-:W-:-:S04]  /*0170*/  FSETP.GT.AND P0, PT, R2, R7, PT ;  /* 0x000000070200720b */ /* 0x004fc80003f04000 */
[----:B------:R-:W-:Y:S01]  /*0180*/  SEL R6, R9, R6, P0 ;  /* 0x0000000609067207 */ /* 0x000fe20000000000 */
[----:B------:R-:W-:Y:S01]  /*0190*/  IMAD.IADD R9, R0, 0x1, R9 ;  /* 0x0000000100097824 */ /* 0x000fe200078e0209 */
[----:B------:R-:W-:-:S04]  /*01a0*/  FSEL R7, R2, R7, P0 ;  /* 0x0000000702077208 */ /* 0x000fc80000000000 */
[----:B------:R-:W-:-:S13]  /*01b0*/  ISETP.GE.AND P1, PT, R9, UR6, PT ;  /* 0x0000000609007c0c */ /* 0x000fda000bf26270 */
[----:B------:R-:W-:Y:S05]  /*01c0*/  @!P1 BRA `(.L_x_4) ;  /* 0xfffffffc00e09947 */ /* 0x000fea000383ffff */
.L_x_3:
[----:B0-----:R-:W-:Y:S05]  /*01d0*/  BSYNC.RECONVERGENT B0 ;  /* 0x0000000000007941 */ /* 0x001fea0003800200 */
.L_x_2:
[----:B------:R-:W-:Y:S01]  /*01e0*/  ISETP.GE.U32.AND P0, PT, R0, 0x2, PT ;  /* 0x000000020000780c */ /* 0x000fe20003f06070 */
[----:B------:R0:W-:Y:S04]  /*01f0*/  STS [R8], R7 ;  /* 0x0000000708007388 */ /* 0x0001e80000000800 */
[----:B------:R0:W-:Y:S01]  /*0200*/  STS [R13], R6 ;  /* 0x000000060d007388 */ /* 0x0001e20000000800 */
[----:B------:R-:W-:Y:S07]  /*0210*/  BAR.SYNC.DEFER_BLOCKING 0x0 ;  /* 0x0000000000007b1d */ /* 0x000fee0000010000 */
[----:B------:R-:W-:Y:S05]  /*0220*/  @!P0 BRA `(.L_x_5) ;  /* 0x0000000000448947 */ /* 0x000fea0003800000 */
.L_x_8:
[----:B------:R-:W-:Y:S01]  /*0230*/  MOV R4, R0 ;  /* 0x0000000000047202 */ /* 0x000fe20000000f00 */
[----:B------:R-:W-:Y:S01]  /*0240*/  BSSY.RECONVERGENT B0, `(.L_x_6) ;  /* 0x000000c000007945 */ /* 0x000fe20003800200 */
[----:B------:R-:W-:-:S04]  /*0250*/  SHF.R.U32.HI R0, RZ, 0x1, R0 ;  /* 0x00000001ff007819 */ /* 0x000fc80000011600 */
[----:B------:R-:W-:-:S13]  /*0260*/  ISETP.GE.U32.AND P0, PT, R10, R0, PT ;  /* 0x000000000a00720c */ /* 0x000fda0003f06070 */
[----:B-1----:R-:W-:Y:S05]  /*0270*/  @P0 BRA `(.L_x_7) ;  /* 0x0000000000200947 */ /* 0x002fea0003800000 */
[----:B------:R-:W-:Y:S01]  /*0280*/  IMAD R2, R0, 0x4, R8 ;  /* 0x0000000400027824 */ /* 0x000fe200078e0208 */
[----:B------:R-:W-:Y:S05]  /*0290*/  LDS R3, [R8] ;  /* 0x0000000008037984 */ /* 0x000fea0000000800 */
[----:B------:R-:W1:Y:S02]  /*02a0*/  LDS R2, [R2] ;  /* 0x0000000002027984 */ /* 0x000e640000000800 */
[----:B-1----:R-:W-:-:S13]  /*02b0*/  FSETP.GT.AND P0, PT, R2, R3, PT ;  /* 0x000000030200720b */ /* 0x002fda0003f04000 */
[----:B------:R-:W-:Y:S01]  /*02c0*/  @P0 IMAD R3, R0, 0x4, R13 ;  /* 0x0000000400030824 */ /* 0x000fe200078e020d */
[----:B------:R-:W-:Y:S05]  /*02d0*/  @P0 STS [R8], R2 ;  /* 0x0000000208000388 */ /* 0x000fea0000000800 */
[----:B------:R-:W1:Y:S04]  /*02e0*/  @P0 LDS R3, [R3] ;  /* 0x0000000003030984 */ /* 0x000e680000000800 */
[----:B-1----:R1:W-:Y:S02]  /*02f0*/  @P0 STS [R13], R3 ;  /* 0x000000030d000388 */ /* 0x0023e40000000800 */
.L_x_7:
[----:B------:R-:W-:Y:S05]  /*0300*/  BSYNC.RECONVERGENT B0 ;  /* 0x0000000000007941 */ /* 0x000fea0003800200 */
.L_x_6:
[----:B------:R-:W-:Y:S01]  /*0310*/  BAR.SYNC.DEFER_BLOCKING 0x0 ;  /* 0x0000000000007b1d */ /* 0x000fe20000010000 */
[----:B------:R-:W-:-:S13]  /*0320*/  ISETP.GT.U32.AND P0, PT, R4, 0x3, PT ;  /* 0x000000030400780c */ /* 0x000fda0003f04070 */
[----:B------:R-:W-:Y:S05]  /*0330*/  @P0 BRA `(.L_x_8) ;  /* 0xfffffffc00bc0947 */ /* 0x000fea000383ffff */
.L_x_5:
[----:B------:R-:W-:-:S13]  /*0340*/  ISETP.NE.AND P0, PT, R10, RZ, PT ;  /* 0x000000ff0a00720c */ /* 0x000fda0003f05270 */
[----:B------:R-:W-:Y:S05]  /*0350*/  @P0 EXIT ;  /* 0x000000000000094d */ /* 0x000fea0003800000 */
[----:B------:R-:W2:Y:S01]  /*0360*/  LDS R5, [R11] ;  /* 0x000000000b057984 */ /* 0x000ea20000000800 */
[----:B-1----:R-:W2:Y:S03]  /*0370*/  LDC.64 R2, c[0x0][0x390] ;  /* 0x0000e400ff027b82 */ /* 0x002ea60000000a00 */
[----:B--2---:R-:W-:Y:S01]  /*0380*/  STG.E desc[UR4][R2.64], R5 ;  /* 0x0000000502007986 */ /* 0x004fe2000c101904 */
[----:B------:R-:W-:Y:S05]  /*0390*/  EXIT ;  /* 0x000000000000794d */ /* 0x000fea0003800000 */
.L_x_9:
        /* <DEDUP_REMOVED lines=14> */
.L_x_78:


//--------------------- .text._Z12extractQueryPKfiPf --------------------------
	.section	.text._Z12extractQueryPKfiPf,"ax",@progbits
	.align	128
        .global         _Z12extractQueryPKfiPf
        .type           _Z12extractQueryPKfiPf,@function
        .size           _Z12extractQueryPKfiPf,(.L_x_79 - _Z12extractQueryPKfiPf)
        .other          _Z12extractQueryPKfiPf,@"STO_CUDA_ENTRY STV_DEFAULT"
_Z12extractQueryPKfiPf:
.text._Z12extractQueryPKfiPf:
        /* <DEDUP_REMOVED lines=9> */
[----:B------:R-:W2:Y:S01]  /*0090*/  LDC.64 R2, c[0x0][0x380] ;  /* 0x0000e000ff027b82 */ /* 0x000ea20000000a00 */
[----:B0-----:R-:W-:-:S05]  /*00a0*/  LEA R5, R0, R7, 0x8 ;  /* 0x0000000700057211 */ /* 0x001fca00078e40ff */
[----:B--2---:R-:W-:Y:S02]  /*00b0*/  IMAD.WIDE R2, R5, 0x4, R2 ;  /* 0x0000000405027825 */ /* 0x004fe400078e0202 */
[----:B------:R-:W0:Y:S04]  /*00c0*/  LDC.64 R4, c[0x0][0x390] ;  /* 0x0000e400ff047b82 */ /* 0x000e280000000a00 */
[----:B-1----:R-:W2:Y:S01]  /*00d0*/  LDG.E R3, desc[UR4][R2.64] ;  /* 0x0000000402037981 */ /* 0x002ea2000c1e1900 */
[----:B0-----:R-:W-:-:S05]  /*00e0*/  IMAD.WIDE R4, R7, 0x4, R4 ;  /* 0x0000000407047825 */ /* 0x001fca00078e0204 */
[----:B--2---:R-:W-:Y:S01]  /*00f0*/  STG.E desc[UR4][R4.64], R3 ;  /* 0x0000000304007986 */ /* 0x004fe2000c101904 */
[----:B------:R-:W-:Y:S05]  /*0100*/  EXIT ;  /* 0x000000000000794d */ /* 0x000fea0003800000 */
.L_x_10:
        /* <DEDUP_REMOVED lines=15> */
.L_x_79:


//--------------------- .text._Z10reluKernelPfi   --------------------------
	.section	.text._Z10reluKernelPfi,"ax",@progbits
	.align	128
        .global         _Z10reluKernelPfi
        .type           _Z10reluKernelPfi,@function
        .size           _Z10reluKernelPfi,(.L_x_80 - _Z10reluKernelPfi)
        .other          _Z10reluKernelPfi,@"STO_CUDA_ENTRY STV_DEFAULT"
_Z10reluKernelPfi:
.text._Z10reluKernelPfi:
[----:B------:R-:W-:Y:S01]  /*0000*/  LDC R1, c[0x0][0x37c] ;  /* 0x0000df00ff017b82 */ /* 0x000fe20000000800 */
[----:B------:R-:W0:Y:S07]  /*0010*/  S2R R0, SR_TID.X ;  /* 0x0000000000007919 */ /* 0x000e2e0000002100 */
[----:B------:R-:W0:Y:S01]  /*0020*/  S2UR UR4, SR_CTAID.X ;  /* 0x00000000000479c3 */ /* 0x000e220000002500 */
[----:B------:R-:W1:Y:S07]  /*0030*/  LDCU UR5, c[0x0][0x388] ;  /* 0x00007100ff0577ac */ /* 0x000e6e0008000800 */
[----:B------:R-:W0:Y:S02]  /*0040*/  LDC R5, c[0x0][0x360] ;  /* 0x0000d800ff057b82 */ /* 0x000e240000000800 */
[----:B0-----:R-:W-:-:S05]  /*0050*/  IMAD R5, R5, UR4, R0 ;  /* 0x0000000405057c24 */ /* 0x001fca000f8e0200 */
[----:B-1----:R-:W-:-:S13]  /*0060*/  ISETP.GE.AND P0, PT, R5, UR5, PT ;  /* 0x0000000505007c0c */ /* 0x002fda000bf06270 */
[----:B------:R-:W-:Y:S05]  /*0070*/  @P0 EXIT ;  /* 0x000000000000094d */ /* 0x000fea0003800000 */
[----:B------:R-:W0:Y:S01]  /*0080*/  LDC.64 R2, c[0x0][0x380] ;  /* 0x0000e000ff027b82 */ /* 0x000e220000000a00 */
[----:B------:R-:W1:Y:S01]  /*0090*/  LDCU.64 UR4, c[0x0][0x358] ;  /* 0x00006b00ff0477ac */ /* 0x000e620008000a00 */
[----:B0-----:R-:W-:-:S05]  /*00a0*/  IMAD.WIDE R2, R5, 0x4, R2 ;  /* 0x0000000405027825 */ /* 0x001fca00078e0202 */
[----:B-1----:R-:W2:Y:S02]  /*00b0*/  LDG.E R0, desc[UR4][R2.64] ;  /* 0x0000000402007981 */ /* 0x002ea4000c1e1900 */
[----:B--2---:R-:W-:-:S13]  /*00c0*/  FSETP.GEU.AND P0, PT, R0, RZ, PT ;  /* 0x000000ff0000720b */ /* 0x004fda0003f0e000 */
[----:B------:R-:W-:Y:S05]  /*00d0*/  @P0 EXIT ;  /* 0x000000000000094d */ /* 0x000fea0003800000 */
[----:B------:R-:W-:Y:S01]  /*00e0*/  STG.E desc[UR4][R2.64], RZ ;  /* 0x000000ff02007986 */ /* 0x000fe2000c101904 */
[----:B------:R-:W-:Y:S05]  /*00f0*/  EXIT ;  /* 0x000000000000794d */ /* 0x000fea0003800000 */
.L_x_11:
        /* <DEDUP_REMOVED lines=16> */
.L_x_80:


//--------------------- .text._Z10addInPlacePfPKfi --------------------------
	.section	.text._Z10addInPlacePfPKfi,"ax",@progbits
	.align	128
        .global         _Z10addInPlacePfPKfi
        .type           _Z10addInPlacePfPKfi,@function
        .size           _Z10addInPlacePfPKfi,(.L_x_81 - _Z10addInPlacePfPKfi)
        .other          _Z10addInPlacePfPKfi,@"STO_CUDA_ENTRY STV_DEFAULT"
_Z10addInPlacePfPKfi:
.text._Z10addInPlacePfPKfi:
        /* <DEDUP_REMOVED lines=9> */
[----:B------:R-:W1:Y:S07]  /*0090*/  LDCU.64 UR4, c[0x0][0x358] ;  /* 0x00006b00ff0477ac */ /* 0x000e6e0008000a00 */
[----:B------:R-:W2:Y:S01]  /*00a0*/  LDC.64 R4, c[0x0][0x380] ;  /* 0x0000e000ff047b82 */ /* 0x000ea20000000a00 */
[----:B0-----:R-:W-:-:S06]  /*00b0*/  IMAD.WIDE R2, R7, 0x4, R2 ;  /* 0x0000000407027825 */ /* 0x001fcc00078e0202 */
[----:B-1----:R-:W3:Y:S01]  /*00c0*/  LDG.E R2, desc[UR4][R2.64] ;  /* 0x0000000402027981 */ /* 0x002ee2000c1e1900 */
[----:B--2---:R-:W-:-:S05]  /*00d0*/  IMAD.WIDE R4, R7, 0x4, R4 ;  /* 0x0000000407047825 */ /* 0x004fca00078e0204 */
[----:B------:R-:W3:Y:S02]  /*00e0*/  LDG.E R7, desc[UR4][R4.64] ;  /* 0x0000000404077981 */ /* 0x000ee4000c1e1900 */
[----:B---3--:R-:W-:-:S05]  /*00f0*/  FADD R7, R2, R7 ;  /* 0x0000000702077221 */ /* 0x008fca0000000000 */
[----:B------:R-:W-:Y:S01]  /*0100*/  STG.E desc[UR4][R4.64], R7 ;  /* 0x0000000704007986 */ /* 0x000fe2000c101904 */
[----:B------:R-:W-:Y:S05]  /*0110*/  EXIT ;  /* 0x000000000000794d */ /* 0x000fea0003800000 */
.L_x_12:
        /* <DEDUP_REMOVED lines=14> */
.L_x_81:


//--------------------- .text._Z18causal_mask_kernelPfi --------------------------
	.section	.text._Z18causal_mask_kernelPfi,"ax",@progbits
	.align	128
        .global         _Z18causal_mask_kernelPfi
        .type           _Z18causal_mask_kernelPfi,@function
        .size           _Z18causal_mask_kernelPfi,(.L_x_82 - _Z18causal_mask_kernelPfi)
        .other          _Z18causal_mask_kernelPfi,@"STO_CUDA_ENTRY STV_DEFAULT"
_Z18causal_mask_kernelPfi:
.text._Z18causal_mask_kernelPfi:
[----:B------:R-:W-:Y:S01]  /*0000*/  LDC R1, c[0x0][0x37c] ;  /* 0x0000df00ff017b82 */ /* 0x000fe20000000800 */
[----:B------:R-:W0:Y:S07]  /*0010*/  S2R R3, SR_TID.Y ;  /* 0x0000000000037919 */ /* 0x000e2e0000002200 */
[----:B------:R-:W0:Y:S01]  /*0020*/  LDC R0, c[0x0][0x364] ;  /* 0x0000d900ff007b82 */ /* 0x000e220000000800 */
[----:B------:R-:W1:Y:S01]  /*0030*/  LDCU UR6, c[0x0][0x388] ;  /* 0x00007100ff0677ac */ /* 0x000e620008000800 */
[----:B------:R-:W2:Y:S06]  /*0040*/  S2R R2, SR_TID.X ;  /* 0x0000000000027919 */ /* 0x000eac0000002100 */
[----:B------:R-:W0:Y:S08]  /*0050*/  S2UR UR4, SR_CTAID.Y ;  /* 0x00000000000479c3 */ /* 0x000e300000002600 */
[----:B------:R-:W2:Y:S08]  /*0060*/  S2UR UR5, SR_CTAID.X ;  /* 0x00000000000579c3 */ /* 0x000eb00000002500 */
[----:B------:R-:W2:Y:S01]  /*0070*/  LDC R5, c[0x0][0x360] ;  /* 0x0000d800ff057b82 */ /* 0x000ea20000000800 */
[----:B0-----:R-:W-:-:S02]  /*0080*/  IMAD R0, R0, UR4, R3 ;  /* 0x0000000400007c24 */ /* 0x001fc4000f8e0203 */
[----:B--2---:R-:W-:-:S05]  /*0090*/  IMAD R5, R5, UR5, R2 ;  /* 0x0000000505057c24 */ /* 0x004fca000f8e0202 */
[----:B------:R-:W-:-:S04]  /*00a0*/  VIMNMX R2, PT, PT, R0, R5, !PT ;  /* 0x0000000500027248 */ /* 0x000fc80007fe0100 */
[----:B-1----:R-:W-:-:S04]  /*00b0*/  ISETP.GE.AND P0, PT, R2, UR6, PT ;  /* 0x0000000602007c0c */ /* 0x002fc8000bf06270 */
[----:B------:R-:W-:-:S13]  /*00c0*/  ISETP.LE.OR P0, PT, R5, R0, P0 ;  /* 0x000000000500720c */ /* 0x000fda0000703670 */
[----:B------:R-:W-:Y:S05]  /*00d0*/  @P0 EXIT ;  /* 0x000000000000094d */ /* 0x000fea0003800000 */
[----:B------:R-:W0:Y:S01]  /*00e0*/  LDC.64 R2, c[0x0][0x380] ;  /* 0x0000e000ff027b82 */ /* 0x000e220000000a00 */
[----:B------:R-:W1:Y:S01]  /*00f0*/  LDCU.64 UR4, c[0x0][0x358] ;  /* 0x00006b00ff0477ac */ /* 0x000e620008000a00 */
[----:B------:R-:W-:Y:S02]  /*0100*/  IMAD R5, R0, UR6, R5 ;  /* 0x0000000600057c24 */ /* 0x000fe4000f8e0205 */
[----:B------:R-:W-:Y:S02]  /*0110*/  HFMA2 R7, -RZ, RZ, -25.71875, 3664 ;  /* 0xce6e6b28ff077431 */ /* 0x000fe400000001ff */
[----:B0-----:R-:W-:-:S05]  /*0120*/  IMAD.WIDE.U32 R2, R5, 0x4, R2 ;  /* 0x0000000405027825 */ /* 0x001fca00078e0002 */
[----:B-1----:R-:W-:Y:S01]  /*0130*/  STG.E desc[UR4][R2.64], R7 ;  /* 0x0000000702007986 */ /* 0x002fe2000c101904 */
[----:B------:R-:W-:Y:S05]  /*0140*/  EXIT ;  /* 0x000000000000794d */ /* 0x000fea0003800000 */
.L_x_13:
        /* <DEDUP_REMOVED lines=11> */
.L_x_82:


//--------------------- .text._Z13softmaxKernelPfii --------------------------
	.section	.text._Z13softmaxKernelPfii,"ax",@progbits
	.align	128
        .global         _Z13softmaxKernelPfii
        .type           _Z13softmaxKernelPfii,@function
        .size           _Z13softmaxKernelPfii,(.L_x_74 - _Z13softmaxKernelPfii)
        .other          _Z13softmaxKernelPfii,@"STO_CUDA_ENTRY STV_DEFAULT"
_Z13softmaxKernelPfii:
.text._Z13softmaxKernelPfii:
[----:B------:R-:W-:Y:S01]  /*0000*/  LDC R1, c[0x0][0x37c] ;  /* 0x0000df00ff017b82 */ /* 0x000fe20000000800 */
[----:B------:R-:W0:Y:S07]  /*0010*/  S2R R6, SR_TID.X ;  /* 0x0000000000067919 */ /* 0x000e2e0000002100 */
[----:B------:R-:W1:Y:S01]  /*0020*/  S2UR UR8, SR_CTAID.X ;  /* 0x00000000000879c3 */ /* 0x000e620000002500 */
[----:B------:R-:W2:Y:S01]  /*0030*/  LDCU.64 UR6, c[0x0][0x358] ;  /* 0x00006b00ff0677ac */ /* 0x000ea20008000a00 */
[----:B------:R-:W-:Y:S01]  /*0040*/  BSSY.RECONVERGENT B0, `(.L_x_14) ;  /* 0x000018e000007945 */ /* 0x000fe20003800200 */
[----:B0-----:R-:W-:-:S13]  /*0050*/  ISETP.NE.AND P0, PT, R6, RZ, PT ;  /* 0x000000ff0600720c */ /* 0x001fda0003f05270 */
[----:B-12---:R-:W-:Y:S05]  /*0060*/  @P0 BRA `(.L_x_15) ;  /* 0x00000018002c0947 */ /* 0x006fea0003800000 */
[----:B------:R-:W0:Y:S08]  /*0070*/  LDC R0, c[0x0][0x38c] ;  /* 0x0000e300ff007b82 */ /* 0x000e300000000800 */
[----:B------:R-:W1:Y:S01]  /*0080*/  LDC.64 R2, c[0x0][0x380] ;  /* 0x0000e000ff027b82 */ /* 0x000e620000000a00 */
[----:B0-----:R-:W-:-:S04]  /*0090*/  IMAD R7, R0, UR8, RZ ;  /* 0x0000000800077c24 */ /* 0x001fc8000f8e02ff */
[----:B-1----:R-:W-:-:S06]  /*00a0*/  IMAD.WIDE R8, R7, 0x4, R2 ;  /* 0x0000000407087825 */ /* 0x002fcc00078e0202 */
[----:B------:R0:W5:Y:S01]  /*00b0*/  LDG.E R8, desc[UR6][R8.64] ;  /* 0x0000000608087981 */ /* 0x000162000c1e1900 */
[----:B------:R-:W-:-:S13]  /*00c0*/  ISETP.GE.AND P0, PT, R0, 0x2, PT ;  /* 0x000000020000780c */ /* 0x000fda0003f06270 */
[----:B0-----:R-:W-:Y:S05]  /*00d0*/  @!P0 BRA `(.L_x_16) ;  /* 0x0000000800448947 */ /* 0x001fea0003800000 */
[C---:B------:R-:W-:Y:S02]  /*00e0*/  VIADD R4, R0.reuse, 0xfffffffe ;  /* 0xfffffffe00047836 */ /* 0x040fe40000000000 */
[----:B------:R-:W-:Y:S02]  /*00f0*/  HFMA2 R10, -RZ, RZ, 0, 5.9604644775390625e-08 ;  /* 0x00000001ff0a7431 */ /* 0x000fe400000001ff */
[----:B------:R-:W-:Y:S01]  /*0100*/  VIADD R9, R0, 0xffffffff ;  /* 0xffffffff00097836 */ /* 0x000fe20000000000 */
[----:B------:R-:W-:-:S04]  /*0110*/  ISETP.GE.U32.AND P0, PT, R4, 0xf, PT ;  /* 0x0000000f0400780c */ /* 0x000fc80003f06070 */
[----:B------:R-:W-:-:S09]  /*0120*/  LOP3.LUT R25, R9, 0xf, RZ, 0xc0, !PT ;  /* 0x0000000f09197812 */ /* 0x000fd200078ec0ff */
[----:B------:R-:W-:Y:S05]  /*0130*/  @!P0 BRA `(.L_x_17) ;  /* 0x0000000000f88947 */ /* 0x000fea0003800000 */
[----:B------:R-:W-:Y:S01]  /*0140*/  VIADD R5, R7, 0x1 ;  /* 0x0000000107057836 */ /* 0x000fe20000000000 */
[----:B------:R-:W-:Y:S02]  /*0150*/  LOP3.LUT R11, R9, 0xfffffff0, RZ, 0xc0, !PT ;  /* 0xfffffff0090b7812 */ /* 0x000fe400078ec0ff */
[----:B------:R-:W-:Y:S01]  /*0160*/  MOV R10, RZ ;  /* 0x000000ff000a7202 */ /* 0x000fe20000000f00 */
[----:B------:R-:W-:-:S04]  /*0170*/  IMAD.WIDE.U32 R4, R5, 0x4, R2 ;  /* 0x0000000405047825 */ /* 0x000fc800078e0002 */
[----:B------:R-:W-:Y:S01]  /*0180*/  IMAD.MOV R11, RZ, RZ, -R11 ;  /* 0x000000ffff0b7224 */ /* 0x000fe200078e0a0b */
[----:B------:R-:W-:-:S04]  /*0190*/  IADD3 R4, P0, PT, R4, 0x20, RZ ;  /* 0x0000002004047810 */ /* 0x000fc80007f1e0ff */
[----:B------:R-:W-:-:S09]  /*01a0*/  IADD3.X R5, PT, PT, RZ, R5, RZ, P0, !PT ;  /* 0x00000005ff057210 */ /* 0x000fd200007fe4ff */
.L_x_18:
[----:B------:R-:W2:Y:S04]  /*01b0*/  LDG.E R27, desc[UR6][R4.64+-0x20] ;  /* 0xffffe006041b7981 */ /* 0x000ea8000c1e1900 */
[----:B------:R-:W3:Y:S04]  /*01c0*/  LDG.E R24, desc[UR6][R4.64+-0x1c] ;  /* 0xffffe40604187981 */ /* 0x000ee8000c1e1900 */
[----:B------:R-:W4:Y:S04]  /*01d0*/  LDG.E R23, desc[UR6][R4.64+-0x18] ;  /* 0xffffe80604177981 */ /* 0x000f28000c1e1900 */
        /* <DEDUP_REMOVED lines=10> */
[----:B------:R-:W4:Y:S01]  /*0280*/  LDG.E R12, desc[UR6][R4.64+0x14] ;  /* 0x00001406040c7981 */ /* 0x000f22000c1e1900 */
[----:B--2--5:R-:W-:-:S04]  /*0290*/  FSETP.GT.AND P0, PT, R27, R8, PT ;  /* 0x000000081b00720b */ /* 0x024fc80003f04000 */
[----:B------:R-:W-:Y:S02]  /*02a0*/  FSEL R27, R27, R8, P0 ;  /* 0x000000081b1b7208 */ /* 0x000fe40000000000 */
[----:B------:R-:W2:Y:S02]  /*02b0*/  LDG.E R8, desc[UR6][R4.64+0x18] ;  /* 0x0000180604087981 */ /* 0x000ea4000c1e1900 */
[----:B---3--:R-:W-:-:S04]  /*02c0*/  FSETP.GT.AND P0, PT, R24, R27, PT ;  /* 0x0000001b1800720b */ /* 0x008fc80003f04000 */
[----:B------:R-:W-:Y:S02]  /*02d0*/  FSEL R26, R24, R27, P0 ;  /* 0x0000001b181a7208 */ /* 0x000fe40000000000 */
[----:B------:R0:W3:Y:S01]  /*02e0*/  LDG.E R24, desc[UR6][R4.64+0x1c] ;  /* 0x00001c0604187981 */ /* 0x0000e2000c1e1900 */
[----:B------:R-:W-:Y:S01]  /*02f0*/  VIADD R11, R11, 0x10 ;  /* 0x000000100b0b7836 */ /* 0x000fe20000000000 */
[----:B----4-:R-:W-:Y:S01]  /*0300*/  FSETP.GT.AND P0, PT, R23, R26, PT ;  /* 0x0000001a1700720b */ /* 0x010fe20003f04000 */
[----:B------:R-:W-:-:S03]  /*0310*/  VIADD R10, R10, 0x10 ;  /* 0x000000100a0a7836 */ /* 0x000fc60000000000 */
[----:B------:R-:W-:Y:S02]  /*0320*/  FSEL R23, R23, R26, P0 ;  /* 0x0000001a17177208 */ /* 0x000fe40000000000 */
[----:B------:R-:W-:Y:S02]  /*0330*/  ISETP.NE.AND P1, PT, R11, RZ, PT ;  /* 0x000000ff0b00720c */ /* 0x000fe40003f25270 */
[-C--:B------:R-:W-:Y:S02]  /*0340*/  FSETP.GT.AND P0, PT, R22, R23.reuse, PT ;  /* 0x000000171600720b */ /* 0x080fe40003f04000 */
[----:B0-----:R-:W-:Y:S02]  /*0350*/  IADD3 R4, P2, PT, R4, 0x40, RZ ;  /* 0x0000004004047810 */ /* 0x001fe40007f5e0ff */
[----:B------:R-:W-:Y:S02]  /*0360*/  FSEL R22, R22, R23, P0 ;  /* 0x0000001716167208 */ /* 0x000fe40000000000 */
[----:B------:R-:W-:-:S02]  /*0370*/  IADD3.X R5, PT, PT, RZ, R5, RZ, P2, !PT ;  /* 0x00000005ff057210 */ /* 0x000fc400017fe4ff */
[----:B------:R-:W-:-:S04]  /*0380*/  FSETP.GT.AND P0, PT, R21, R22, PT ;  /* 0x000000161500720b */ /* 0x000fc80003f04000 */
[----:B------:R-:W-:-:S04]  /*0390*/  FSEL R21, R21, R22, P0 ;  /* 0x0000001615157208 */ /* 0x000fc80000000000 */
        /* <DEDUP_REMOVED lines=18> */
[----:B--2---:R-:W-:-:S04]  /*04c0*/  FSETP.GT.AND P0, PT, R8, R13, PT ;  /* 0x0000000d0800720b */ /* 0x004fc80003f04000 */
[----:B------:R-:W-:-:S04]  /*04d0*/  FSEL R13, R8, R13, P0 ;  /* 0x0000000d080d7208 */ /* 0x000fc80000000000 */
[----:B---3--:R-:W-:-:S04]  /*04e0*/  FSETP.GT.AND P0, PT, R24, R13, PT ;  /* 0x0000000d1800720b */ /* 0x008fc80003f04000 */
[----:B------:R-:W-:Y:S01]  /*04f0*/  FSEL R8, R24, R13, P0 ;  /* 0x0000000d18087208 */ /* 0x000fe20000000000 */
[----:B------:R-:W-:Y:S08]  /*0500*/  @P1 BRA `(.L_x_18) ;  /* 0xfffffffc00281947 */ /* 0x000ff0000383ffff */
[----:B------:R-:W-:-:S07]  /*0510*/  IADD3 R10, PT, PT, R10, 0x1, RZ ;  /* 0x000000010a0a7810 */ /* 0x000fce0007ffe0ff */
.L_x_17:
[----:B------:R-:W-:-:S13]  /*0520*/  ISETP.NE.AND P0, PT, R25, RZ, PT ;  /* 0x000000ff1900720c */ /* 0x000fda0003f05270 */
[----:B------:R-:W-:Y:S05]  /*0530*/  @!P0 BRA `(.L_x_16) ;  /* 0x00000004002c8947 */ /* 0x000fea0003800000 */
[----:B------:R-:W-:Y:S02]  /*0540*/  ISETP.GE.U32.AND P1, PT, R25, 0x8, PT ;  /* 0x000000081900780c */ /* 0x000fe40003f26070 */
[----:B------:R-:W-:-:S04]  /*0550*/  LOP3.LUT R14, R9, 0x7, RZ, 0xc0, !PT ;  /* 0x00000007090e7812 */ /* 0x000fc800078ec0ff */
[----:B------:R-:W-:-:S07]  /*0560*/  ISETP.NE.AND P0, PT, R14, RZ, PT ;  /* 0x000000ff0e00720c */ /* 0x000fce0003f05270 */
[----:B------:R-:W-:Y:S06]  /*0570*/  @!P1 BRA `(.L_x_19) ;  /* 0x0000000000809947 */ /* 0x000fec0003800000 */
[----:B------:R-:W0:Y:S01]  /*0580*/  LDC.64 R4, c[0x0][0x380] ;  /* 0x0000e000ff047b82 */ /* 0x000e220000000a00 */
[C---:B------:R-:W-:Y:S01]  /*0590*/  IMAD.IADD R13, R7.reuse, 0x1, R10 ;  /* 0x00000001070d7824 */ /* 0x040fe200078e020a */
[----:B------:R-:W-:-:S03]  /*05a0*/  IADD3 R11, P1, PT, R7, R10, RZ ;  /* 0x0000000a070b7210 */ /* 0x000fc60007f3e0ff */
[----:B------:R-:W-:Y:S01]  /*05b0*/  IMAD.WIDE.U32 R12, R13, 0x4, R2 ;  /* 0x000000040d0c7825 */ /* 0x000fe200078e0002 */
[----:B------:R-:W-:-:S05]  /*05c0*/  IADD3.X R16, PT, PT, RZ, RZ, RZ, P1, !PT ;  /* 0x000000ffff107210 */ /* 0x000fca0000ffe4ff */
[----:B------:R-:W2:Y:S01]  /*05d0*/  LDG.E R13, desc[UR6][R12.64] ;  /* 0x000000060c0d7981 */ /* 0x000ea2000c1e1900 */
[----:B0-----:R-:W-:-:S04]  /*05e0*/  LEA R4, P1, R11, R4, 0x2 ;  /* 0x000000040b047211 */ /* 0x001fc800078210ff */
[----:B------:R-:W-:-:S05]  /*05f0*/  LEA.HI.X R5, R11, R5, R16, 0x2, P1 ;  /* 0x000000050b057211 */ /* 0x000fca00008f1410 */
[----:B------:R-:W3:Y:S04]  /*0600*/  LDG.E R11, desc[UR6][R4.64+0x4] ;  /* 0x00000406040b7981 */ /* 0x000ee8000c1e1900 */
[----:B------:R-:W4:Y:S04]  /*0610*/  LDG.E R15, desc[UR6][R4.64+0x8] ;  /* 0x00000806040f7981 */ /* 0x000f28000c1e1900 */
[----:B------:R-:W4:Y:S04]  /*0620*/  LDG.E R17, desc[UR6][R4.64+0xc] ;  /* 0x00000c0604117981 */ /* 0x000f28000c1e1900 */
[----:B------:R-:W4:Y:S04]  /*0630*/  LDG.E R19, desc[UR6][R4.64+0x10] ;  /* 0x0000100604137981 */ /* 0x000f28000c1e1900 */
[----:B------:R-:W4:Y:S04]  /*0640*/  LDG.E R21, desc[UR6][R4.64+0x14] ;  /* 0x0000140604157981 */ /* 0x000f28000c1e1900 */
[----:B------:R-:W4:Y:S04]  /*0650*/  LDG.E R23, desc[UR6][R4.64+0x18] ;  /* 0x0000180604177981 */ /* 0x000f28000c1e1900 */
[----:B------:R-:W4:Y:S01]  /*0660*/  LDG.E R25, desc[UR6][R4.64+0x1c] ;  /* 0x00001c0604197981 */ /* 0x000f22000c1e1900 */
[----:B------:R-:W-:Y:S01]  /*0670*/  VIADD R10, R10, 0x8 ;  /* 0x000000080a0a7836 */ /* 0x000fe20000000000 */
[----:B--2--5:R-:W-:-:S04]  /*0680*/  FSETP.GT.AND P1, PT, R13, R8, PT ;  /* 0x000000080d00720b */ /* 0x024fc80003f24000 */
[----:B------:R-:W-:-:S04]  /*0690*/  FSEL R8, R13, R8, P1 ;  /* 0x000000080d087208 */ /* 0x000fc80000800000 */
[----:B---3--:R-:W-:-:S04]  /*06a0*/  FSETP.GT.AND P1, PT, R11, R8, PT ;  /* 0x000000080b00720b */ /* 0x008fc80003f24000 */
[----:B------:R-:W-:-:S04]  /*06b0*/  FSEL R8, R11, R8, P1 ;  /* 0x000000080b087208 */ /* 0x000fc80000800000 */
[----:B----4-:R-:W-:-:S04]  /*06c0*/  FSETP.GT.AND P1, PT, R15, R8, PT ;  /* 0x000000080f00720b */ /* 0x010fc80003f24000 */
        /* <DEDUP_REMOVED lines=10> */
[----:B------:R-:W-:-:S09]  /*0770*/  FSEL R8, R25, R8, P1 ;  /* 0x0000000819087208 */ /* 0x000fd20000800000 */
.L_x_19:
[----:B------:R-:W-:Y:S05]  /*0780*/  @!P0 BRA `(.L_x_16) ;  /* 0x0000000000988947 */ /* 0x000fea0003800000 */
[----:B------:R-:W-:Y:S02]  /*0790*/  ISETP.GE.U32.AND P1, PT, R14, 0x4, PT ;  /* 0x000000040e00780c */ /* 0x000fe40003f26070 */
[----:B------:R-:W-:-:S04]  /*07a0*/  LOP3.LUT R9, R9, 0x3, RZ, 0xc0, !PT ;  /* 0x0000000309097812 */ /* 0x000fc800078ec0ff */
[----:B------:R-:W-:-:S07]  /*07b0*/  ISETP.NE.AND P0, PT, R9, RZ, PT ;  /* 0x000000ff0900720c */ /* 0x000fce0003f05270 */
[----:B------:R-:W-:Y:S06]  /*07c0*/  @!P1 BRA `(.L_x_20) ;  /* 0x0000000000509947 */ /* 0x000fec0003800000 */
[----:B------:R-:W0:Y:S01]  /*07d0*/  LDC.64 R16, c[0x0][0x380] ;  /* 0x0000e000ff107b82 */ /* 0x000e220000000a00 */
[CC--:B------:R-:W-:Y:S02]  /*07e0*/  IADD3 R13, PT, PT, R7.reuse, R10.reuse, RZ ;  /* 0x0000000a070d7210 */ /* 0x0c0fe40007ffe0ff */
[----:B------:R-:W-:-:S03]  /*07f0*/  IADD3 R5, P1, PT, R7, R10, RZ ;  /* 0x0000000a07057210 */ /* 0x000fc60007f3e0ff */
[----:B------:R-:W-:-:S04]  /*0800*/  IMAD.WIDE.U32 R12, R13, 0x4, R2 ;  /* 0x000000040d0c7825 */ /* 0x000fc800078e0002 */
[----:B------:R-:W-:Y:S02]  /*0810*/  IMAD.X R14, RZ, RZ, RZ, P1 ;  /* 0x000000ffff0e7224 */ /* 0x000fe400008e06ff */
[----:B------:R-:W2:Y:S01]  /*0820*/  LDG.E R13, desc[UR6][R12.64] ;  /* 0x000000060c0d7981 */ /* 0x000ea2000c1e1900 */
[----:B0-----:R-:W-:-:S04]  /*0830*/  LEA R4, P1, R5, R16, 0x2 ;  /* 0x0000001005047211 */ /* 0x001fc800078210ff */
[----:B------:R-:W-:-:S05]  /*0840*/  LEA.HI.X R5, R5, R17, R14, 0x2, P1 ;  /* 0x0000001105057211 */ /* 0x000fca00008f140e */
[----:B------:R-:W3:Y:S04]  /*0850*/  LDG.E R11, desc[UR6][R4.64+0x4] ;  /* 0x00000406040b7981 */ /* 0x000ee8000c1e1900 */
[----:B------:R-:W4:Y:S04]  /*0860*/  LDG.E R15, desc[UR6][R4.64+0x8] ;  /* 0x00000806040f7981 */ /* 0x000f28000c1e1900 */
[----:B------:R-:W4:Y:S01]  /*0870*/  LDG.E R17, desc[UR6][R4.64+0xc] ;  /* 0x00000c0604117981 */ /* 0x000f22000c1e1900 */
[----:B------:R-:W-:Y:S02]  /*0880*/  IADD3 R10, PT, PT, R10, 0x4, RZ ;  /* 0x000000040a0a7810 */ /* 0x000fe40007ffe0ff */
[----:B--2--5:R-:W-:-:S04]  /*0890*/  FSETP.GT.AND P1, PT, R13, R8, PT ;  /* 0x000000080d00720b */ /* 0x024fc80003f24000 */
[----:B------:R-:W-:-:S04]  /*08a0*/  FSEL R8, R13, R8, P1 ;  /* 0x000000080d087208 */ /* 0x000fc80000800000 */
[----:B---3--:R-:W-:-:S04]  /*08b0*/  FSETP.GT.AND P1, PT, R11, R8, PT ;  /* 0x000000080b00720b */ /* 0x008fc80003f24000 */
[----:B------:R-:W-:-:S04]  /*08c0*/  FSEL R8, R11, R8, P1 ;  /* 0x000000080b087208 */ /* 0x000fc80000800000 */
[----:B----4-:R-:W-:-:S04]  /*08d0*/  FSETP.GT.AND P1, PT, R15, R8, PT ;  /* 0x000000080f00720b */ /* 0x010fc80003f24000 */
[----:B------:R-:W-:-:S04]  /*08e0*/  FSEL R8, R15, R8, P1 ;  /* 0x000000080f087208 */ /* 0x000fc80000800000 */
[----:B------:R-:W-:-:S04]  /*08f0*/  FSETP.GT.AND P1, PT, R17, R8, PT ;  /* 0x000000081100720b */ /* 0x000fc80003f24000 */
[----:B------:R-:W-:-:S09]  /*0900*/  FSEL R8, R17, R8, P1 ;  /* 0x0000000811087208 */ /* 0x000fd20000800000 */
.L_x_20:
[----:B------:R-:W-:Y:S05]  /*0910*/  @!P0 BRA `(.L_x_16) ;  /* 0x0000000000348947 */ /* 0x000fea0003800000 */
[----:B------:R-:W-:Y:S01]  /*0920*/  IMAD.IADD R5, R7, 0x1, R10 ;  /* 0x0000000107057824 */ /* 0x000fe200078e020a */
[----:B------:R-:W-:-:S03]  /*0930*/  IADD3 R9, PT, PT, -R9, RZ, RZ ;  /* 0x000000ff09097210 */ /* 0x000fc60007ffe1ff */
[----:B------:R-:W-:-:S04]  /*0940*/  IMAD.WIDE.U32 R4, R5, 0x4, R2 ;  /* 0x0000000405047825 */ /* 0x000fc800078e0002 */
[----:B------:R-:W-:-:S07]  /*0950*/  IMAD.MOV.U32 R11, RZ, RZ, R5 ;  /* 0x000000ffff0b7224 */ /* 0x000fce00078e0005 */
.L_x_21:
[----:B------:R-:W-:-:S06]  /*0960*/  MOV R5, R11 ;  /* 0x0000000b00057202 */ /* 0x000fcc0000000f00 */
[----:B------:R0:W2:Y:S01]  /*0970*/  LDG.E R5, desc[UR6][R4.64] ;  /* 0x0000000604057981 */ /* 0x0000a2000c1e1900 */
[----:B------:R-:W-:-:S05]  /*0980*/  VIADD R9, R9, 0x1 ;  /* 0x0000000109097836 */ /* 0x000fca0000000000 */
[----:B------:R-:W-:Y:S02]  /*0990*/  ISETP.NE.AND P1, PT, R9, RZ, PT ;  /* 0x000000ff0900720c */ /* 0x000fe40003f25270 */
[----:B0-----:R-:W-:-:S04]  /*09a0*/  IADD3 R4, P2, PT, R4, 0x4, RZ ;  /* 0x0000000404047810 */ /* 0x001fc80007f5e0ff */
[----:B------:R-:W-:Y:S02]  /*09b0*/  IADD3.X R11, PT, PT, RZ, R11, RZ, P2, !PT ;  /* 0x0000000bff0b7210 */ /* 0x000fe400017fe4ff */
[----:B--2--5:R-:W-:-:S04]  /*09c0*/  FSETP.GT.AND P0, PT, R5, R8, PT ;  /* 0x000000080500720b */ /* 0x024fc80003f04000 */
[----:B------:R-:W-:Y:S01]  /*09d0*/  FSEL R8, R5, R8, P0 ;  /* 0x0000000805087208 */ /* 0x000fe20000000000 */
[----:B------:R-:W-:Y:S08]  /*09e0*/  @P1 BRA `(.L_x_21) ;  /* 0xfffffffc00dc1947 */ /* 0x000ff0000383ffff */
.L_x_16:
[----:B------:R-:W0:Y:S01]  /*09f0*/  S2UR UR5, SR_CgaCtaId ;  /* 0x00000000000579c3 */ /* 0x000e220000008800 */
[----:B------:R-:W-:Y:S01]  /*0a00*/  ISETP.GE.AND P0, PT, R0, 0x1, PT ;  /* 0x000000010000780c */ /* 0x000fe20003f06270 */
[----:B------:R-:W-:Y:S01]  /*0a10*/  UMOV UR4, 0x400 ;  /* 0x0000040000047882 */ /* 0x000fe20000000000 */
[----:B------:R-:W-:Y:S01]  /*0a20*/  IMAD.MOV.U32 R11, RZ, RZ, RZ ;  /* 0x000000ffff0b7224 */ /* 0x000fe200078e00ff */
[----:B0-----:R-:W-:-:S09]  /*0a30*/  ULEA UR4, UR5, UR4, 0x18 ;  /* 0x0000000405047291 */ /* 0x001fd2000f8ec0ff */
[----:B-----5:R0:W-:Y:S01]  /*0a40*/  STS [UR4], R8 ;  /* 0x00000008ff007988 */ /* 0x0201e20008000804 */
[----:B------:R-:W-:Y:S05]  /*0a50*/  @!P0 BRA `(.L_x_22) ;  /* 0x0000000c00ac8947 */ /* 0x000fea0003800000 */
[C---:B------:R-:W-:Y:S02]  /*0a60*/  ISETP.GE.U32.AND P1, PT, R0.reuse, 0x8, PT ;  /* 0x000000080000780c */ /* 0x040fe40003f26070 */
[----:B------:R-:W-:Y:S02]  /*0a70*/  CS2R R10, SRZ ;  /* 0x00000000000a7805 */ /* 0x000fe4000001ff00 */
[----:B------:R-:W-:-:S04]  /*0a80*/  LOP3.LUT R25, R0, 0x7, RZ, 0xc0, !PT ;  /* 0x0000000700197812 */ /* 0x000fc800078ec0ff */
[----:B------:R-:W-:-:S05]  /*0a90*/  ISETP.NE.AND P0, PT, R25, RZ, PT ;  /* 0x000000ff1900720c */ /* 0x000fca0003f05270 */
[----:B------:R-:W-:Y:S08]  /*0aa0*/  @!P1 BRA `(.L_x_23) ;  /* 0x0000000400bc9947 */ /* 0x000ff00003800000 */
[----:B------:R-:W-:Y:S01]  /*0ab0*/  IMAD.WIDE.U32 R4, R7, 0x4, R2 ;  /* 0x0000000407047825 */ /* 0x000fe200078e0002 */
[----:B------:R-:W-:-:S03]  /*0ac0*/  LOP3.LUT R10, R0, 0x7ffffff8, RZ, 0xc0, !PT ;  /* 0x7ffffff8000a7812 */ /* 0x000fc600078ec0ff */
[----:B------:R-:W-:Y:S01]  /*0ad0*/  HFMA2 R11, -RZ, RZ, 0, 0 ;  /* 0x00000000ff0b7431 */ /* 0x000fe200000001ff */
[----:B------:R-:W-:Y:S01]  /*0ae0*/  IADD3 R14, P1, PT, R4, 0x10, RZ ;  /* 0x00000010040e7810 */ /* 0x000fe20007f3e0ff */
[----:B------:R-:W-:-:S03]  /*0af0*/  IMAD.MOV R12, RZ, RZ, -R10 ;  /* 0x000000ffff0c7224 */ /* 0x000fc600078e0a0a */
[----:B------:R-:W-:-:S09]  /*0b00*/  IADD3.X R15, PT, PT, RZ, R5, RZ, P1, !PT ;  /* 0x00000005ff0f7210 */ /* 0x000fd20000ffe4ff */
.L_x_24:
[----:B--2---:R-:W-:Y:S01]  /*0b10*/  IMAD.MOV.U32 R4, RZ, RZ, R14 ;  /* 0x000000ffff047224 */ /* 0x004fe200078e000e */
[----:B------:R-:W-:-:S05]  /*0b20*/  MOV R5, R15 ;  /* 0x0000000f00057202 */ /* 0x000fca0000000f00 */
[----:B------:R-:W2:Y:S04]  /*0b30*/  LDG.E R17, desc[UR6][R4.64+-0x10] ;  /* 0xfffff00604117981 */ /* 0x000ea8000c1e1900 */
[----:B------:R-:W3:Y:S04]  /*0b40*/  LDG.E R29, desc[UR6][R4.64+-0xc] ;  /* 0xfffff406041d7981 */ /* 0x000ee8000c1e1900 */
[----:B------:R-:W4:Y:S04]  /*0b50*/  LDG.E R27, desc[UR6][R4.64+-0x8] ;  /* 0xfffff806041b7981 */ /* 0x000f28000c1e1900 */
[----:B------:R-:W5:Y:S04]  /*0b60*/  LDG.E R15, desc[UR6][R4.64+-0x4] ;  /* 0xfffffc06040f7981 */ /* 0x000f68000c1e1900 */
[----:B------:R-:W5:Y:S04]  /*0b70*/  LDG.E R19, desc[UR6][R4.64] ;  /* 0x0000000604137981 */ /* 0x000f68000c1e1900 */
[----:B------:R-:W5:Y:S04]  /*0b80*/  LDG.E R23, desc[UR6][R4.64+0x4] ;  /* 0x0000040604177981 */ /* 0x000f68000c1e1900 */
[----:B------:R-:W5:Y:S04]  /*0b90*/  LDG.E R21, desc[UR6][R4.64+0x8] ;  /* 0x0000080604157981 */ /* 0x000f68000c1e1900 */
[----:B------:R-:W5:Y:S01]  /*0ba0*/  LDG.E R13, desc[UR6][R4.64+0xc] ;  /* 0x00000c06040d7981 */ /* 0x000f62000c1e1900 */
[----:B------:R-:W-:Y:S01]  /*0bb0*/  IMAD.MOV.U32 R9, RZ, RZ, 0x3bbb989d ;  /* 0x3bbb989dff097424 */ /* 0x000fe200078e00ff */
[----:B------:R-:W-:Y:S01]  /*0bc0*/  MOV R14, 0x437c0000 ;  /* 0x437c0000000e7802 */ /* 0x000fe20000000f00 */
[----:B------:R-:W-:-:S05]  /*0bd0*/  VIADD R12, R12, 0x8 ;  /* 0x000000080c0c7836 */ /* 0x000fca0000000000 */
[----:B------:R-:W-:Y:S01]  /*0be0*/  ISETP.NE.AND P1, PT, R12, RZ, PT ;  /* 0x000000ff0c00720c */ /* 0x000fe20003f25270 */
[----:B--2---:R-:W-:-:S04]  /*0bf0*/  FADD R24, R17, -R8 ;  /* 0x8000000811187221 */ /* 0x004fc80000000000 */
[----:B------:R-:W-:Y:S01]  /*0c00*/  FFMA.SAT R17, R24, R9, 0.5 ;  /* 0x3f00000018117423 */ /* 0x000fe20000002009 */
[----:B---3--:R-:W-:-:S03]  /*0c10*/  FADD R16, R29, -R8 ;  /* 0x800000081d107221 */ /* 0x008fc60000000000 */
[-C--:B------:R-:W-:Y:S01]  /*0c20*/  FFMA.RM R17, R17, R14.reuse, 12582913 ;  /* 0x4b40000111117423 */ /* 0x080fe2000000400e */
[-C--:B------:R-:W-:Y:S01]  /*0c30*/  FFMA.SAT R20, R16, R9.reuse, 0.5 ;  /* 0x3f00000010147423 */ /* 0x080fe20000002009 */
[----:B----4-:R-:W-:Y:S02]  /*0c40*/  FADD R18, R27, -R8 ;  /* 0x800000081b127221 */ /* 0x010fe40000000000 */
[C---:B------:R-:W-:Y:S01]  /*0c50*/  FADD R29, R17.reuse, -12583039 ;  /* 0xcb40007f111d7421 */ /* 0x040fe20000000000 */
[----:B------:R-:W-:Y:S01]  /*0c60*/  FFMA.RM R20, R20, R14, 12582913 ;  /* 0x4b40000114147423 */ /* 0x000fe2000000400e */
[----:B------:R-:W-:Y:S01]  /*0c70*/  FFMA.SAT R27, R18, R9, 0.5 ;  /* 0x3f000000121b7423 */ /* 0x000fe20000002009 */
[----:B------:R-:W-:Y:S02]  /*0c80*/  IMAD.SHL.U32 R17, R17, 0x800000, RZ ;  /* 0x0080000011117824 */ /* 0x000fe400078e00ff */
[----:B------:R-:W-:-:S04]  /*0c90*/  FFMA R29, R24, 1.4426950216293334961, -R29 ;  /* 0x3fb8aa3b181d7823 */ /* 0x000fc8000000081d */
[----:B------:R-:W-:Y:S01]  /*0ca0*/  FFMA R24, R24, 1.925963033500011079e-08, R29 ;  /* 0x32a5706018187823 */ /* 0x000fe2000000001d */
[----:B------:R-:W-:Y:S01]  /*0cb0*/  FADD R29, R20, -12583039 ;  /* 0xcb40007f141d7421 */ /* 0x000fe20000000000 */
[--C-:B-----5:R-:W-:Y:S01]  /*0cc0*/  FADD R26, R23, -R8.reuse ;  /* 0x80000008171a7221 */ /* 0x120fe20000000000 */
[----:B------:R-:W-:Y:S02]  /*0cd0*/  FADD R28, R21, -R8 ;  /* 0x80000008151c7221 */ /* 0x000fe40000000000 */
[----:B------:R-:W-:Y:S01]  /*0ce0*/  FFMA R29, R16, 1.4426950216293334961, -R29 ;  /* 0x3fb8aa3b101d7823 */ /* 0x000fe2000000081d */
[----:B------:R-:W1:Y:S01]  /*0cf0*/  MUFU.EX2 R24, R24 ;  /* 0x0000001800187308 */ /* 0x000e620000000800 */
[----:B------:R-:W-:Y:S02]  /*0d00*/  FFMA.SAT R21, R28, R9, 0.5 ;  /* 0x3f0000001c157423 */ /* 0x000fe40000002009 */
[----:B------:R-:W-:Y:S01]  /*0d10*/  FFMA R22, R16, 1.925963033500011079e-08, R29 ;  /* 0x32a5706010167823 */ /* 0x000fe2000000001d */
[----:B------:R-:W-:-:S04]  /*0d20*/  FFMA.RM R16, R27, R14, 12582913 ;  /* 0x4b4000011b107423 */ /* 0x000fc8000000400e */
[----:B------:R-:W-:Y:S01]  /*0d30*/  FADD R27, R16, -12583039 ;  /* 0xcb40007f101b7421 */ /* 0x000fe20000000000 */
[----:B------:R-:W2:Y:S03]  /*0d40*/  MUFU.EX2 R22, R22 ;  /* 0x0000001600167308 */ /* 0x000ea60000000800 */
[----:B------:R-:W-:-:S04]  /*0d50*/  FFMA R27, R18, 1.4426950216293334961, -R27 ;  /* 0x3fb8aa3b121b7823 */ /* 0x000fc8000000081b */
[----:B------:R-:W-:Y:S01]  /*0d60*/  FFMA R18, R18, 1.925963033500011079e-08, R27 ;  /* 0x32a5706012127823 */ /* 0x000fe2000000001b */
[----:B------:R-:W-:Y:S01]  /*0d70*/  SHF.L.U32 R27, R20, 0x17, RZ ;  /* 0x00000017141b7819 */ /* 0x000fe200000006ff */
[----:B------:R-:W-:Y:S01]  /*0d80*/  FADD R20, R15, -R8 ;  /* 0x800000080f147221 */ /* 0x000fe20000000000 */
[----:B-1----:R-:W-:-:S03]  /*0d90*/  FMUL R15, R17, R24 ;  /* 0x00000018110f7220 */ /* 0x002fc60000400000 */
[----:B------:R-:W1:Y:S01]  /*0da0*/  MUFU.EX2 R18, R18 ;  /* 0x0000001200127308 */ /* 0x000e620000000800 */
[-C--:B------:R-:W-:Y:S01]  /*0db0*/  FFMA.SAT R29, R20, R9.reuse, 0.5 ;  /* 0x3f000000141d7423 */ /* 0x080fe20000002009 */
[----:B------:R3:W-:Y:S01]  /*0dc0*/  STG.E desc[UR6][R4.64+-0x10], R15 ;  /* 0xfffff00f04007986 */ /* 0x0007e2000c101906 */
[----:B--2---:R-:W-:Y:S01]  /*0dd0*/  FMUL R17, R27, R22 ;  /* 0x000000161b117220 */ /* 0x004fe20000400000 */
[----:B------:R-:W-:Y:S02]  /*0de0*/  IMAD.SHL.U32 R27, R16, 0x800000, RZ ;  /* 0x00800000101b7824 */ /* 0x000fe400078e00ff */
[----:B------:R-:W-:Y:S01]  /*0df0*/  FFMA.RM R16, R29, R14, 12582913 ;  /* 0x4b4000011d107423 */ /* 0x000fe2000000400e */
[----:B------:R-:W-:Y:S01]  /*0e00*/  FADD R22, R19, -R8 ;  /* 0x8000000813167221 */ /* 0x000fe20000000000 */
[----:B------:R2:W-:Y:S03]  /*0e10*/  STG.E desc[UR6][R4.64+-0xc], R17 ;  /* 0xfffff41104007986 */ /* 0x0005e6000c101906 */
[----:B------:R-:W-:Y:S01]  /*0e20*/  FFMA.SAT R29, R22, R9, 0.5 ;  /* 0x3f000000161d7423 */ /* 0x000fe20000002009 */
[----:B-1----:R-:W-:Y:S01]  /*0e30*/  FMUL R19, R27, R18 ;  /* 0x000000121b137220 */ /* 0x002fe20000400000 */
[----:B------:R-:W-:-:S02]  /*0e40*/  FADD R27, R16, -12583039 ;  /* 0xcb40007f101b7421 */ /* 0x000fc40000000000 */
[----:B------:R-:W-:Y:S02]  /*0e50*/  FFMA.RM R18, R29, R14, 12582913 ;  /* 0x4b4000011d127423 */ /* 0x000fe4000000400e */
[----:B------:R-:W-:Y:S02]  /*0e60*/  FFMA R27, R20, 1.4426950216293334961, -R27 ;  /* 0x3fb8aa3b141b7823 */ /* 0x000fe4000000081b */
[C---:B------:R-:W-:Y:S01]  /*0e70*/  FADD R23, R18.reuse, -12583039 ;  /* 0xcb40007f12177421 */ /* 0x040fe20000000000 */
[----:B------:R-:W-:Y:S01]  /*0e80*/  IMAD.SHL.U32 R18, R18, 0x800000, RZ ;  /* 0x0080000012127824 */ /* 0x000fe200078e00ff */
[----:B------:R2:W-:Y:S01]  /*0e90*/  STG.E desc[UR6][R4.64+-0x8], R19 ;  /* 0xfffff81304007986 */ /* 0x0005e2000c101906 */
[----:B------:R-:W-:Y:S01]  /*0ea0*/  FFMA R24, R20, 1.925963033500011079e-08, R27 ;  /* 0x32a5706014187823 */ /* 0x000fe2000000001b */
[----:B------:R-:W-:Y:S01]  /*0eb0*/  FFMA.SAT R27, R26, R9, 0.5 ;  /* 0x3f0000001a1b7423 */ /* 0x000fe20000002009 */
[----:B------:R-:W-:-:S03]  /*0ec0*/  FFMA R23, R22, 1.4426950216293334961, -R23 ;  /* 0x3fb8aa3b16177823 */ /* 0x000fc60000000817 */
[-C--:B------:R-:W-:Y:S01]  /*0ed0*/  FFMA.RM R20, R27, R14.reuse, 12582913 ;  /* 0x4b4000011b147423 */ /* 0x080fe2000000400e */
[----:B------:R-:W-:Y:S01]  /*0ee0*/  FFMA R27, R22, 1.925963033500011079e-08, R23 ;  /* 0x32a57060161b7823 */ /* 0x000fe20000000017 */
[----:B------:R-:W-:Y:S01]  /*0ef0*/  FFMA.RM R22, R21, R14, 12582913 ;  /* 0x4b40000115167423 */ /* 0x000fe2000000400e */
[----:B------:R-:W1:Y:S01]  /*0f00*/  MUFU.EX2 R24, R24 ;  /* 0x0000001800187308 */ /* 0x000e620000000800 */
[C---:B------:R-:W-:Y:S01]  /*0f10*/  FADD R23, R20.reuse, -12583039 ;  /* 0xcb40007f14177421 */ /* 0x040fe20000000000 */
[----:B------:R-:W-:Y:S01]  /*0f20*/  SHF.L.U32 R20, R20, 0x17, RZ ;  /* 0x0000001714147819 */ /* 0x000fe200000006ff */
[C---:B------:R-:W-:Y:S01]  /*0f30*/  FADD R21, R22.reuse, -12583039 ;  /* 0xcb40007f16157421 */ /* 0x040fe20000000000 */
[----:B------:R-:W-:Y:S02]  /*0f40*/  IMAD.SHL.U32 R22, R22, 0x800000, RZ ;  /* 0x0080000016167824 */ /* 0x000fe400078e00ff */
[----:B------:R-:W-:Y:S01]  /*0f50*/  FFMA R23, R26, 1.4426950216293334961, -R23 ;  /* 0x3fb8aa3b1a177823 */ /* 0x000fe20000000817 */
[----:B------:R-:W-:Y:S01]  /*0f60*/  FFMA R21, R28, 1.4426950216293334961, -R21 ;  /* 0x3fb8aa3b1c157823 */ /* 0x000fe20000000815 */
[----:B------:R-:W4:Y:S02]  /*0f70*/  MUFU.EX2 R27, R27 ;  /* 0x0000001b001b7308 */ /* 0x000f240000000800 */
[----:B------:R-:W-:Y:S01]  /*0f80*/  FFMA R23, R26, 1.925963033500011079e-08, R23 ;  /* 0x32a570601a177823 */ /* 0x000fe20000000017 */
[----:B------:R-:W-:Y:S01]  /*0f90*/  FADD R26, R13, -R8 ;  /* 0x800000080d1a7221 */ /* 0x000fe20000000000 */
[----:B------:R-:W-:Y:S01]  /*0fa0*/  FFMA R21, R28, 1.925963033500011079e-08, R21 ;  /* 0x32a570601c157823 */ /* 0x000fe20000000015 */
[----:B------:R-:W-:-:S02]  /*0fb0*/  SHF.L.U32 R13, R16, 0x17, RZ ;  /* 0x00000017100d7819 */ /* 0x000fc400000006ff */
[----:B------:R-:W-:Y:S01]  /*0fc0*/  FFMA.SAT R9, R26, R9, 0.5 ;  /* 0x3f0000001a097423 */ /* 0x000fe20000002009 */
[----:B------:R-:W5:Y:S02]  /*0fd0*/  MUFU.EX2 R23, R23 ;  /* 0x0000001700177308 */ /* 0x000f640000000800 */
[----:B-1----:R-:W-:Y:S01]  /*0fe0*/  FMUL R13, R13, R24 ;  /* 0x000000180d0d7220 */ /* 0x002fe20000400000 */
[----:B------:R-:W-:-:S04]  /*0ff0*/  FFMA.RM R14, R9, R14, 12582913 ;  /* 0x4b400001090e7423 */ /* 0x000fc8000000400e */
[C---:B------:R-:W-:Y:S01]  /*1000*/  FADD R9, R14.reuse, -12583039 ;  /* 0xcb40007f0e097421 */ /* 0x040fe20000000000 */
[----:B------:R-:W-:Y:S01]  /*1010*/  SHF.L.U32 R14, R14, 0x17, RZ ;  /* 0x000000170e0e7819 */ /* 0x000fe200000006ff */
[----:B------:R-:W1:Y:S01]  /*1020*/  MUFU.EX2 R21, R21 ;  /* 0x0000001500157308 */ /* 0x000e620000000800 */
[----:B----4-:R-:W-:Y:S01]  /*1030*/  FMUL R18, R18, R27 ;  /* 0x0000001b12127220 */ /* 0x010fe20000400000 */
[C---:B------:R-:W-:Y:S01]  /*1040*/  FFMA R9, R26.reuse, 1.4426950216293334961, -R9 ;  /* 0x3fb8aa3b1a097823 */ /* 0x040fe20000000809 */
[----:B------:R2:W-:Y:S03]  /*1050*/  STG.E desc[UR6][R4.64+-0x4], R13 ;  /* 0xfffffc0d04007986 */ /* 0x0005e6000c101906 */
[----:B------:R-:W-:Y:S01]  /*1060*/  FFMA R9, R26, 1.925963033500011079e-08, R9 ;  /* 0x32a570601a097823 */ /* 0x000fe20000000009 */
[----:B------:R-:W-:Y:S01]  /*1070*/  FADD R26, R15, R11 ;  /* 0x0000000b0f1a7221 */ /* 0x000fe20000000000 */
[----:B------:R2:W-:Y:S01]  /*1080*/  STG.E desc[UR6][R4.64], R18 ;  /* 0x0000001204007986 */ /* 0x0005e2000c101906 */
[----:B-----5:R-:W-:-:S02]  /*1090*/  FMUL R20, R20, R23 ;  /* 0x0000001714147220 */ /* 0x020fc40000400000 */
[----:B------:R-:W-:Y:S01]  /*10a0*/  FADD R26, R26, R17 ;  /* 0x000000111a1a7221 */ /* 0x000fe20000000000 */
[----:B------:R-:W4:Y:S02]  /*10b0*/  MUFU.EX2 R9, R9 ;  /* 0x0000000900097308 */ /* 0x000f240000000800 */
[----:B------:R2:W-:Y:S01]  /*10c0*/  STG.E desc[UR6][R4.64+0x4], R20 ;  /* 0x0000041404007986 */ /* 0x0005e2000c101906 */
[----:B------:R-:W-:Y:S01]  /*10d0*/  FADD R11, R26, R19 ;  /* 0x000000131a0b7221 */ /* 0x000fe20000000000 */
[----:B-1----:R-:W-:-:S03]  /*10e0*/  FMUL R21, R22, R21 ;  /* 0x0000001516157220 */ /* 0x002fc60000400000 */
[----:B------:R-:W-:Y:S02]  /*10f0*/  FADD R11, R11, R13 ;  /* 0x0000000d0b0b7221 */ /* 0x000fe40000000000 */
[----:B------:R2:W-:Y:S02]  /*1100*/  STG.E desc[UR6][R4.64+0x8], R21 ;  /* 0x0000081504007986 */ /* 0x0005e4000c101906 */
[----:B------:R-:W-:-:S04]  /*1110*/  FADD R11, R11, R18 ;  /* 0x000000120b0b7221 */ /* 0x000fc80000000000 */
[----:B------:R-:W-:Y:S01]  /*1120*/  FADD R11, R11, R20 ;  /* 0x000000140b0b7221 */ /* 0x000fe20000000000 */
[----:B----4-:R-:W-:Y:S01]  /*1130*/  FMUL R9, R14, R9 ;  /* 0x000000090e097220 */ /* 0x010fe20000400000 */
[----:B------:R-:W-:Y:S02]  /*1140*/  IADD3 R14, P2, PT, R4, 0x20, RZ ;  /* 0x00000020040e7810 */ /* 0x000fe40007f5e0ff */
[----:B------:R-:W-:Y:S02]  /*1150*/  FADD R11, R11, R21 ;  /* 0x000000150b0b7221 */ /* 0x000fe40000000000 */
[----:B------:R2:W-:Y:S01]  /*1160*/  STG.E desc[UR6][R4.64+0xc], R9 ;  /* 0x00000c0904007986 */ /* 0x0005e2000c101906 */
[----:B---3--:R-:W-:Y:S01]  /*1170*/  IADD3.X R15, PT, PT, RZ, R5, RZ, P2, !PT ;  /* 0x00000005ff0f7210 */ /* 0x008fe200017fe4ff */
[----:B------:R-:W-:Y:S01]  /*1180*/  FADD R11, R11, R9 ;  /* 0x000000090b0b7221 */ /* 0x000fe20000000000 */
[----:B------:R-:W-:Y:S06]  /*1190*/  @P1 BRA `(.L_x_24) ;  /* 0xfffffff8005c1947 */ /* 0x000fec000383ffff */
.L_x_23:
[----:B------:R-:W-:Y:S05]  /*11a0*/  @!P0 BRA `(.L_x_22) ;  /* 0x0000000400d88947 */ /* 0x000fea0003800000 */
[----:B------:R-:W-:Y:S02]  /*11b0*/  ISETP.GE.U32.AND P0, PT, R25, 0x4, PT ;  /* 0x000000041900780c */ /* 0x000fe40003f06070 */
[----:B--2---:R-:W-:-:S04]  /*11c0*/  LOP3.LUT R19, R0, 0x3, RZ, 0xc0, !PT ;  /* 0x0000000300137812 */ /* 0x004fc800078ec0ff */
[----:B------:R-:W-:-:S07]  /*11d0*/  ISETP.NE.AND P1, PT, R19, RZ, PT ;  /* 0x000000ff1300720c */ /* 0x000fce0003f25270 */
[----:B------:R-:W-:Y:S06]  /*11e0*/  @!P0 BRA `(.L_x_25) ;  /* 0x0000000000e88947 */ /* 0x000fec0003800000 */
[----:B------:R-:W-:-:S04]  /*11f0*/  IMAD.IADD R13, R7, 0x1, R10 ;  /* 0x00000001070d7824 */ /* 0x000fc800078e020a */
[----:B------:R-:W-:-:S05]  /*1200*/  IMAD.WIDE.U32 R12, R13, 0x4, R2 ;  /* 0x000000040d0c7825 */ /* 0x000fca00078e0002 */
[----:B------:R-:W2:Y:S01]  /*1210*/  LDG.E R5, desc[UR6][R12.64] ;  /* 0x000000060c057981 */ /* 0x000ea2000c1e1900 */
[----:B------:R-:W-:Y:S01]  /*1220*/  MOV R9, 0x3bbb989d ;  /* 0x3bbb989d00097802 */ /* 0x000fe20000000f00 */
[----:B------:R-:W-:Y:S01]  /*1230*/  IMAD.MOV.U32 R14, RZ, RZ, 0x437c0000 ;  /* 0x437c0000ff0e7424 */ /* 0x000fe200078e00ff */
[----:B------:R-:W-:-:S04]  /*1240*/  IADD3 R18, P0, PT, R7, R10, RZ ;  /* 0x0000000a07127210 */ /* 0x000fc80007f1e0ff */
[----:B------:R-:W-:Y:S01]  /*1250*/  IADD3.X R20, PT, PT, RZ, RZ, RZ, P0, !PT ;  /* 0x000000ffff147210 */ /* 0x000fe200007fe4ff */
[----:B--2---:R-:W-:-:S04]  /*1260*/  FADD R16, R5, -R8 ;  /* 0x8000000805107221 */ /* 0x004fc80000000000 */
[----:B------:R-:W-:-:S04]  /*1270*/  FFMA.SAT R5, R16, R9, 0.5 ;  /* 0x3f00000010057423 */ /* 0x000fc80000002009 */
[----:B------:R-:W-:Y:S02]  /*1280*/  FFMA.RM R15, R5, R14, 12582913 ;  /* 0x4b400001050f7423 */ /* 0x000fe4000000400e */
[----:B------:R-:W1:Y:S02]  /*1290*/  LDC.64 R4, c[0x0][0x380] ;  /* 0x0000e000ff047b82 */ /* 0x000e640000000a00 */
[C---:B------:R-:W-:Y:S01]  /*12a0*/  FADD R17, R15.reuse, -12583039 ;  /* 0xcb40007f0f117421 */ /* 0x040fe20000000000 */
[----:B------:R-:W-:-:S03]  /*12b0*/  IMAD.SHL.U32 R15, R15, 0x800000, RZ ;  /* 0x008000000f0f7824 */ /* 0x000fc600078e00ff */
[----:B------:R-:W-:-:S04]  /*12c0*/  FFMA R17, R16, 1.4426950216293334961, -R17 ;  /* 0x3fb8aa3b10117823 */ /* 0x000fc80000000811 */
[----:B------:R-:W-:-:S04]  /*12d0*/  FFMA R17, R16, 1.925963033500011079e-08, R17 ;  /* 0x32a5706010117823 */ /* 0x000fc80000000011 */
[----:B------:R-:W2:Y:S01]  /*12e0*/  MUFU.EX2 R16, R17 ;  /* 0x0000001100107308 */ /* 0x000ea20000000800 */
[----:B-1----:R-:W-:-:S04]  /*12f0*/  LEA R4, P0, R18, R4, 0x2 ;  /* 0x0000000412047211 */ /* 0x002fc800078010ff */
[----:B------:R-:W-:Y:S01]  /*1300*/  LEA.HI.X R5, R18, R5, R20, 0x2, P0 ;  /* 0x0000000512057211 */ /* 0x000fe200000f1414 */
[----:B--2---:R-:W-:-:S05]  /*1310*/  FMUL R15, R15, R16 ;  /* 0x000000100f0f7220 */ /* 0x004fca0000400000 */
[----:B------:R1:W-:Y:S04]  /*1320*/  STG.E desc[UR6][R12.64], R15 ;  /* 0x0000000f0c007986 */ /* 0x0003e8000c101906 */
[----:B------:R-:W2:Y:S04]  /*1330*/  LDG.E R21, desc[UR6][R4.64+0x4] ;  /* 0x0000040604157981 */ /* 0x000ea8000c1e1900 */
[----:B------:R-:W3:Y:S04]  /*1340*/  LDG.E R23, desc[UR6][R4.64+0x8] ;  /* 0x0000080604177981 */ /* 0x000ee8000c1e1900 */
[----:B------:R-:W4:Y:S01]  /*1350*/  LDG.E R25, desc[UR6][R4.64+0xc] ;  /* 0x00000c0604197981 */ /* 0x000f22000c1e1900 */
[----:B------:R-:W-:Y:S01]  /*1360*/  FADD R11, R11, R15 ;  /* 0x0000000f0b0b7221 */ /* 0x000fe20000000000 */
[----:B------:R-:W-:-:S02]  /*1370*/  VIADD R10, R10, 0x4 ;  /* 0x000000040a0a7836 */ /* 0x000fc40000000000 */
[--C-:B--2---:R-:W-:Y:S01]  /*1380*/  FADD R22, R21, -R8.reuse ;  /* 0x8000000815167221 */ /* 0x104fe20000000000 */
[----:B---3--:R-:W-:-:S03]  /*1390*/  FADD R18, R23, -R8 ;  /* 0x8000000817127221 */ /* 0x008fc60000000000 */
[-C--:B------:R-:W-:Y:S01]  /*13a0*/  FFMA.SAT R17, R22, R9.reuse, 0.5 ;  /* 0x3f00000016117423 */ /* 0x080fe20000002009 */
[----:B----4-:R-:W-:Y:S01]  /*13b0*/  FADD R20, R25, -R8 ;  /* 0x8000000819147221 */ /* 0x010fe20000000000 */
[-C--:B------:R-:W-:Y:S02]  /*13c0*/  FFMA.SAT R21, R18, R9.reuse, 0.5 ;  /* 0x3f00000012157423 */ /* 0x080fe40000002009 */
[-C--:B------:R-:W-:Y:S01]  /*13d0*/  FFMA.RM R16, R17, R14.reuse, 12582913 ;  /* 0x4b40000111107423 */ /* 0x080fe2000000400e */
[----:B-1----:R-:W-:Y:S01]  /*13e0*/  FFMA.SAT R13, R20, R9, 0.5 ;  /* 0x3f000000140d7423 */ /* 0x002fe20000002009 */
[-C--:B------:R-:W-:Y:S02]  /*13f0*/  FFMA.RM R12, R21, R14.reuse, 12582913 ;  /* 0x4b400001150c7423 */ /* 0x080fe4000000400e */
[C---:B------:R-:W-:Y:S01]  /*1400*/  FADD R17, R16.reuse, -12583039 ;  /* 0xcb40007f10117421 */ /* 0x040fe20000000000 */
[----:B------:R-:W-:Y:S01]  /*1410*/  SHF.L.U32 R16, R16, 0x17, RZ ;  /* 0x0000001710107819 */ /* 0x000fe200000006ff */
[----:B------:R-:W-:Y:S01]  /*1420*/  FFMA.RM R13, R13, R14, 12582913 ;  /* 0x4b4000010d0d7423 */ /* 0x000fe2000000400e */
[----:B------:R-:W-:Y:S01]  /*1430*/  FADD R9, R12, -12583039 ;  /* 0xcb40007f0c097421 */ /* 0x000fe20000000000 */
[----:B------:R-:W-:Y:S01]  /*1440*/  FFMA R17, R22, 1.4426950216293334961, -R17 ;  /* 0x3fb8aa3b16117823 */ /* 0x000fe20000000811 */
[----:B------:R-:W-:-:S02]  /*1450*/  IMAD.SHL.U32 R12, R12, 0x800000, RZ ;  /* 0x008000000c0c7824 */ /* 0x000fc400078e00ff */
[C---:B------:R-:W-:Y:S01]  /*1460*/  FADD R21, R13.reuse, -12583039 ;  /* 0xcb40007f0d157421 */ /* 0x040fe20000000000 */
[----:B------:R-:W-:Y:S01]  /*1470*/  FFMA R9, R18, 1.4426950216293334961, -R9 ;  /* 0x3fb8aa3b12097823 */ /* 0x000fe20000000809 */
[----:B------:R-:W-:Y:S01]  /*1480*/  FFMA R17, R22, 1.925963033500011079e-08, R17 ;  /* 0x32a5706016117823 */ /* 0x000fe20000000011 */
[----:B------:R-:W-:Y:S01]  /*1490*/  SHF.L.U32 R13, R13, 0x17, RZ ;  /* 0x000000170d0d7819 */ /* 0x000fe200000006ff */
[----:B------:R-:W-:Y:S01]  /*14a0*/  FFMA R21, R20, 1.4426950216293334961, -R21 ;  /* 0x3fb8aa3b14157823 */ /* 0x000fe20000000815 */
[----:B------:R-:W-:-:S03]  /*14b0*/  FFMA R9, R18, 1.925963033500011079e-08, R9 ;  /* 0x32a5706012097823 */ /* 0x000fc60000000009 */
[----:B------:R-:W-:Y:S01]  /*14c0*/  FFMA R21, R20, 1.925963033500011079e-08, R21 ;  /* 0x32a5706014157823 */ /* 0x000fe20000000015 */
[----:B------:R-:W1:Y:S08]  /*14d0*/  MUFU.EX2 R17, R17 ;  /* 0x0000001100117308 */ /* 0x000e700000000800 */
[----:B------:R-:W2:Y:S08]  /*14e0*/  MUFU.EX2 R9, R9 ;  /* 0x0000000900097308 */ /* 0x000eb00000000800 */
[----:B------:R-:W3:Y:S01]  /*14f0*/  MUFU.EX2 R14, R21 ;  /* 0x00000015000e7308 */ /* 0x000ee20000000800 */
[----:B-1----:R-:W-:-:S04]  /*1500*/  FMUL R16, R16, R17 ;  /* 0x0000001110107220 */ /* 0x002fc80000400000 */
[----:B------:R-:W-:Y:S01]  /*1510*/  FADD R11, R11, R16 ;  /* 0x000000100b0b7221 */ /* 0x000fe20000000000 */
[----:B------:R1:W-:Y:S01]  /*1520*/  STG.E desc[UR6][R4.64+0x4], R16 ;  /* 0x0000041004007986 */ /* 0x0003e2000c101906 */
[----:B--2---:R-:W-:-:S04]  /*1530*/  FMUL R12, R12, R9 ;  /* 0x000000090c0c7220 */ /* 0x004fc80000400000 */
[----:B------:R-:W-:Y:S01]  /*1540*/  FADD R11, R11, R12 ;  /* 0x0000000c0b0b7221 */ /* 0x000fe20000000000 */
[----:B------:R1:W-:Y:S01]  /*1550*/  STG.E desc[UR6][R4.64+0x8], R12 ;  /* 0x0000080c04007986 */ /* 0x0003e2000c101906 */
[----:B---3--:R-:W-:-:S04]  /*1560*/  FMUL R13, R13, R14 ;  /* 0x0000000e0d0d7220 */ /* 0x008fc80000400000 */
[----:B------:R-:W-:Y:S01]  /*1570*/  FADD R11, R11, R13 ;  /* 0x0000000d0b0b7221 */ /* 0x000fe20000000000 */
[----:B------:R1:W-:Y:S06]  /*1580*/  STG.E desc[UR6][R4.64+0xc], R13 ;  /* 0x00000c0d04007986 */ /* 0x0003ec000c101906 */
.L_x_25:
[----:B------:R-:W-:Y:S05]  /*1590*/  @!P1 BRA `(.L_x_22) ;  /* 0x0000000000dc9947 */ /* 0x000fea0003800000 */
[----:B------:R-:W-:Y:S02]  /*15a0*/  ISETP.NE.AND P0, PT, R19, 0x1, PT ;  /* 0x000000011300780c */ /* 0x000fe40003f05270 */
[----:B------:R-:W-:-:S04]  /*15b0*/  LOP3.LUT R0, R0, 0x1, RZ, 0xc0, !PT ;  /* 0x0000000100007812 */ /* 0x000fc800078ec0ff */
[----:B------:R-:W-:-:S07]  /*15c0*/  ISETP.NE.U32.AND P1, PT, R0, 0x1, PT ;  /* 0x000000010000780c */ /* 0x000fce0003f25070 */
[----:B------:R-:W-:Y:S06]  /*15d0*/  @!P0 BRA `(.L_x_26) ;  /* 0x0000000000888947 */ /* 0x000fec0003800000 */
[----:B-1----:R-:W-:Y:S01]  /*15e0*/  IADD3 R5, PT, PT, R7, R10, RZ ;  /* 0x0000000a07057210 */ /* 0x002fe20007ffe0ff */
[----:B------:R-:W-:Y:S02]  /*15f0*/  HFMA2 R17, -RZ, RZ, 3.7421875, 0 ;  /* 0x437c0000ff117431 */ /* 0x000fe400000001ff */
[----:B------:R-:W-:Y:S01]  /*1600*/  IMAD.MOV.U32 R16, RZ, RZ, 0x3bbb989d ;  /* 0x3bbb989dff107424 */ /* 0x000fe200078e00ff */
[----:B------:R-:W1:Y:S01]  /*1610*/  LDC.64 R12, c[0x0][0x380] ;  /* 0x0000e000ff0c7b82 */ /* 0x000e620000000a00 */
[----:B------:R-:W-:-:S05]  /*1620*/  IMAD.WIDE.U32 R4, R5, 0x4, R2 ;  /* 0x0000000405047825 */ /* 0x000fca00078e0002 */
[----:B------:R-:W2:Y:S01]  /*1630*/  LDG.E R9, desc[UR6][R4.64] ;  /* 0x0000000604097981 */ /* 0x000ea2000c1e1900 */
[----:B------:R-:W-:-:S05]  /*1640*/  IADD3 R15, P0, PT, R7, R10, RZ ;  /* 0x0000000a070f7210 */ /* 0x000fca0007f1e0ff */
[----:B------:R-:W-:Y:S01]  /*1650*/  IMAD.X R18, RZ, RZ, RZ, P0 ;  /* 0x000000ffff127224 */ /* 0x000fe200000e06ff */
[----:B-1----:R-:W-:-:S04]  /*1660*/  LEA R12, P0, R15, R12, 0x2 ;  /* 0x0000000c0f0c7211 */ /* 0x002fc800078010ff */
[----:B------:R-:W-:Y:S01]  /*1670*/  LEA.HI.X R13, R15, R13, R18, 0x2, P0 ;  /* 0x0000000d0f0d7211 */ /* 0x000fe200000f1412 */
[----:B--2---:R-:W-:-:S04]  /*1680*/  FADD R9, R9, -R8 ;  /* 0x8000000809097221 */ /* 0x004fc80000000000 */
[----:B------:R-:W-:-:S04]  /*1690*/  FFMA.SAT R0, R9, R16, 0.5 ;  /* 0x3f00000009007423 */ /* 0x000fc80000002010 */
[----:B------:R-:W-:-:S04]  /*16a0*/  FFMA.RM R0, R0, R17, 12582913 ;  /* 0x4b40000100007423 */ /* 0x000fc80000004011 */
[C---:B------:R-:W-:Y:S01]  /*16b0*/  FADD R14, R0.reuse, -12583039 ;  /* 0xcb40007f000e7421 */ /* 0x040fe20000000000 */
[----:B------:R-:W-:-:S03]  /*16c0*/  SHF.L.U32 R0, R0, 0x17, RZ ;  /* 0x0000001700007819 */ /* 0x000fc600000006ff */
[----:B------:R-:W-:-:S04]  /*16d0*/  FFMA R14, R9, 1.4426950216293334961, -R14 ;  /* 0x3fb8aa3b090e7823 */ /* 0x000fc8000000080e */
[----:B------:R-:W-:-:S04]  /*16e0*/  FFMA R14, R9, 1.925963033500011079e-08, R14 ;  /* 0x32a57060090e7823 */ /* 0x000fc8000000000e */
[----:B------:R-:W1:Y:S02]  /*16f0*/  MUFU.EX2 R9, R14 ;  /* 0x0000000e00097308 */ /* 0x000e640000000800 */
[----:B-1----:R-:W-:-:S05]  /*1700*/  FMUL R0, R0, R9 ;  /* 0x0000000900007220 */ /* 0x002fca0000400000 */
[----:B------:R2:W-:Y:S04]  /*1710*/  STG.E desc[UR6][R4.64], R0 ;  /* 0x0000000004007986 */ /* 0x0005e8000c101906 */
[----:B------:R-:W3:Y:S01]  /*1720*/  LDG.E R9, desc[UR6][R12.64+0x4] ;  /* 0x000004060c097981 */ /* 0x000ee2000c1e1900 */
[----:B------:R-:W-:Y:S01]  /*1730*/  FADD R11, R11, R0 ;  /* 0x000000000b0b7221 */ /* 0x000fe20000000000 */
[----:B------:R-:W-:Y:S01]  /*1740*/  IADD3 R10, PT, PT, R10, 0x2, RZ ;  /* 0x000000020a0a7810 */ /* 0x000fe20007ffe0ff */
[----:B---3--:R-:W-:-:S04]  /*1750*/  FADD R9, R9, -R8 ;  /* 0x8000000809097221 */ /* 0x008fc80000000000 */
[----:B------:R-:W-:-:S04]  /*1760*/  FFMA.SAT R15, R9, R16, 0.5 ;  /* 0x3f000000090f7423 */ /* 0x000fc80000002010 */
[----:B------:R-:W-:-:S04]  /*1770*/  FFMA.RM R15, R15, R17, 12582913 ;  /* 0x4b4000010f0f7423 */ /* 0x000fc80000004011 */
[C---:B------:R-:W-:Y:S01]  /*1780*/  FADD R14, R15.reuse, -12583039 ;  /* 0xcb40007f0f0e7421 */ /* 0x040fe20000000000 */
[----:B------:R-:W-:-:S03]  /*1790*/  IMAD.SHL.U32 R15, R15, 0x800000, RZ ;  /* 0x008000000f0f7824 */ /* 0x000fc600078e00ff */
[----:B------:R-:W-:-:S04]  /*17a0*/  FFMA R14, R9, 1.4426950216293334961, -R14 ;  /* 0x3fb8aa3b090e7823 */ /* 0x000fc8000000080e */
[----:B------:R-:W-:-:S06]  /*17b0*/  FFMA R14, R9, 1.925963033500011079e-08, R14 ;  /* 0x32a57060090e7823 */ /* 0x000fcc000000000e */
[----:B------:R-:W1:Y:S02]  /*17c0*/  MUFU.EX2 R14, R14 ;  /* 0x0000000e000e7308 */ /* 0x000e640000000800 */
[----:B-1----:R-:W-:-:S04]  /*17d0*/  FMUL R15, R15, R14 ;  /* 0x0000000e0f0f7220 */ /* 0x002fc80000400000 */
[----:B------:R-:W-:Y:S01]  /*17e0*/  FADD R11, R11, R15 ;  /* 0x0000000f0b0b7221 */ /* 0x000fe20000000000 */
[----:B------:R2:W-:Y:S06]  /*17f0*/  STG.E desc[UR6][R12.64+0x4], R15 ;  /* 0x0000040f0c007986 */ /* 0x0005ec000c101906 */
.L_x_26:
[----:B------:R-:W-:Y:S05]  /*1800*/  @P1 BRA `(.L_x_22) ;  /* 0x0000000000401947 */ /* 0x000fea0003800000 */
[----:B------:R-:W-:-:S04]  /*1810*/  IMAD.IADD R7, R7, 0x1, R10 ;  /* 0x0000000107077824 */ /* 0x000fc800078e020a */
[----:B------:R-:W-:-:S05]  /*1820*/  IMAD.WIDE.U32 R2, R7, 0x4, R2 ;  /* 0x0000000407027825 */ /* 0x000fca00078e0002 */
[----:B-12---:R-:W2:Y:S01]  /*1830*/  LDG.E R5, desc[UR6][R2.64] ;  /* 0x0000000602057981 */ /* 0x006ea2000c1e1900 */
[----:B------:R-:W-:Y:S01]  /*1840*/  MOV R0, 0x3bbb989d ;  /* 0x3bbb989d00007802 */ /* 0x000fe20000000f00 */
[----:B------:R-:W-:Y:S02]  /*1850*/  IMAD.MOV.U32 R7, RZ, RZ, 0x437c0000 ;  /* 0x437c0000ff077424 */ /* 0x000fe400078e00ff */
        /* <DEDUP_REMOVED lines=8> */
[----:B-1----:R-:W-:-:S04]  /*18e0*/  FMUL R0, R0, R5 ;  /* 0x0000000500007220 */ /* 0x002fc80000400000 */
[----:B------:R-:W-:Y:S01]  /*18f0*/  FADD R11, R11, R0 ;  /* 0x000000000b0b7221 */ /* 0x000fe20000000000 */
[----:B------:R3:W-:Y:S06]  /*1900*/  STG.E desc[UR6][R2.64], R0 ;  /* 0x0000000002007986 */ /* 0x0007ec000c101906 */
.L_x_22:
[----:B------:R4:W-:Y:S02]  /*1910*/  STS [UR4+0x4], R11 ;  /* 0x0000040bff007988 */ /* 0x0009e40008000804 */
.L_x_15:
[----:B------:R-:W-:Y:S05]  /*1920*/  BSYNC.RECONVERGENT B0 ;  /* 0x0000000000007941 */ /* 0x000fea0003800200 */
.L_x_14:
[----:B------:R-:W5:Y:S01]  /*1930*/  LDCU UR4, c[0x0][0x38c] ;  /* 0x00007180ff0477ac */ /* 0x000f620008000800 */
[----:B------:R-:W-:Y:S01]  /*1940*/  BAR.SYNC.DEFER_BLOCKING 0x0 ;  /* 0x0000000000007b1d */ /* 0x000fe20000010000 */
[----:B-----5:R-:W-:-:S13]  /*1950*/  ISETP.GE.AND P0, PT, R6, UR4, PT ;  /* 0x0000000406007c0c */ /* 0x020fda000bf06270 */
[----:B------:R-:W-:Y:S05]  /*1960*/  @P0 EXIT ;  /* 0x000000000000094d */ /* 0x000fea0003800000 */
[----:B------:R-:W5:Y:S01]  /*1970*/  S2UR UR5, SR_CgaCtaId ;  /* 0x00000000000579c3 */ /* 0x000f620000008800 */
[----:B------:R-:W-:-:S07]  /*1980*/  UMOV UR4, 0x400 ;  /* 0x0000040000047882 */ /* 0x000fce0000000000 */
[----:B------:R-:W0:Y:S08]  /*1990*/  LDC R7, c[0x0][0x38c] ;  /* 0x0000e300ff077b82 */ /* 0x000e300000000800 */
[----:B-12---:R-:W1:Y:S01]  /*19a0*/  LDC.64 R4, c[0x0][0x380] ;  /* 0x0000e000ff047b82 */ /* 0x006e620000000a00 */
[----:B-----5:R-:W-:-:S09]  /*19b0*/  ULEA UR4, UR5, UR4, 0x18 ;  /* 0x0000000405047291 */ /* 0x020fd2000f8ec0ff */
[----:B---3--:R-:W2:Y:S02]  /*19c0*/  LDS R3, [UR4+0x4] ;  /* 0x00000404ff037984 */ /* 0x008ea40008000800 */
[----:B------:R-:W3:Y:S02]  /*19d0*/  LDCU UR4, c[0x0][0x360] ;  /* 0x00006c00ff0477ac */ /* 0x000ee40008000800 */
.L_x_29:
[----:B0-----:R-:W-:-:S04]  /*19e0*/  IMAD R9, R7, UR8, R6 ;  /* 0x0000000807097c24 */ /* 0x001fc8000f8e0206 */
[----:B-1----:R-:W-:-:S05]  /*19f0*/  IMAD.WIDE R8, R9, 0x4, R4 ;  /* 0x0000000409087825 */ /* 0x002fca00078e0204 */
[----:B------:R-:W5:Y:S01]  /*1a00*/  LDG.E R0, desc[UR6][R8.64] ;  /* 0x0000000608007981 */ /* 0x000f62000c1e1900 */
[----:B--2---:R-:W4:Y:S01]  /*1a10*/  MUFU.RCP R2, R3 ;  /* 0x0000000300027308 */ /* 0x004f220000001000 */
[----:B---3--:R-:W-:Y:S01]  /*1a20*/  VIADD R6, R6, UR4 ;  /* 0x0000000406067c36 */ /* 0x008fe20008000000 */
[----:B------:R-:W-:Y:S04]  /*1a30*/  BSSY.RECONVERGENT B0, `(.L_x_27) ;  /* 0x000000c000007945 */ /* 0x000fe80003800200 */
[----:B------:R-:W-:Y:S01]  /*1a40*/  ISETP.GE.AND P2, PT, R6, R7, PT ;  /* 0x000000070600720c */ /* 0x000fe20003f46270 */
[----:B----4-:R-:W-:-:S04]  /*1a50*/  FFMA R11, -R3, R2, 1 ;  /* 0x3f800000030b7423 */ /* 0x010fc80000000102 */
[----:B------:R-:W-:Y:S01]  /*1a60*/  FFMA R11, R2, R11, R2 ;  /* 0x0000000b020b7223 */ /* 0x000fe20000000002 */
[----:B-----5:R-:W0:Y:S03]  /*1a70*/  FCHK P0, R0, R3 ;  /* 0x0000000300007302 */ /* 0x020e260000000000 */
[----:B------:R-:W-:-:S04]  /*1a80*/  FFMA R2, R0, R11, RZ ;  /* 0x0000000b00027223 */ /* 0x000fc800000000ff */
[----:B------:R-:W-:-:S04]  /*1a90*/  FFMA R10, -R3, R2, R0 ;  /* 0x00000002030a7223 */ /* 0x000fc80000000100 */
[----:B------:R-:W-:Y:S01]  /*1aa0*/  FFMA R11, R11, R10, R2 ;  /* 0x0000000a0b0b7223 */ /* 0x000fe20000000002 */
[----:B0-----:R-:W-:Y:S06]  /*1ab0*/  @!P0 BRA `(.L_x_28) ;  /* 0x00000000000c8947 */ /* 0x001fec0003800000 */
[----:B------:R-:W-:-:S07]  /*1ac0*/  MOV R2, 0x1ae0 ;  /* 0x00001ae000027802 */ /* 0x000fce0000000f00 */
[----:B------:R-:W-:Y:S05]  /*1ad0*/  CALL.REL.NOINC `($__internal_0_$__cuda_sm3x_div_rn_noftz_f32_slowpath) ;  /* 0x0000000000147944 */ /* 0x000fea0003c00000 */
[----:B------:R-:W-:-:S07]  /*1ae0*/  MOV R11, R0 ;  /* 0x00000000000b7202 */ /* 0x000fce0000000f00 */
.L_x_28:
[----:B------:R-:W-:Y:S05]  /*1af0*/  BSYNC.RECONVERGENT B0 ;  /* 0x0000000000007941 */ /* 0x000fea0003800200 */
.L_x_27:
[----:B------:R0:W-:Y:S01]  /*1b00*/  STG.E desc[UR6][R8.64], R11 ;  /* 0x0000000b08007986 */ /* 0x0001e2000c101906 */
[----:B------:R-:W-:Y:S05]  /*1b10*/  @!P2 BRA `(.L_x_29) ;  /* 0xfffffffc00b0a947 */ /* 0x000fea000383ffff */
[----:B------:R-:W-:Y:S05]  /*1b20*/  EXIT ;  /* 0x000000000000794d */ /* 0x000fea0003800000 */
        .weak           $__internal_0_$__cuda_sm3x_div_rn_noftz_f32_slowpath
        .type           $__internal_0_$__cuda_sm3x_div_rn_noftz_f32_slowpath,@function
        .size           $__internal_0_$__cuda_sm3x_div_rn_noftz_f32_slowpath,(.L_x_74 - $__internal_0_$__cuda_sm3x_div_rn_noftz_f32_slowpath)
$__internal_0_$__cuda_sm3x_div_rn_noftz_f32_slowpath:
[----:B------:R-:W-:Y:S01]  /*1b30*/  SHF.R.U32.HI R11, RZ, 0x17, R3 ;  /* 0x00000017ff0b7819 */ /* 0x000fe20000011603 */
[----:B------:R-:W-:Y:S01]  /*1b40*/  BSSY.RECONVERGENT B1, `(.L_x_30) ;  /* 0x0000064000017945 */ /* 0x000fe20003800200 */
[--C-:B------:R-:W-:Y:S01]  /*1b50*/  SHF.R.U32.HI R10, RZ, 0x17, R0.reuse ;  /* 0x00000017ff0a7819 */ /* 0x100fe20000011600 */
[----:B------:R-:W-:Y:S01]  /*1b60*/  IMAD.MOV.U32 R12, RZ, RZ, R0 ;  /* 0x000000ffff0c7224 */ /* 0x000fe200078e0000 */
[----:B------:R-:W-:Y:S02]  /*1b70*/  LOP3.LUT R11, R11, 0xff, RZ, 0xc0, !PT ;  /* 0x000000ff0b0b7812 */ /* 0x000fe400078ec0ff */
[----:B------:R-:W-:Y:S02]  /*1b80*/  LOP3.LUT R16, R10, 0xff, RZ, 0xc0, !PT ;  /* 0x000000ff0a107812 */ /* 0x000fe400078ec0ff */
[----:B------:R-:W-:Y:S01]  /*1b90*/  MOV R13, R3 ;  /* 0x00000003000d7202 */ /* 0x000fe20000000f00 */
[----:B------:R-:W-:Y:S01]  /*1ba0*/  VIADD R14, R11, 0xffffffff ;  /* 0xffffffff0b0e7836 */ /* 0x000fe20000000000 */
[----:B------:R-:W-:-:S04]  /*1bb0*/  IADD3 R15, PT, PT, R16, -0x1, RZ ;  /* 0xffffffff100f7810 */ /* 0x000fc80007ffe0ff */
[----:B------:R-:W-:-:S04]  /*1bc0*/  ISETP.GT.U32.AND P0, PT, R14, 0xfd, PT ;  /* 0x000000fd0e00780c */ /* 0x000fc80003f04070 */
[----:B------:R-:W-:-:S13]  /*1bd0*/  ISETP.GT.U32.OR P0, PT, R15, 0xfd, P0 ;  /* 0x000000fd0f00780c */ /* 0x000fda0000704470 */
[----:B------:R-:W-:Y:S01]  /*1be0*/  @!P0 IMAD.MOV.U32 R10, RZ, RZ, RZ ;  /* 0x000000ffff0a8224 */ /* 0x000fe200078e00ff */
[----:B------:R-:W-:Y:S06]  /*1bf0*/  @!P0 BRA `(.L_x_31) ;  /* 0x00000000005c8947 */ /* 0x000fec0003800000 */
[----:B------:R-:W-:Y:S02]  /*1c00*/  FSETP.GTU.FTZ.AND P1, PT, |R3|, +INF , PT ;  /* 0x7f8000000300780b */ /* 0x000fe40003f3c200 */
[----:B------:R-:W-:-:S04]  /*1c10*/  FSETP.GTU.FTZ.AND P0, PT, |R0|, +INF , PT ;  /* 0x7f8000000000780b */ /* 0x000fc80003f1c200 */
[----:B------:R-:W-:-:S13]  /*1c20*/  PLOP3.LUT P0, PT, P0, P1, PT, 0xf8, 0x8f ;  /* 0x00000000008f781c */ /* 0x000fda0000703f70 */
[----:B------:R-:W-:Y:S05]  /*1c30*/  @P0 BRA `(.L_x_32) ;  /* 0x00000004004c0947 */ /* 0x000fea0003800000 */
[----:B------:R-:W-:-:S13]  /*1c40*/  LOP3.LUT P0, RZ, R13, 0x7fffffff, R12, 0xc8, !PT ;  /* 0x7fffffff0dff7812 */ /* 0x000fda000780c80c */
[----:B------:R-:W-:Y:S05]  /*1c50*/  @!P0 BRA `(.L_x_33) ;  /* 0x00000004003c8947 */ /* 0x000fea0003800000 */
[C---:B------:R-:W-:Y:S02]  /*1c60*/  FSETP.NEU.FTZ.AND P3, PT, |R0|.reuse, +INF , PT ;  /* 0x7f8000000000780b */ /* 0x040fe40003f7d200 */
[----:B------:R-:W-:Y:S02]  /*1c70*/  FSETP.NEU.FTZ.AND P1, PT, |R3|, +INF , PT ;  /* 0x7f8000000300780b */ /* 0x000fe40003f3d200 */
[----:B------:R-:W-:-:S11]  /*1c80*/  FSETP.NEU.FTZ.AND P0, PT, |R0|, +INF , PT ;  /* 0x7f8000000000780b */ /* 0x000fd60003f1d200 */
[----:B------:R-:W-:Y:S05]  /*1c90*/  @!P1 BRA !P3, `(.L_x_33) ;  /* 0x00000004002c9947 */ /* 0x000fea0005800000 */
[----:B------:R-:W-:-:S04]  /*1ca0*/  LOP3.LUT P3, RZ, R12, 0x7fffffff, RZ, 0xc0, !PT ;  /* 0x7fffffff0cff7812 */ /* 0x000fc8000786c0ff */
[----:B------:R-:W-:-:S13]  /*1cb0*/  PLOP3.LUT P1, PT, P1, P3, PT, 0x2f, 0xf2 ;  /* 0x0000000000f2781c */ /* 0x000fda0000f26577 */
[----:B------:R-:W-:Y:S05]  /*1cc0*/  @P1 BRA `(.L_x_34) ;  /* 0x0000000400181947 */ /* 0x000fea0003800000 */
[----:B------:R-:W-:-:S04]  /*1cd0*/  LOP3.LUT P1, RZ, R13, 0x7fffffff, RZ, 0xc0, !PT ;  /* 0x7fffffff0dff7812 */ /* 0x000fc8000782c0ff */
[----:B------:R-:W-:-:S13]  /*1ce0*/  PLOP3.LUT P0, PT, P0, P1, PT, 0x2f, 0xf2 ;  /* 0x0000000000f2781c */ /* 0x000fda0000702577 */
[----:B------:R-:W-:Y:S05]  /*1cf0*/  @P0 BRA `(.L_x_35) ;  /* 0x0000000400000947 */ /* 0x000fea0003800000 */
[----:B------:R-:W-:Y:S02]  /*1d00*/  ISETP.GE.AND P0, PT, R15, RZ, PT ;  /* 0x000000ff0f00720c */ /* 0x000fe40003f06270 */
[----:B------:R-:W-:-:S11]  /*1d10*/  ISETP.GE.AND P1, PT, R14, RZ, PT ;  /* 0x000000ff0e00720c */ /* 0x000fd60003f26270 */
[----:B------:R-:W-:Y:S01]  /*1d20*/  @P0 MOV R10, RZ ;  /* 0x000000ff000a0202 */ /* 0x000fe20000000f00 */
[----:B------:R-:W-:Y:S02]  /*1d30*/  @!P0 IMAD.MOV.U32 R10, RZ, RZ, -0x40 ;  /* 0xffffffc0ff0a8424 */ /* 0x000fe400078e00ff */
[----:B------:R-:W-:Y:S01]  /*1d40*/  @!P0 FFMA R12, R0, 1.84467440737095516160e+19, RZ ;  /* 0x5f800000000c8823 */ /* 0x000fe200000000ff */
[----:B------:R-:W-:Y:S02]  /*1d50*/  @!P1 FFMA R13, R3, 1.84467440737095516160e+19, RZ ;  /* 0x5f800000030d9823 */ /* 0x000fe400000000ff */
[----:B------:R-:W-:-:S07]  /*1d60*/  @!P1 IADD3 R10, PT, PT, R10, 0x40, RZ ;  /* 0x000000400a0a9810 */ /* 0x000fce0007ffe0ff */
.L_x_31:
[----:B------:R-:W-:Y:S01]  /*1d70*/  LEA R0, R11, 0xc0800000, 0x17 ;  /* 0xc08000000b007811 */ /* 0x000fe200078eb8ff */
[----:B------:R-:W-:Y:S04]  /*1d80*/  BSSY.RECONVERGENT B2, `(.L_x_36) ;  /* 0x0000036000027945 */ /* 0x000fe80003800200 */
[----:B------:R-:W-:Y:S01]  /*1d90*/  IMAD.IADD R14, R13, 0x1, -R0 ;  /* 0x000000010d0e7824 */ /* 0x000fe200078e0a00 */
[----:B------:R-:W-:-:S03]  /*1da0*/  IADD3 R13, PT, PT, R16, -0x7f, RZ ;  /* 0xffffff81100d7810 */ /* 0x000fc60007ffe0ff */
[----:B------:R-:W0:Y:S01]  /*1db0*/  MUFU.RCP R15, R14 ;  /* 0x0000000e000f7308 */ /* 0x000e220000001000 */
[----:B------:R-:W-:Y:S01]  /*1dc0*/  FADD.FTZ R17, -R14, -RZ ;  /* 0x800000ff0e117221 */ /* 0x000fe20000010100 */
[C---:B------:R-:W-:Y:S01]  /*1dd0*/  IMAD R0, R13.reuse, -0x800000, R12 ;  /* 0xff8000000d007824 */ /* 0x040fe200078e020c */
[----:B------:R-:W-:-:S05]  /*1de0*/  IADD3 R13, PT, PT, R13, 0x7f, -R11 ;  /* 0x0000007f0d0d7810 */ /* 0x000fca0007ffe80b */
[----:B------:R-:W-:Y:S02]  /*1df0*/  IMAD.IADD R13, R13, 0x1, R10 ;  /* 0x000000010d0d7824 */ /* 0x000fe400078e020a */
[----:B0-----:R-:W-:-:S04]  /*1e00*/  FFMA R16, R15, R17, 1 ;  /* 0x3f8000000f107423 */ /* 0x001fc80000000011 */
[----:B------:R-:W-:-:S04]  /*1e10*/  FFMA R19, R15, R16, R15 ;  /* 0x000000100f137223 */ /* 0x000fc8000000000f */
[----:B------:R-:W-:-:S04]  /*1e20*/  FFMA R12, R0, R19, RZ ;  /* 0x00000013000c7223 */ /* 0x000fc800000000ff */
[----:B------:R-:W-:-:S04]  /*1e30*/  FFMA R15, R17, R12, R0 ;  /* 0x0000000c110f7223 */ /* 0x000fc80000000000 */
[----:B------:R-:W-:-:S04]  /*1e40*/  FFMA R16, R19, R15, R12 ;  /* 0x0000000f13107223 */ /* 0x000fc8000000000c */
[----:B------:R-:W-:-:S04]  /*1e50*/  FFMA R17, R17, R16, R0 ;  /* 0x0000001011117223 */ /* 0x000fc80000000000 */
[----:B------:R-:W-:-:S05]  /*1e60*/  FFMA R0, R19, R17, R16 ;  /* 0x0000001113007223 */ /* 0x000fca0000000010 */
[----:B------:R-:W-:-:S04]  /*1e70*/  SHF.R.U32.HI R11, RZ, 0x17, R0 ;  /* 0x00000017ff0b7819 */ /* 0x000fc80000011600 */
[----:B------:R-:W-:-:S04]  /*1e80*/  LOP3.LUT R11, R11, 0xff, RZ, 0xc0, !PT ;  /* 0x000000ff0b0b7812 */ /* 0x000fc800078ec0ff */
[----:B------:R-:W-:-:S05]  /*1e90*/  IADD3 R14, PT, PT, R11, R13, RZ ;  /* 0x0000000d0b0e7210 */ /* 0x000fca0007ffe0ff */
[----:B------:R-:W-:-:S05]  /*1ea0*/  VIADD R10, R14, 0xffffffff ;  /* 0xffffffff0e0a7836 */ /* 0x000fca0000000000 */
[----:B------:R-:W-:-:S13]  /*1eb0*/  ISETP.GE.U32.AND P0, PT, R10, 0xfe, PT ;  /* 0x000000fe0a00780c */ /* 0x000fda0003f06070 */
[----:B------:R-:W-:Y:S05]  /*1ec0*/  @!P0 BRA `(.L_x_37) ;  /* 0x0000000000808947 */ /* 0x000fea0003800000 */
[----:B------:R-:W-:-:S13]  /*1ed0*/  ISETP.GT.AND P0, PT, R14, 0xfe, PT ;  /* 0x000000fe0e00780c */ /* 0x000fda0003f04270 */
[----:B------:R-:W-:Y:S05]  /*1ee0*/  @P0 BRA `(.L_x_38) ;  /* 0x00000000006c0947 */ /* 0x000fea0003800000 */
[----:B------:R-:W-:-:S13]  /*1ef0*/  ISETP.GE.AND P0, PT, R14, 0x1, PT ;  /* 0x000000010e00780c */ /* 0x000fda0003f06270 */
[----:B------:R-:W-:Y:S05]  /*1f00*/  @P0 BRA `(.L_x_39) ;  /* 0x0000000000740947 */ /* 0x000fea0003800000 */
[----:B------:R-:W-:Y:S02]  /*1f10*/  ISETP.GE.AND P0, PT, R14, -0x18, PT ;  /* 0xffffffe80e00780c */ /* 0x000fe40003f06270 */
[----:B------:R-:W-:-:S11]  /*1f20*/  LOP3.LUT R0, R0, 0x80000000, RZ, 0xc0, !PT ;  /* 0x8000000000007812 */ /* 0x000fd600078ec0ff */
[----:B------:R-:W-:Y:S05]  /*1f30*/  @!P0 BRA `(.L_x_39) ;  /* 0x0000000000688947 */ /* 0x000fea0003800000 */
[CCC-:B------:R-:W-:Y:S01]  /*1f40*/  FFMA.RZ R10, R19.reuse, R17.reuse, R16.reuse ;  /* 0x00000011130a7223 */ /* 0x1c0fe2000000c010 */
[C---:B------:R-:W-:Y:S01]  /*1f50*/  IADD3 R13, PT, PT, R14.reuse, 0x20, RZ ;  /* 0x000000200e0d7810 */ /* 0x040fe20007ffe0ff */
[CCC-:B------:R-:W-:Y:S01]  /*1f60*/  FFMA.RM R11, R19.reuse, R17.reuse, R16.reuse ;  /* 0x00000011130b7223 */ /* 0x1c0fe20000004010 */
[----:B------:R-:W-:Y:S02]  /*1f70*/  ISETP.NE.AND P3, PT, R14, RZ, PT ;  /* 0x000000ff0e00720c */ /* 0x000fe40003f65270 */
[----:B------:R-:W-:Y:S01]  /*1f80*/  LOP3.LUT R12, R10, 0x7fffff, RZ, 0xc0, !PT ;  /* 0x007fffff0a0c7812 */ /* 0x000fe200078ec0ff */
[----:B------:R-:W-:Y:S01]  /*1f90*/  FFMA.RP R10, R19, R17, R16 ;  /* 0x00000011130a7223 */ /* 0x000fe20000008010 */
[----:B------:R-:W-:Y:S01]  /*1fa0*/  ISETP.NE.AND P1, PT, R14, RZ, PT ;  /* 0x000000ff0e00720c */ /* 0x000fe20003f25270 */
[----:B------:R-:W-:Y:S01]  /*1fb0*/  IMAD.MOV R14, RZ, RZ, -R14 ;  /* 0x000000ffff0e7224 */ /* 0x000fe200078e0a0e */
[----:B------:R-:W-:Y:S02]  /*1fc0*/  LOP3.LUT R12, R12, 0x800000, RZ, 0xfc, !PT ;  /* 0x008000000c0c7812 */ /* 0x000fe400078efcff */
[----:B------:R-:W-:-:S02]  /*1fd0*/  FSETP.NEU.FTZ.AND P0, PT, R10, R11, PT ;  /* 0x0000000b0a00720b */ /* 0x000fc40003f1d000 */
[----:B------:R-:W-:Y:S02]  /*1fe0*/  SHF.L.U32 R13, R12, R13, RZ ;  /* 0x0000000d0c0d7219 */ /* 0x000fe400000006ff */
[----:B------:R-:W-:Y:S02]  /*1ff0*/  SEL R11, R14, RZ, P3 ;  /* 0x000000ff0e0b7207 */ /* 0x000fe40001800000 */
[----:B------:R-:W-:Y:S02]  /*2000*/  ISETP.NE.AND P1, PT, R13, RZ, P1 ;  /* 0x000000ff0d00720c */ /* 0x000fe40000f25270 */
[----:B------:R-:W-:Y:S02]  /*2010*/  SHF.R.U32.HI R11, RZ, R11, R12 ;  /* 0x0000000bff0b7219 */ /* 0x000fe4000001160c */
[----:B------:R-:W-:Y:S02]  /*2020*/  PLOP3.LUT P0, PT, P0, P1, PT, 0xf8, 0x8f ;  /* 0x00000000008f781c */ /* 0x000fe40000703f70 */
[----:B------:R-:W-:-:S02]  /*2030*/  SHF.R.U32.HI R13, RZ, 0x1, R11 ;  /* 0x00000001ff0d7819 */ /* 0x000fc4000001160b */
[----:B------:R-:W-:-:S04]  /*2040*/  SEL R10, RZ, 0x1, !P0 ;  /* 0x00000001ff0a7807 */ /* 0x000fc80004000000 */
[----:B------:R-:W-:-:S04]  /*2050*/  LOP3.LUT R10, R10, 0x1, R13, 0xf8, !PT ;  /* 0x000000010a0a7812 */ /* 0x000fc800078ef80d */
[----:B------:R-:W-:-:S04]  /*2060*/  LOP3.LUT R10, R10, R11, RZ, 0xc0, !PT ;  /* 0x0000000b0a0a7212 */ /* 0x000fc800078ec0ff */
[----:B------:R-:W-:-:S04]  /*2070*/  IADD3 R13, PT, PT, R13, R10, RZ ;  /* 0x0000000a0d0d7210 */ /* 0x000fc80007ffe0ff */
[----:B------:R-:W-:Y:S01]  /*2080*/  LOP3.LUT R0, R13, R0, RZ, 0xfc, !PT ;  /* 0x000000000d007212 */ /* 0x000fe200078efcff */
[----:B------:R-:W-:Y:S06]  /*2090*/  BRA `(.L_x_39) ;  /* 0x0000000000107947 */ /* 0x000fec0003800000 */
.L_x_38:
[----:B------:R-:W-:-:S04]  /*20a0*/  LOP3.LUT R0, R0, 0x80000000, RZ, 0xc0, !PT ;  /* 0x8000000000007812 */ /* 0x000fc800078ec0ff */
[----:B------:R-:W-:Y:S01]  /*20b0*/  LOP3.LUT R0, R0, 0x7f800000, RZ, 0xfc, !PT ;  /* 0x7f80000000007812 */ /* 0x000fe200078efcff */
[----:B------:R-:W-:Y:S06]  /*20c0*/  BRA `(.L_x_39) ;  /* 0x0000000000047947 */ /* 0x000fec0003800000 */
.L_x_37:
[----:B------:R-:W-:-:S07]  /*20d0*/  IMAD R0, R13, 0x800000, R0 ;  /* 0x008000000d007824 */ /* 0x000fce00078e0200 */
.L_x_39:
[----:B------:R-:W-:Y:S05]  /*20e0*/  BSYNC.RECONVERGENT B2 ;  /* 0x0000000000027941 */ /* 0x000fea0003800200 */
.L_x_36:
[----:B------:R-:W-:Y:S05]  /*20f0*/  BRA `(.L_x_40) ;  /* 0x0000000000207947 */ /* 0x000fea0003800000 */
.L_x_35:
[----:B------:R-:W-:-:S04]  /*2100*/  LOP3.LUT R0, R13, 0x80000000, R12, 0x48, !PT ;  /* 0x800000000d007812 */ /* 0x000fc800078e480c */
[----:B------:R-:W-:Y:S01]  /*2110*/  LOP3.LUT R0, R0, 0x7f800000, RZ, 0xfc, !PT ;  /* 0x7f80000000007812 */ /* 0x000fe200078efcff */
[----:B------:R-:W-:Y:S06]  /*2120*/  BRA `(.L_x_40) ;  /* 0x0000000000147947 */ /* 0x000fec0003800000 */
.L_x_34:
[----:B------:R-:W-:Y:S01]  /*2130*/  LOP3.LUT R0, R13, 0x80000000, R12, 0x48, !PT ;  /* 0x800000000d007812 */ /* 0x000fe200078e480c */
[----:B------:R-:W-:Y:S06]  /*2140*/  BRA `(.L_x_40) ;  /* 0x00000000000c7947 */ /* 0x000fec0003800000 */
.L_x_33:
[----:B------:R-:W0:Y:S01]  /*2150*/  MUFU.RSQ R0, -QNAN ;  /* 0xffc0000000007908 */ /* 0x000e220000001400 */
[----:B------:R-:W-:Y:S05]  /*2160*/  BRA `(.L_x_40) ;  /* 0x0000000000047947 */ /* 0x000fea0003800000 */
.L_x_32:
[----:B------:R-:W-:-:S07]  /*2170*/  FADD.FTZ R0, R0, R3 ;  /* 0x0000000300007221 */ /* 0x000fce0000010000 */
.L_x_40:
[----:B------:R-:W-:Y:S05]  /*2180*/  BSYNC.RECONVERGENT B1 ;  /* 0x0000000000017941 */ /* 0x000fea0003800200 */
.L_x_30:
[----:B------:R-:W-:Y:S01]  /*2190*/  HFMA2 R11, -RZ, RZ, 0, 0 ;  /* 0x00000000ff0b7431 */ /* 0x000fe200000001ff */
[----:B------:R-:W-:-:S04]  /*21a0*/  MOV R10, R2 ;  /* 0x00000002000a7202 */ /* 0x000fc80000000f00 */
[----:B0-----:R-:W-:Y:S05]  /*21b0*/  RET.REL.NODEC R10 `(_Z13softmaxKernelPfii) ;  /* 0xffffffdc0a907950 */ /* 0x001fea0003c3ffff */
.L_x_41:
        /* <DEDUP_REMOVED lines=12> */
.L_x_74:


//--------------------- .text._Z11scaleKernelPfif --------------------------
	.section	.text._Z11scaleKernelPfif,"ax",@progbits
	.align	128
        .global         _Z11scaleKernelPfif
        .type           _Z11scaleKernelPfif,@function
        .size           _Z11scaleKernelPfif,(.L_x_84 - _Z11scaleKernelPfif)
        .other          _Z11scaleKernelPfif,@"STO_CUDA_ENTRY STV_DEFAULT"
_Z11scaleKernelPfif:
.text._Z11scaleKernelPfif:
        /* <DEDUP_REMOVED lines=10> */
[----:B------:R-:W2:Y:S01]  /*00a0*/  LDCU UR6, c[0x0][0x38c] ;  /* 0x00007180ff0677ac */ /* 0x000ea20008000800 */
[----:B0-----:R-:W-:-:S05]  /*00b0*/  IMAD.WIDE R2, R5, 0x4, R2 ;  /* 0x0000000405027825 */ /* 0x001fca00078e0202 */
[----:B-1----:R-:W2:Y:S02]  /*00c0*/  LDG.E R0, desc[UR4][R2.64] ;  /* 0x0000000402007981 */ /* 0x002ea4000c1e1900 */
[----:B--2---:R-:W-:-:S05]  /*00d0*/  FMUL R5, R0, UR6 ;  /* 0x0000000600057c20 */ /* 0x004fca0008400000 */
[----:B------:R-:W-:Y:S01]  /*00e0*/  STG.E desc[UR4][R2.64], R5 ;  /* 0x0000000502007986 */ /* 0x000fe2000c101904 */
[----:B------:R-:W-:Y:S05]  /*00f0*/  EXIT ;  /* 0x000000000000794d */ /* 0x000fea0003800000 */
.L_x_42:
        /* <DEDUP_REMOVED lines=16> */
.L_x_84:


//--------------------- .text._Z15transposeKernelPKfPfii --------------------------
	.section	.text._Z15transposeKernelPKfPfii,"ax",@progbits
	.align	128
        .global         _Z15transposeKernelPKfPfii
        .type           _Z15transposeKernelPKfPfii,@function
        .size           _Z15transposeKernelPKfPfii,(.L_x_85 - _Z15transposeKernelPKfPfii)
        .other          _Z15transposeKernelPKfPfii,@"STO_CUDA_ENTRY STV_DEFAULT"
_Z15transposeKernelPKfPfii:
.text._Z15transposeKernelPKfPfii:
[----:B------:R-:W-:Y:S01]  /*0000*/  LDC R1, c[0x0][0x37c] ;  /* 0x0000df00ff017b82 */ /* 0x000fe20000000800 */
[----:B------:R-:W0:Y:S07]  /*0010*/  S2R R2, SR_TID.X ;  /* 0x0000000000027919 */ /* 0x000e2e0000002100 */
[----:B------:R-:W1:Y:S01]  /*0020*/  LDC R0, c[0x0][0x364] ;  /* 0x0000d900ff007b82 */ /* 0x000e620000000800 */
[----:B------:R-:W2:Y:S01]  /*0030*/  LDCU.64 UR6, c[0x0][0x390] ;  /* 0x00007200ff0677ac */ /* 0x000ea20008000a00 */
[----:B------:R-:W1:Y:S06]  /*0040*/  S2R R3, SR_TID.Y ;  /* 0x0000000000037919 */ /* 0x000e6c0000002200 */
[----:B------:R-:W0:Y:S08]  /*0050*/  S2UR UR5, SR_CTAID.X ;  /* 0x00000000000579c3 */ /* 0x000e300000002500 */
[----:B------:R-:W0:Y:S08]  /*0060*/  LDC R7, c[0x0][0x360] ;  /* 0x0000d800ff077b82 */ /* 0x000e300000000800 */
[----:B------:R-:W1:Y:S01]  /*0070*/  S2UR UR4, SR_CTAID.Y ;  /* 0x00000000000479c3 */ /* 0x000e620000002600 */
[----:B0-----:R-:W-:-:S05]  /*0080*/  IMAD R7, R7, UR5, R2 ;  /* 0x0000000507077c24 */ /* 0x001fca000f8e0202 */
[----:B--2---:R-:W-:Y:S01]  /*0090*/  ISETP.GE.AND P0, PT, R7, UR7, PT ;  /* 0x0000000707007c0c */ /* 0x004fe2000bf06270 */
[----:B-1----:R-:W-:-:S05]  /*00a0*/  IMAD R0, R0, UR4, R3 ;  /* 0x0000000400007c24 */ /* 0x002fca000f8e0203 */
[----:B------:R-:W-:-:S13]  /*00b0*/  ISETP.GE.OR P0, PT, R0, UR6, P0 ;  /* 0x0000000600007c0c */ /* 0x000fda0008706670 */
[----:B------:R-:W-:Y:S05]  /*00c0*/  @P0 EXIT ;  /* 0x000000000000094d */ /* 0x000fea0003800000 */
[----:B------:R-:W0:Y:S01]  /*00d0*/  LDC.64 R2, c[0x0][0x380] ;  /* 0x0000e000ff027b82 */ /* 0x000e220000000a00 */
[----:B------:R-:W1:Y:S01]  /*00e0*/  LDCU.64 UR4, c[0x0][0x358] ;  /* 0x00006b00ff0477ac */ /* 0x000e620008000a00 */
[----:B------:R-:W-:-:S04]  /*00f0*/  IMAD R5, R0, UR7, R7 ;  /* 0x0000000700057c24 */ /* 0x000fc8000f8e0207 */
[----:B0-----:R-:W-:Y:S02]  /*0100*/  IMAD.WIDE R2, R5, 0x4, R2 ;  /* 0x0000000405027825 */ /* 0x001fe400078e0202 */
[----:B------:R-:W0:Y:S04]  /*0110*/  LDC.64 R4, c[0x0][0x388] ;  /* 0x0000e200ff047b82 */ /* 0x000e280000000a00 */
[----:B-1----:R-:W2:Y:S01]  /*0120*/  LDG.E R3, desc[UR4][R2.64] ;  /* 0x0000000402037981 */ /* 0x002ea2000c1e1900 */
[----:B------:R-:W-:-:S04]  /*0130*/  IMAD R7, R7, UR6, R0 ;  /* 0x0000000607077c24 */ /* 0x000fc8000f8e0200 */
[----:B0-----:R-:W-:-:S05]  /*0140*/  IMAD.WIDE R4, R7, 0x4, R4 ;  /* 0x0000000407047825 */ /* 0x001fca00078e0204 */
[----:B--2---:R-:W-:Y:S01]  /*0150*/  STG.E desc[UR4][R4.64], R3 ;  /* 0x0000000304007986 */ /* 0x004fe2000c101904 */
[----:B------:R-:W-:Y:S05]  /*0160*/  EXIT ;  /* 0x000000000000794d */ /* 0x000fea0003800000 */
.L_x_43:
        /* <DEDUP_REMOVED lines=9> */
.L_x_85:


//--------------------- .text._Z17tiledMatMulKernelPKfS0_Pfiii --------------------------
	.section	.text._Z17tiledMatMulKernelPKfS0_Pfiii,"ax",@progbits
	.align	128
        .global         _Z17tiledMatMulKernelPKfS0_Pfiii
        .type           _Z17tiledMatMulKernelPKfS0_Pfiii,@function
        .size           _Z17tiledMatMulKernelPKfS0_Pfiii,(.L_x_86 - _Z17tiledMatMulKernelPKfS0_Pfiii)
        .other          _Z17tiledMatMulKernelPKfS0_Pfiii,@"STO_CUDA_ENTRY STV_DEFAULT"
_Z17tiledMatMulKernelPKfS0_Pfiii:
.text._Z17tiledMatMulKernelPKfS0_Pfiii:
[----:B------:R-:W-:Y:S01]  /*0000*/  LDC R1, c[0x0][0x37c] ;  /* 0x0000df00ff017b82 */ /* 0x000fe20000000800 */
[----:B------:R-:W0:Y:S01]  /*0010*/  S2R R3, SR_CTAID.Y ;  /* 0x0000000000037919 */ /* 0x000e220000002600 */
[----:B------:R-:W1:Y:S01]  /*0020*/  LDCU UR7, c[0x0][0x39c] ;  /* 0x00007380ff0777ac */ /* 0x000e620008000800 */
[----:B------:R-:W-:Y:S01]  /*0030*/  HFMA2 R23, -RZ, RZ, 0, 0 ;  /* 0x00000000ff177431 */ /* 0x000fe200000001ff */
[----:B------:R-:W0:Y:S01]  /*0040*/  S2R R14, SR_TID.Y ;  /* 0x00000000000e7919 */ /* 0x000e220000002200 */
[----:B------:R-:W2:Y:S01]  /*0050*/  LDCU.64 UR8, c[0x0][0x358] ;  /* 0x00006b00ff0877ac */ /* 0x000ea20008000a00 */
[----:B------:R-:W3:Y:S01]  /*0060*/  S2R R6, SR_CTAID.X ;  /* 0x0000000000067919 */ /* 0x000ee20000002500 */
[----:B------:R-:W3:Y:S01]  /*0070*/  S2R R13, SR_TID.X ;  /* 0x00000000000d7919 */ /* 0x000ee20000002100 */
[----:B-1----:R-:W-:Y:S01]  /*0080*/  UISETP.GE.AND UP0, UPT, UR7, 0x1, UPT ;  /* 0x000000010700788c */ /* 0x002fe2000bf06270 */
[----:B0-----:R-:W-:Y:S02]  /*0090*/  LEA R0, R3, R14, 0x4 ;  /* 0x0000000e03007211 */ /* 0x001fe400078e20ff */
[----:B---3--:R-:W-:-:S06]  /*00a0*/  LEA R3, R6, R13, 0x4 ;  /* 0x0000000d06037211 */ /* 0x008fcc00078e20ff */
[----:B--2---:R-:W-:Y:S05]  /*00b0*/  BRA.U !UP0, `(.L_x_44) ;  /* 0x0000000d08287547 */ /* 0x004fea000b800000 */
[----:B------:R-:W0:Y:S01]  /*00c0*/  S2UR UR6, SR_CgaCtaId ;  /* 0x00000000000679c3 */ /* 0x000e220000008800 */
[----:B------:R-:W-:Y:S01]  /*00d0*/  UMOV UR4, 0x400 ;  /* 0x0000040000047882 */ /* 0x000fe20000000000 */
[----:B------:R-:W-:Y:S01]  /*00e0*/  UISETP.GE.U32.AND UP0, UPT, UR7, 0x11, UPT ;  /* 0x000000110700788c */ /* 0x000fe2000bf06070 */
[----:B------:R-:W-:Y:S01]  /*00f0*/  MOV R23, RZ ;  /* 0x000000ff00177202 */ /* 0x000fe20000000f00 */
[----:B------:R-:W-:Y:S02]  /*0100*/  UIADD3 UR5, UPT, UPT, UR4, 0x400, URZ ;  /* 0x0000040004057890 */ /* 0x000fe4000fffe0ff */
[----:B0-----:R-:W-:Y:S02]  /*0110*/  ULEA UR4, UR6, UR4, 0x18 ;  /* 0x0000000406047291 */ /* 0x001fe4000f8ec0ff */
[----:B------:R-:W-:Y:S02]  /*0120*/  ULEA UR5, UR6, UR5, 0x18 ;  /* 0x0000000506057291 */ /* 0x000fe4000f8ec0ff */
[----:B------:R-:W-:-:S02]  /*0130*/  UIADD3 UR6, UPT, UPT, UR7, 0xf, URZ ;  /* 0x0000000f07067890 */ /* 0x000fc4000fffe0ff */
[C---:B------:R-:W-:Y:S01]  /*0140*/  LEA R2, R14.reuse, UR4, 0x6 ;  /* 0x000000040e027c11 */ /* 0x040fe2000f8e30ff */
[----:B------:R-:W-:Y:S01]  /*0150*/  UMOV UR4, URZ ;  /* 0x000000ff00047c82 */ /* 0x000fe20008000000 */
[C---:B------:R-:W-:Y:S02]  /*0160*/  LEA R16, R13.reuse, UR5, 0x2 ;  /* 0x000000050d107c11 */ /* 0x040fe4000f8e10ff */
[----:B------:R-:W-:Y:S02]  /*0170*/  LEA R22, R13, R2, 0x2 ;  /* 0x000000020d167211 */ /* 0x000fe400078e10ff */
[----:B------:R-:W-:Y:S01]  /*0180*/  LEA R20, R14, R16, 0x6 ;  /* 0x000000100e147211 */ /* 0x000fe200078e30ff */
[----:B------:R-:W-:Y:S06]  /*0190*/  BRA.U !UP0, `(.L_x_45) ;  /* 0x0000000908007547 */ /* 0x000fec000b800000 */
[----:B------:R-:W0:Y:S01]  /*01a0*/  LDCU UR10, c[0x0][0x3a0] ;  /* 0x00007400ff0a77ac */ /* 0x000e220008000800 */
[----:B------:R-:W1:Y:S01]  /*01b0*/  LDC R12, c[0x0][0x3a0] ;  /* 0x0000e800ff0c7b82 */ /* 0x000e620000000800 */
[----:B------:R-:W-:Y:S01]  /*01c0*/  IADD3 R4, PT, PT, R14, 0x10, RZ ;  /* 0x000000100e047810 */ /* 0x000fe20007ffe0ff */
[--C-:B------:R-:W-:Y:S01]  /*01d0*/  IMAD R18, R0, UR7, R13.reuse ;  /* 0x0000000700127c24 */ /* 0x100fe2000f8e020d */
[----:B------:R-:W2:Y:S01]  /*01e0*/  LDCU UR11, c[0x0][0x398] ;  /* 0x00007300ff0b77ac */ /* 0x000ea20008000800 */
[----:B------:R-:W-:Y:S02]  /*01f0*/  MOV R23, RZ ;  /* 0x000000ff00177202 */ /* 0x000fe40000000f00 */
[----:B------:R-:W-:Y:S01]  /*0200*/  MOV R17, R13 ;  /* 0x0000000d00117202 */ /* 0x000fe20000000f00 */
[----:B------:R-:W-:Y:S01]  /*0210*/  USHF.R.U32.HI UR4, URZ, 0x4, UR6 ;  /* 0x00000004ff047899 */ /* 0x000fe20008011606 */
[----:B------:R-:W3:Y:S01]  /*0220*/  LDC.64 R24, c[0x0][0x380] ;  /* 0x0000e000ff187b82 */ /* 0x000ee20000000a00 */
[----:B------:R-:W-:Y:S01]  /*0230*/  MOV R15, R14 ;  /* 0x0000000e000f7202 */ /* 0x000fe20000000f00 */
[----:B------:R-:W4:Y:S01]  /*0240*/  LDCU UR5, c[0x0][0x39c] ;  /* 0x00007380ff0577ac */ /* 0x000f220008000800 */
[----:B------:R-:W-:Y:S01]  /*0250*/  ULOP3.LUT UR4, UR4, 0x7fffffe, URZ, 0xc0, !UPT ;  /* 0x07fffffe04047892 */ /* 0x000fe2000f8ec0ff */
[----:B0-----:R-:W-:-:S03]  /*0260*/  IMAD R4, R4, UR10, R13 ;  /* 0x0000000a04047c24 */ /* 0x001fc6000f8e020d */
[----:B------:R-:W-:Y:S01]  /*0270*/  UIADD3 UR4, UPT, UPT, -UR4, URZ, URZ ;  /* 0x000000ff04047290 */ /* 0x000fe2000fffe1ff */
[----:B------:R-:W-:Y:S01]  /*0280*/  IMAD R19, R14, UR10, R13 ;  /* 0x0000000a0e137c24 */ /* 0x000fe2000f8e020d */
[----:B--2---:R-:W-:Y:S02]  /*0290*/  ISETP.GE.AND P1, PT, R0, UR11, PT ;  /* 0x0000000b00007c0c */ /* 0x004fe4000bf26270 */
[C---:B------:R-:W-:Y:S02]  /*02a0*/  LEA R21, R6.reuse, R4, 0x4 ;  /* 0x0000000406157211 */ /* 0x040fe400078e20ff */
[----:B------:R-:W-:-:S09]  /*02b0*/  LEA R19, R6, R19, 0x4 ;  /* 0x0000001306137211 */ /* 0x000fd200078e20ff */
.L_x_46:
[----:B-1----:R-:W-:Y:S01]  /*02c0*/  ISETP.GE.AND P0, PT, R3, R12, PT ;  /* 0x0000000c0300720c */ /* 0x002fe20003f06270 */
[----:B----4-:R-:W-:Y:S01]  /*02d0*/  UMOV UR7, UR5 ;  /* 0x0000000500077c82 */ /* 0x010fe20008000000 */
[----:B------:R-:W-:Y:S01]  /*02e0*/  HFMA2 R6, -RZ, RZ, 0, 0 ;  /* 0x00000000ff067431 */ /* 0x000fe200000001ff */
[----:B------:R-:W-:Y:S01]  /*02f0*/  ISETP.GE.OR P2, PT, R17, UR7, P1 ;  /* 0x0000000711007c0c */ /* 0x000fe20008f46670 */
[----:B---3--:R-:W-:Y:S01]  /*0300*/  IMAD.WIDE R26, R18, 0x4, R24 ;  /* 0x00000004121a7825 */ /* 0x008fe200078e0218 */
[----:B------:R-:W-:Y:S02]  /*0310*/  ISETP.GE.OR P3, PT, R15, UR7, P0 ;  /* 0x000000070f007c0c */ /* 0x000fe40008766670 */
[----:B------:R-:W-:-:S09]  /*0320*/  MOV R29, RZ ;  /* 0x000000ff001d7202 */ /* 0x000fd20000000f00 */
[----:B------:R-:W2:Y:S02]  /*0330*/  @!P2 LDG.E R29, desc[UR8][R26.64] ;  /* 0x000000081a1da981 */ /* 0x000ea4000c1e1900 */
[----:B------:R-:W0:Y:S02]  /*0340*/  @!P3 LDC.64 R4, c[0x0][0x388] ;  /* 0x0000e200ff04bb82 */ /* 0x000e240000000a00 */
[----:B0-----:R-:W-:-:S05]  /*0350*/  @!P3 IMAD.WIDE R4, R19, 0x4, R4 ;  /* 0x000000041304b825 */ /* 0x001fca00078e0204 */
[----:B------:R-:W3:Y:S04]  /*0360*/  @!P3 LDG.E R6, desc[UR8][R4.64] ;  /* 0x000000080406b981 */ /* 0x000ee8000c1e1900 */
[----:B--2---:R-:W-:Y:S04]  /*0370*/  STS [R22], R29 ;  /* 0x0000001d16007388 */ /* 0x004fe80000000800 */
[----:B---3--:R-:W-:Y:S01]  /*0380*/  STS [R20], R6 ;  /* 0x0000000614007388 */ /* 0x008fe20000000800 */
[----:B------:R-:W-:Y:S06]  /*0390*/  BAR.SYNC.DEFER_BLOCKING 0x0 ;  /* 0x0000000000007b1d */ /* 0x000fec0000010000 */
[----:B------:R-:W-:Y:S04]  /*03a0*/  LDS R28, [R16] ;  /* 0x00000000101c7984 */ /* 0x000fe80000000800 */
[----:B------:R-:W0:Y:S04]  /*03b0*/  LDS.128 R8, [R2] ;  /* 0x0000000002087984 */ /* 0x000e280000000c00 */
[----:B------:R-:W1:Y:S04]  /*03c0*/  LDS R5, [R16+0x40] ;  /* 0x0000400010057984 */ /* 0x000e680000000800 */
[----:B------:R-:W2:Y:S04]  /*03d0*/  LDS R7, [R16+0x80] ;  /* 0x0000800010077984 */ /* 0x000ea80000000800 */
[----:B------:R-:W-:Y:S01]  /*03e0*/  LDS R29, [R16+0x140] ;  /* 0x00014000101d7984 */ /* 0x000fe20000000800 */
[----:B0-----:R-:W-:-:S03]  /*03f0*/  FFMA R28, R8, R28, R23 ;  /* 0x0000001c081c7223 */ /* 0x001fc60000000017 */
[----:B------:R-:W0:Y:S01]  /*0400*/  LDS R8, [R16+0xc0] ;  /* 0x0000c00010087984 */ /* 0x000e220000000800 */
[----:B-1----:R-:W-:-:S03]  /*0410*/  FFMA R28, R5, R9, R28 ;  /* 0x00000009051c7223 */ /* 0x002fc6000000001c */
[----:B------:R-:W-:Y:S01]  /*0420*/  LDS R9, [R16+0x100] ;  /* 0x0001000010097984 */ /* 0x000fe20000000800 */
[----:B--2---:R-:W-:-:S03]  /*0430*/  FFMA R23, R7, R10, R28 ;  /* 0x0000000a07177223 */ /* 0x004fc6000000001c */
[----:B------:R-:W1:Y:S01]  /*0440*/  LDS.128 R4, [R2+0x10] ;  /* 0x0000100002047984 */ /* 0x000e620000000c00 */
[----:B0-----:R-:W-:-:S03]  /*0450*/  FFMA R23, R8, R11, R23 ;  /* 0x0000000b08177223 */ /* 0x001fc60000000017 */
[----:B------:R-:W0:Y:S01]  /*0460*/  LDS R11, [R16+0x180] ;  /* 0x00018000100b7984 */ /* 0x000e220000000800 */
[----:B-1----:R-:W-:-:S03]  /*0470*/  FFMA R8, R4, R9, R23 ;  /* 0x0000000904087223 */ /* 0x002fc60000000017 */
[----:B------:R-:W1:Y:S01]  /*0480*/  LDS R4, [R16+0x1c0] ;  /* 0x0001c00010047984 */ /* 0x000e620000000800 */
[----:B------:R-:W-:-:S03]  /*0490*/  FFMA R8, R29, R5, R8 ;  /* 0x000000051d087223 */ /* 0x000fc60000000008 */
[----:B------:R-:W-:Y:S04]  /*04a0*/  LDS R5, [R16+0x200] ;  /* 0x0002000010057984 */ /* 0x000fe80000000800 */
[----:B------:R-:W-:Y:S01]  /*04b0*/  LDS R29, [R16+0x240] ;  /* 0x00024000101d7984 */ /* 0x000fe20000000800 */
[----:B0-----:R-:W-:-:S03]  /*04c0*/  FFMA R23, R11, R6, R8 ;  /* 0x000000060b177223 */ /* 0x001fc60000000008 */
[----:B------:R-:W0:Y:S01]  /*04d0*/  LDS.128 R8, [R2+0x20] ;  /* 0x0000200002087984 */ /* 0x000e220000000c00 */
[----:B-1----:R-:W-:-:S03]  /*04e0*/  FFMA R23, R4, R7, R23 ;  /* 0x0000000704177223 */ /* 0x002fc60000000017 */
[----:B------:R-:W1:Y:S01]  /*04f0*/  LDS R7, [R16+0x280] ;  /* 0x0002800010077984 */ /* 0x000e620000000800 */
[----:B0-----:R-:W-:-:S03]  /*0500*/  FFMA R4, R8, R5, R23 ;  /* 0x0000000508047223 */ /* 0x001fc60000000017 */
[----:B------:R-:W0:Y:S01]  /*0510*/  LDS R8, [R16+0x2c0] ;  /* 0x0002c00010087984 */ /* 0x000e220000000800 */
[----:B------:R-:W-:-:S03]  /*0520*/  FFMA R4, R29, R9, R4 ;  /* 0x000000091d047223 */ /* 0x000fc60000000004 */
[----:B------:R-:W-:Y:S01]  /*0530*/  LDS R9, [R16+0x300] ;  /* 0x0003000010097984 */ /* 0x000fe20000000800 */
[----:B-1----:R-:W-:-:S03]  /*0540*/  FFMA R23, R7, R10, R4 ;  /* 0x0000000a07177223 */ /* 0x002fc60000000004 */
[----:B------:R-:W1:Y:S01]  /*0550*/  LDS.128 R4, [R2+0x30] ;  /* 0x0000300002047984 */ /* 0x000e620000000c00 */
[----:B------:R-:W-:Y:S02]  /*0560*/  HFMA2 R29, -RZ, RZ, 0, 0 ;  /* 0x00000000ff1d7431 */ /* 0x000fe400000001ff */
[----:B0-----:R-:W-:Y:S02]  /*0570*/  FFMA R11, R8, R11, R23 ;  /* 0x0000000b080b7223 */ /* 0x001fe40000000017 */
[----:B------:R-:W0:Y:S02]  /*0580*/  LDS R23, [R16+0x340] ;  /* 0x0003400010177984 */ /* 0x000e240000000800 */
[----:B-1----:R-:W-:Y:S02]  /*0590*/  FFMA R10, R4, R9, R11 ;  /* 0x00000009040a7223 */ /* 0x002fe4000000000b */
[----:B------:R-:W1:Y:S04]  /*05a0*/  LDS R11, [R16+0x380] ;  /* 0x00038000100b7984 */ /* 0x000e680000000800 */
[----:B------:R-:W2:Y:S01]  /*05b0*/  LDS R4, [R16+0x3c0] ;  /* 0x0003c00010047984 */ /* 0x000ea20000000800 */
[----:B------:R-:W-:Y:S01]  /*05c0*/  IADD3 R8, PT, PT, R17, 0x10, RZ ;  /* 0x0000001011087810 */ /* 0x000fe20007ffe0ff */
[----:B------:R-:W-:Y:S03]  /*05d0*/  BAR.SYNC.DEFER_BLOCKING 0x0 ;  /* 0x0000000000007b1d */ /* 0x000fe60000010000 */
[----:B------:R-:W-:-:S13]  /*05e0*/  ISETP.GE.OR P2, PT, R8, UR7, P1 ;  /* 0x0000000708007c0c */ /* 0x000fda0008f46670 */
[----:B------:R-:W3:Y:S01]  /*05f0*/  @!P2 LDG.E R29, desc[UR8][R26.64+0x40] ;  /* 0x000040081a1da981 */ /* 0x000ee2000c1e1900 */
[----:B------:R-:W-:-:S04]  /*0600*/  IADD3 R8, PT, PT, R15, 0x10, RZ ;  /* 0x000000100f087810 */ /* 0x000fc80007ffe0ff */
[----:B------:R-:W-:-:S13]  /*0610*/  ISETP.GE.OR P0, PT, R8, UR7, P0 ;  /* 0x0000000708007c0c */ /* 0x000fda0008706670 */
[----:B------:R-:W4:Y:S01]  /*0620*/  @!P0 LDC.64 R8, c[0x0][0x388] ;  /* 0x0000e200ff088b82 */ /* 0x000f220000000a00 */
[----:B---3--:R4:W-:Y:S02]  /*0630*/  STS [R22], R29 ;  /* 0x0000001d16007388 */ /* 0x0089e40000000800 */
[----:B----4-:R-:W-:Y:S01]  /*0640*/  @!P0 IMAD.WIDE R28, R21, 0x4, R8 ;  /* 0x00000004151c8825 */ /* 0x010fe200078e0208 */
[----:B------:R-:W-:-:S06]  /*0650*/  MOV R9, RZ ;  /* 0x000000ff00097202 */ /* 0x000fcc0000000f00 */
[----:B------:R-:W3:Y:S01]  /*0660*/  @!P0 LDG.E R9, desc[UR8][R28.64] ;  /* 0x000000081c098981 */ /* 0x000ee2000c1e1900 */
[----:B0-----:R-:W-:-:S04]  /*0670*/  FFMA R10, R23, R5, R10 ;  /* 0x00000005170a7223 */ /* 0x001fc8000000000a */
[----:B-1----:R-:W-:-:S04]  /*0680*/  FFMA R27, R11, R6, R10 ;  /* 0x000000060b1b7223 */ /* 0x002fc8000000000a */
[----:B--2---:R-:W-:Y:S01]  /*0690*/  FFMA R7, R4, R7, R27 ;  /* 0x0000000704077223 */ /* 0x004fe2000000001b */
[----:B------:R-:W-:-:S04]  /*06a0*/  UIADD3 UR4, UPT, UPT, UR4, 0x2, URZ ;  /* 0x0000000204047890 */ /* 0x000fc8000fffe0ff */
[----:B------:R-:W-:Y:S01]  /*06b0*/  UISETP.NE.AND UP0, UPT, UR4, URZ, UPT ;  /* 0x000000ff0400728c */ /* 0x000fe2000bf05270 */
[----:B------:R-:W-:Y:S02]  /*06c0*/  IADD3 R18, PT, PT, R18, 0x20, RZ ;  /* 0x0000002012127810 */ /* 0x000fe40007ffe0ff */
[----:B------:R-:W-:Y:S02]  /*06d0*/  IADD3 R15, PT, PT, R15, 0x20, RZ ;  /* 0x000000200f0f7810 */ /* 0x000fe40007ffe0ff */
[----:B------:R-:W-:Y:S02]  /*06e0*/  IADD3 R17, PT, PT, R17, 0x20, RZ ;  /* 0x0000002011117810 */ /* 0x000fe40007ffe0ff */
[C---:B------:R-:W-:Y:S02]  /*06f0*/  LEA R19, R12.reuse, R19, 0x5 ;  /* 0x000000130c137211 */ /* 0x040fe400078e28ff */
[----:B------:R-:W-:Y:S01]  /*0700*/  LEA R21, R12, R21, 0x5 ;  /* 0x000000150c157211 */ /* 0x000fe200078e28ff */
[----:B---3--:R-:W-:Y:S01]  /*0710*/  STS [R20], R9 ;  /* 0x0000000914007388 */ /* 0x008fe20000000800 */
[----:B------:R-:W-:Y:S06]  /*0720*/  BAR.SYNC.DEFER_BLOCKING 0x0 ;  /* 0x0000000000007b1d */ /* 0x000fec0000010000 */
[----:B------:R-:W-:Y:S04]  /*0730*/  LDS R5, [R16] ;  /* 0x0000000010057984 */ /* 0x000fe80000000800 */
[----:B------:R-:W0:Y:S04]  /*0740*/  LDS.128 R8, [R2] ;  /* 0x0000000002087984 */ /* 0x000e280000000c00 */
[----:B------:R-:W1:Y:S04]  /*0750*/  LDS R6, [R16+0x40] ;  /* 0x0000400010067984 */ /* 0x000e680000000800 */
[----:B------:R-:W2:Y:S04]  /*0760*/  LDS R23, [R16+0x80] ;  /* 0x0000800010177984 */ /* 0x000ea80000000800 */
[----:B------:R-:W3:Y:S04]  /*0770*/  LDS R26, [R16+0xc0] ;  /* 0x0000c000101a7984 */ /* 0x000ee80000000800 */
[----:B------:R-:W-:Y:S01]  /*0780*/  LDS R29, [R16+0x140] ;  /* 0x00014000101d7984 */ /* 0x000fe20000000800 */
[----:B0-----:R-:W-:-:S04]  /*0790*/  FFMA R8, R8, R5, R7 ;  /* 0x0000000508087223 */ /* 0x001fc80000000007 */
[----:B-1----:R-:W-:Y:S02]  /*07a0*/  FFMA R6, R6, R9, R8 ;  /* 0x0000000906067223 */ /* 0x002fe40000000008 */
[----:B------:R-:W-:Y:S02]  /*07b0*/  LDS R9, [R16+0x100] ;  /* 0x0001000010097984 */ /* 0x000fe40000000800 */
[----:B--2---:R-:W-:Y:S02]  /*07c0*/  FFMA R27, R23, R10, R6 ;  /* 0x0000000a171b7223 */ /* 0x004fe40000000006 */
[----:B------:R-:W0:Y:S04]  /*07d0*/  LDS.128 R4, [R2+0x10] ;  /* 0x0000100002047984 */ /* 0x000e280000000c00 */
[----:B------:R-:W1:Y:S01]  /*07e0*/  LDS R23, [R16+0x180] ;  /* 0x0001800010177984 */ /* 0x000e620000000800 */
[----:B---3--:R-:W-:-:S03]  /*07f0*/  FFMA R11, R26, R11, R27 ;  /* 0x0000000b1a0b7223 */ /* 0x008fc6000000001b */
[----:B------:R-:W2:Y:S01]  /*0800*/  LDS R26, [R16+0x1c0] ;  /* 0x0001c000101a7984 */ /* 0x000ea20000000800 */
[----:B0-----:R-:W-:-:S03]  /*0810*/  FFMA R4, R4, R9, R11 ;  /* 0x0000000904047223 */ /* 0x001fc6000000000b */
[----:B------:R-:W-:Y:S01]  /*0820*/  LDS.128 R8, [R2+0x20] ;  /* 0x0000200002087984 */ /* 0x000fe20000000c00 */
[----:B------:R-:W-:-:S03]  /*0830*/  FFMA R4, R29, R5, R4 ;  /* 0x000000051d047223 */ /* 0x000fc60000000004 */
[----:B------:R-:W0:Y:S04]  /*0840*/  LDS R5, [R16+0x200] ;  /* 0x0002000010057984 */ /* 0x000e280000000800 */
[----:B------:R-:W3:Y:S01]  /*0850*/  LDS R29, [R16+0x240] ;  /* 0x00024000101d7984 */ /* 0x000ee20000000800 */
[----:B-1----:R-:W-:-:S03]  /*0860*/  FFMA R27, R23, R6, R4 ;  /* 0x00000006171b7223 */ /* 0x002fc60000000004 */
[----:B------:R-:W1:Y:S01]  /*0870*/  LDS R23, [R16+0x280] ;  /* 0x0002800010177984 */ /* 0x000e620000000800 */
[----:B--2---:R-:W-:-:S03]  /*0880*/  FFMA R7, R26, R7, R27 ;  /* 0x000000071a077223 */ /* 0x004fc6000000001b */
[----:B------:R-:W2:Y:S04]  /*0890*/  LDS R26, [R16+0x2c0] ;  /* 0x0002c000101a7984 */ /* 0x000ea80000000800 */
[----:B------:R-:W-:Y:S01]  /*08a0*/  LDS R27, [R16+0x340] ;  /* 0x00034000101b7984 */ /* 0x000fe20000000800 */
[----:B0-----:R-:W-:-:S03]  /*08b0*/  FFMA R8, R8, R5, R7 ;  /* 0x0000000508087223 */ /* 0x001fc60000000007 */
[----:B------:R-:W-:Y:S01]  /*08c0*/  LDS.128 R4, [R2+0x30] ;  /* 0x0000300002047984 */ /* 0x000fe20000000c00 */
[----:B---3--:R-:W-:-:S03]  /*08d0*/  FFMA R8, R29, R9, R8 ;  /* 0x000000091d087223 */ /* 0x008fc60000000008 */
[----:B------:R-:W0:Y:S01]  /*08e0*/  LDS R9, [R16+0x300] ;  /* 0x0003000010097984 */ /* 0x000e220000000800 */
[----:B-1----:R-:W-:-:S03]  /*08f0*/  FFMA R23, R23, R10, R8 ;  /* 0x0000000a17177223 */ /* 0x002fc60000000008 */
[----:B------:R-:W1:Y:S01]  /*0900*/  LDS R8, [R16+0x380] ;  /* 0x0003800010087984 */ /* 0x000e620000000800 */
[----:B--2---:R-:W-:-:S03]  /*0910*/  FFMA R11, R26, R11, R23 ;  /* 0x0000000b1a0b7223 */ /* 0x004fc60000000017 */
[----:B------:R-:W2:Y:S01]  /*0920*/  LDS R23, [R16+0x3c0] ;  /* 0x0003c00010177984 */ /* 0x000ea20000000800 */
[----:B0-----:R-:W-:-:S04]  /*0930*/  FFMA R4, R4, R9, R11 ;  /* 0x0000000904047223 */ /* 0x001fc8000000000b */
[----:B------:R-:W-:-:S04]  /*0940*/  FFMA R5, R27, R5, R4 ;  /* 0x000000051b057223 */ /* 0x000fc80000000004 */
[----:B-1----:R-:W-:-:S04]  /*0950*/  FFMA R6, R8, R6, R5 ;  /* 0x0000000608067223 */ /* 0x002fc80000000005 */
[----:B--2---:R-:W-:Y:S01]  /*0960*/  FFMA R23, R23, R7, R6 ;  /* 0x0000000717177223 */ /* 0x004fe20000000006 */
[----:B------:R-:W-:Y:S06]  /*0970*/  BAR.SYNC.DEFER_BLOCKING 0x0 ;  /* 0x0000000000007b1d */ /* 0x000fec0000010000 */
[----:B------:R-:W-:Y:S05]  /*0980*/  BRA.U UP0, `(.L_x_46) ;  /* 0xfffffff9004c7547 */ /* 0x000fea000b83ffff */
[----:B------:R-:W-:-:S12]  /*0990*/  ULOP3.LUT UR4, UR6, 0x7fffffe0, URZ, 0xc0, !UPT ;  /* 0x7fffffe006047892 */ /* 0x000fd8000f8ec0ff */
.L_x_45:
[----:B------:R-:W-:-:S09]  /*09a0*/  ULOP3.LUT UP0, URZ, UR6, 0x10, URZ, 0xc0, !UPT ;  /* 0x0000001006ff7892 */ /* 0x000fd2000f80c0ff */
[----:B------:R-:W-:Y:S05]  /*09b0*/  BRA.U !UP0, `(.L_x_44) ;  /* 0x0000000108e87547 */ /* 0x000fea000b800000 */
[----:B------:R-:W0:Y:S01]  /*09c0*/  LDCU UR5, c[0x0][0x398] ;  /* 0x00007300ff0577ac */ /* 0x000e220008000800 */
[----:B------:R-:W-:Y:S01]  /*09d0*/  IADD3 R7, PT, PT, R13, UR4, RZ ;  /* 0x000000040d077c10 */ /* 0x000fe2000fffe0ff */
[----:B------:R-:W-:Y:S01]  /*09e0*/  HFMA2 R15, -RZ, RZ, 0, 0 ;  /* 0x00000000ff0f7431 */ /* 0x000fe200000001ff */
[----:B------:R-:W-:Y:S01]  /*09f0*/  IADD3 R14, PT, PT, R14, UR4, RZ ;  /* 0x000000040e0e7c10 */ /* 0x000fe2000fffe0ff */
[----:B------:R-:W1:Y:S01]  /*0a00*/  LDCU UR6, c[0x0][0x3a0] ;  /* 0x00007400ff0677ac */ /* 0x000e620008000800 */
[----:B------:R-:W-:Y:S02]  /*0a10*/  ISETP.GE.AND P0, PT, R7, UR7, PT ;  /* 0x0000000707007c0c */ /* 0x000fe4000bf06270 */
[----:B------:R-:W-:Y:S02]  /*0a20*/  ISETP.GE.AND P1, PT, R14, UR7, PT ;  /* 0x000000070e007c0c */ /* 0x000fe4000bf26270 */
[----:B------:R-:W-:Y:S02]  /*0a30*/  MOV R25, RZ ;  /* 0x000000ff00197202 */ /* 0x000fe40000000f00 */
[----:B0-----:R-:W-:-:S02]  /*0a40*/  ISETP.GE.OR P0, PT, R0, UR5, P0 ;  /* 0x0000000500007c0c */ /* 0x001fc40008706670 */
[----:B-1----:R-:W-:-:S11]  /*0a50*/  ISETP.GE.OR P1, PT, R3, UR6, P1 ;  /* 0x0000000603007c0c */ /* 0x002fd60008f26670 */
[----:B------:R-:W0:Y:S01]  /*0a60*/  @!P0 LDC.64 R8, c[0x0][0x380] ;  /* 0x0000e000ff088b82 */ /* 0x000e220000000a00 */
[----:B------:R-:W-:Y:S02]  /*0a70*/  @!P0 IMAD R7, R0, UR7, R7 ;  /* 0x0000000700078c24 */ /* 0x000fe4000f8e0207 */
[----:B------:R-:W-:-:S05]  /*0a80*/  @!P1 IMAD R13, R14, UR6, R3 ;  /* 0x000000060e0d9c24 */ /* 0x000fca000f8e0203 */
[----:B------:R-:W1:Y:S01]  /*0a90*/  @!P1 LDC.64 R4, c[0x0][0x388] ;  /* 0x0000e200ff049b82 */ /* 0x000e620000000a00 */
[----:B0-----:R-:W-:-:S05]  /*0aa0*/  @!P0 IMAD.WIDE R8, R7, 0x4, R8 ;  /* 0x0000000407088825 */ /* 0x001fca00078e0208 */
[----:B------:R-:W2:Y:S01]  /*0ab0*/  @!P0 LDG.E R15, desc[UR8][R8.64] ;  /* 0x00000008080f8981 */ /* 0x000ea2000c1e1900 */
[----:B-1----:R-:W-:-:S05]  /*0ac0*/  @!P1 IMAD.WIDE R12, R13, 0x4, R4 ;  /* 0x000000040d0c9825 */ /* 0x002fca00078e0204 */
        /* <DEDUP_REMOVED lines=8> */
[----:B------:R-:W3:Y:S04]  /*0b50*/  LDS R26, [R16+0xc0] ;  /* 0x0000c000101a7984 */ /* 0x000ee80000000800 */
[----:B------:R-:W-:Y:S04]  /*0b60*/  LDS R17, [R16+0x100] ;  /* 0x0001000010117984 */ /* 0x000fe80000000800 */
[----:B------:R-:W4:Y:S04]  /*0b70*/  LDS.128 R8, [R2+0x10] ;  /* 0x0000100002087984 */ /* 0x000f280000000c00 */
[----:B------:R-:W5:Y:S04]  /*0b80*/  LDS R18, [R16+0x140] ;  /* 0x0001400010127984 */ /* 0x000f680000000800 */
[----:B------:R-:W5:Y:S04]  /*0b90*/  LDS R19, [R16+0x180] ;  /* 0x0001800010137984 */ /* 0x000f680000000800 */
[----:B------:R-:W5:Y:S04]  /*0ba0*/  LDS R24, [R16+0x1c0] ;  /* 0x0001c00010187984 */ /* 0x000f680000000800 */
[----:B------:R-:W-:Y:S01]  /*0bb0*/  LDS R25, [R16+0x200] ;  /* 0x0002000010197984 */ /* 0x000fe20000000800 */
[----:B0-----:R-:W-:-:S03]  /*0bc0*/  FFMA R20, R4, R14, R23 ;  /* 0x0000000e04147223 */ /* 0x001fc60000000017 */
[----:B------:R-:W0:Y:S01]  /*0bd0*/  LDS.128 R12, [R2+0x20] ;  /* 0x00002000020c7984 */ /* 0x000e220000000c00 */
[----:B-1----:R-:W-:-:S03]  /*0be0*/  FFMA R20, R27, R5, R20 ;  /* 0x000000051b147223 */ /* 0x002fc60000000014 */
[----:B------:R-:W1:Y:S01]  /*0bf0*/  LDS R4, [R16+0x240] ;  /* 0x0002400010047984 */ /* 0x000e620000000800 */
[----:B--2---:R-:W-:-:S03]  /*0c00*/  FFMA R21, R21, R6, R20 ;  /* 0x0000000615157223 */ /* 0x004fc60000000014 */
[----:B------:R-:W2:Y:S04]  /*0c10*/  LDS R5, [R16+0x280] ;  /* 0x0002800010057984 */ /* 0x000ea80000000800 */
[----:B------:R-:W2:Y:S01]  /*0c20*/  LDS R6, [R16+0x2c0] ;  /* 0x0002c00010067984 */ /* 0x000ea20000000800 */
[----:B---3--:R-:W-:-:S03]  /*0c30*/  FFMA R27, R26, R7, R21 ;  /* 0x000000071a1b7223 */ /* 0x008fc60000000015 */
[----:B------:R-:W-:Y:S04]  /*0c40*/  LDS R7, [R16+0x300] ;  /* 0x0003000010077984 */ /* 0x000fe80000000800 */
[----:B------:R-:W3:Y:S01]  /*0c50*/  LDS.128 R20, [R2+0x30] ;  /* 0x0000300002147984 */ /* 0x000ee20000000c00 */
[----:B----4-:R-:W-:-:S03]  /*0c60*/  FFMA R27, R8, R17, R27 ;  /* 0x00000011081b7223 */ /* 0x010fc6000000001b */
[----:B------:R-:W4:Y:S04]  /*0c70*/  LDS R26, [R16+0x340] ;  /* 0x00034000101a7984 */ /* 0x000f280000000800 */
[----:B------:R-:W4:Y:S01]  /*0c80*/  LDS R17, [R16+0x380] ;  /* 0x0003800010117984 */ /* 0x000f220000000800 */
[----:B-----5:R-:W-:-:S03]  /*0c90*/  FFMA R18, R18, R9, R27 ;  /* 0x0000000912127223 */ /* 0x020fc6000000001b */
[----:B------:R-:W5:Y:S01]  /*0ca0*/  LDS R8, [R16+0x3c0] ;  /* 0x0003c00010087984 */ /* 0x000f620000000800 */
[----:B------:R-:W-:-:S04]  /*0cb0*/  FFMA R19, R19, R10, R18 ;  /* 0x0000000a13137223 */ /* 0x000fc80000000012 */
[----:B------:R-:W-:-:S04]  /*0cc0*/  FFMA R11, R24, R11, R19 ;  /* 0x0000000b180b7223 */ /* 0x000fc80000000013 */
[----:B0-----:R-:W-:-:S04]  /*0cd0*/  FFMA R11, R12, R25, R11 ;  /* 0x000000190c0b7223 */ /* 0x001fc8000000000b */
[----:B-1----:R-:W-:-:S04]  /*0ce0*/  FFMA R4, R4, R13, R11 ;  /* 0x0000000d04047223 */ /* 0x002fc8000000000b */
[----:B--2---:R-:W-:-:S04]  /*0cf0*/  FFMA R5, R5, R14, R4 ;  /* 0x0000000e05057223 */ /* 0x004fc80000000004 */
[----:B------:R-:W-:-:S04]  /*0d00*/  FFMA R5, R6, R15, R5 ;  /* 0x0000000f06057223 */ /* 0x000fc80000000005 */
[----:B---3--:R-:W-:-:S04]  /*0d10*/  FFMA R5, R20, R7, R5 ;  /* 0x0000000714057223 */ /* 0x008fc80000000005 */
[----:B----4-:R-:W-:-:S04]  /*0d20*/  FFMA R26, R26, R21, R5 ;  /* 0x000000151a1a7223 */ /* 0x010fc80000000005 */
[----:B------:R-:W-:-:S04]  /*0d30*/  FFMA R17, R17, R22, R26 ;  /* 0x0000001611117223 */ /* 0x000fc8000000001a */
[----:B-----5:R-:W-:Y:S01]  /*0d40*/  FFMA R23, R8, R23, R17 ;  /* 0x0000001708177223 */ /* 0x020fe20000000011 */
[----:B------:R-:W-:Y:S06]  /*0d50*/  BAR.SYNC.DEFER_BLOCKING 0x0 ;  /* 0x0000000000007b1d */ /* 0x000fec0000010000 */
.L_x_44:
[----:B------:R-:W0:Y:S01]  /*0d60*/  LDCU UR4, c[0x0][0x3a0] ;  /* 0x00007400ff0477ac */ /* 0x000e220008000800 */
[----:B------:R-:W1:Y:S01]  /*0d70*/  LDCU UR5, c[0x0][0x398] ;  /* 0x00007300ff0577ac */ /* 0x000e620008000800 */
[----:B0-----:R-:W-:-:S04]  /*0d80*/  ISETP.GE.AND P0, PT, R3, UR4, PT ;  /* 0x0000000403007c0c */ /* 0x001fc8000bf06270 */
[----:B-1----:R-:W-:-:S13]  /*0d90*/  ISETP.GE.OR P0, PT, R0, UR5, P0 ;  /* 0x0000000500007c0c */ /* 0x002fda0008706670 */
[----:B------:R-:W-:Y:S05]  /*0da0*/  @P0 EXIT ;  /* 0x000000000000094d */ /* 0x000fea0003800000 */
[----:B------:R-:W0:Y:S01]  /*0db0*/  LDC.64 R4, c[0x0][0x390] ;  /* 0x0000e400ff047b82 */ /* 0x000e220000000a00 */
[----:B------:R-:W-:-:S04]  /*0dc0*/  IMAD R3, R0, UR4, R3 ;  /* 0x0000000400037c24 */ /* 0x000fc8000f8e0203 */
[----:B0-----:R-:W-:-:S05]  /*0dd0*/  IMAD.WIDE R2, R3, 0x4, R4 ;  /* 0x0000000403027825 */ /* 0x001fca00078e0204 */
[----:B------:R-:W-:Y:S01]  /*0de0*/  STG.E desc[UR8][R2.64], R23 ;  /* 0x0000001702007986 */ /* 0x000fe2000c101908 */
[----:B------:R-:W-:Y:S05]  /*0df0*/  EXIT ;  /* 0x000000000000794d */ /* 0x000fea0003800000 */
.L_x_47:
        /* <DEDUP_REMOVED lines=16> */
.L_x_86:


//--------------------- .text._Z18add_pos_emb_kernelPf --------------------------
	.section	.text._Z18add_pos_emb_kernelPf,"ax",@progbits
	.align	128
        .global         _Z18add_pos_emb_kernelPf
        .type           _Z18add_pos_emb_kernelPf,@function
        .size           _Z18add_pos_emb_kernelPf,(.L_x_75 - _Z18add_pos_emb_kernelPf)
        .other          _Z18add_pos_emb_kernelPf,@"STO_CUDA_ENTRY STV_DEFAULT"
_Z18add_pos_emb_kernelPf:
.text._Z18add_pos_emb_kernelPf:
[----:B------:R-:W0:Y:S01]  /*0000*/  LDC R1, c[0x0][0x37c] ;  /* 0x0000df00ff017b82 */ /* 0x000e220000000800 */
[----:B------:R-:W1:Y:S01]  /*0010*/  S2R R5, SR_TID.X ;  /* 0x0000000000057919 */ /* 0x000e620000002100 */
[----:B0-----:R-:W-:Y:S01]  /*0020*/  VIADD R1, R1, 0xffffffe0 ;  /* 0xffffffe001017836 */ /* 0x001fe20000000000 */
[----:B------:R-:W0:Y:S01]  /*0030*/  S2R R10, SR_CTAID.X ;  /* 0x00000000000a7919 */ /* 0x000e220000002500 */
[----:B-1----:R-:W-:-:S04]  /*0040*/  ISETP.GT.U32.AND P0, PT, R5, 0xff, PT ;  /* 0x000000ff0500780c */ /* 0x002fc80003f04070 */
[----:B0-----:R-:W-:-:S13]  /*0050*/  ISETP.GT.U32.OR P0, PT, R10, 0x3f, P0 ;  /* 0x0000003f0a00780c */ /* 0x001fda0000704470 */
[----:B------:R-:W-:Y:S05]  /*0060*/  @P0 EXIT ;  /* 0x000000000000094d */ /* 0x000fea0003800000 */
[----:B------:R-:W-:Y:S01]  /*0070*/  LOP3.LUT R0, R5, 0xfe, RZ, 0xc0, !PT ;  /* 0x000000fe05007812 */ /* 0x000fe200078ec0ff */
[----:B------:R-:W-:Y:S01]  /*0080*/  BSSY.RECONVERGENT B0, `(.L_x_48) ;  /* 0x0000029000007945 */ /* 0x000fe20003800200 */
[----:B------:R-:W-:Y:S02]  /*0090*/  IMAD.MOV.U32 R3, RZ, RZ, 0x3f800000 ;  /* 0x3f800000ff037424 */ /* 0x000fe400078e00ff */
[----:B------:R-:W-:-:S05]  /*00a0*/  I2FP.F32.U32 R0, R0 ;  /* 0x0000000000007245 */ /* 0x000fca0000201000 */
[----:B------:R-:W-:-:S05]  /*00b0*/  FMUL R0, R0, 0.00390625 ;  /* 0x3b80000000007820 */ /* 0x000fca0000400000 */
[----:B------:R-:W-:-:S13]  /*00c0*/  FSETP.NEU.AND P0, PT, R0, RZ, PT ;  /* 0x000000ff0000720b */ /* 0x000fda0003f0d000 */
[----:B------:R-:W-:Y:S05]  /*00d0*/  @!P0 BRA `(.L_x_49) ;  /* 0x00000000008c8947 */ /* 0x000fea0003800000 */
[----:B------:R-:W-:Y:S01]  /*00e0*/  IMAD.MOV.U32 R3, RZ, RZ, 0x303eee36 ;  /* 0x303eee36ff037424 */ /* 0x000fe200078e00ff */
[----:B------:R-:W-:Y:S01]  /*00f0*/  FSETP.NAN.AND P2, PT, |R0|, |R0|, PT ;  /* 0x400000000000720b */ /* 0x000fe20003f48200 */
[----:B------:R-:W-:Y:S02]  /*0100*/  IMAD.MOV.U32 R2, RZ, RZ, 0x3fb8aa3b ;  /* 0x3fb8aa3bff027424 */ /* 0x000fe400078e00ff */
[----:B------:R-:W-:Y:S02]  /*0110*/  IMAD.MOV.U32 R7, RZ, RZ, 0x3e4b8a05 ;  /* 0x3e4b8a05ff077424 */ /* 0x000fe400078e00ff */
[----:B------:R-:W-:-:S04]  /*0120*/  FFMA R2, -R3, R2, 3.622995450314192567e-07 ;  /* 0x34c2821203027423 */ /* 0x000fc80000000102 */
[----:B------:R-:W-:-:S04]  /*0130*/  FFMA R2, R7, 1.9251366722983220825e-08, R2 ;  /* 0x32a55e3407027823 */ /* 0x000fc80000000002 */
[----:B------:R-:W-:-:S04]  /*0140*/  FFMA R2, -R3, 0.014334906823933124542, R2 ;  /* 0x3c6adcf503027823 */ /* 0x000fc80000000102 */
[----:B------:R-:W-:-:S04]  /*0150*/  FFMA R2, R7, 0.0047783022746443748474, R2 ;  /* 0x3b9c934e07027823 */ /* 0x000fc80000000002 */
[----:B------:R-:W-:-:S04]  /*0160*/  FADD R3, R2, 13.286762237548828125 ;  /* 0x4154969402037421 */ /* 0x000fc80000000000 */
[----:B------:R-:W-:Y:S01]  /*0170*/  FMUL R7, R0, R3 ;  /* 0x0000000300077220 */ /* 0x000fe20000400000 */
[----:B------:R-:W-:-:S03]  /*0180*/  FADD R9, R3, -13.286762237548828125 ;  /* 0xc154969403097421 */ /* 0x000fc60000000000 */
[----:B------:R-:W0:Y:S01]  /*0190*/  FRND R4, R7 ;  /* 0x0000000700047307 */ /* 0x000e220000201000 */
[----:B------:R-:W-:Y:S01]  /*01a0*/  FADD R2, R2, -R9 ;  /* 0x8000000902027221 */ /* 0x000fe20000000000 */
[C---:B------:R-:W-:Y:S01]  /*01b0*/  FFMA R3, R0.reuse, R3, -R7 ;  /* 0x0000000300037223 */ /* 0x040fe20000000807 */
[----:B------:R-:W-:Y:S01]  /*01c0*/  IMAD.MOV.U32 R9, RZ, RZ, 0x391fcb8e ;  /* 0x391fcb8eff097424 */ /* 0x000fe200078e00ff */
[C---:B------:R-:W-:Y:S02]  /*01d0*/  FSETP.GT.AND P0, PT, |R7|.reuse, 152, PT ;  /* 0x431800000700780b */ /* 0x040fe40003f04200 */
[----:B------:R-:W-:Y:S02]  /*01e0*/  FFMA R3, R0, R2, R3 ;  /* 0x0000000200037223 */ /* 0x000fe40000000003 */
[----:B------:R-:W1:Y:S01]  /*01f0*/  F2I.NTZ R6, R7 ;  /* 0x0000000700067305 */ /* 0x000e620000203100 */
[----:B0-----:R-:W-:Y:S01]  /*0200*/  FADD R2, R7, -R4 ;  /* 0x8000000407027221 */ /* 0x001fe20000000000 */
[----:B------:R-:W-:-:S03]  /*0210*/  FSETP.GT.AND P1, PT, R4, RZ, PT ;  /* 0x000000ff0400720b */ /* 0x000fc60003f24000 */
[----:B------:R-:W-:-:S04]  /*0220*/  FADD R2, R2, R3 ;  /* 0x0000000302027221 */ /* 0x000fc80000000000 */
[----:B------:R-:W-:-:S04]  /*0230*/  FFMA R3, R2, R9, 0.0013391353422775864601 ;  /* 0x3aaf85ed02037423 */ /* 0x000fc80000000009 */
[----:B------:R-:W-:-:S04]  /*0240*/  FFMA R3, R2, R3, 0.0096188392490148544312 ;  /* 0x3c1d985602037423 */ /* 0x000fc80000000003 */
[----:B------:R-:W-:-:S04]  /*0250*/  FFMA R3, R2, R3, 0.055503588169813156128 ;  /* 0x3d6357bb02037423 */ /* 0x000fc80000000003 */
[C---:B------:R-:W-:Y:S01]  /*0260*/  FFMA R9, R2.reuse, R3, 0.24022644758224487305 ;  /* 0x3e75fdec02097423 */ /* 0x040fe20000000003 */
[----:B------:R-:W-:Y:S02]  /*0270*/  SEL R3, RZ, 0x83000000, P1 ;  /* 0x83000000ff037807 */ /* 0x000fe40000800000 */
[----:B------:R-:W-:Y:S01]  /*0280*/  FSETP.GEU.AND P1, PT, R7, RZ, PT ;  /* 0x000000ff0700720b */ /* 0x000fe20003f2e000 */
[C---:B------:R-:W-:Y:S02]  /*0290*/  FFMA R9, R2.reuse, R9, 0.69314718246459960938 ;  /* 0x3f31721802097423 */ /* 0x040fe40000000009 */
[----:B------:R-:W-:Y:S02]  /*02a0*/  VIADD R4, R3, 0x7f000000 ;  /* 0x7f00000003047836 */ /* 0x000fe40000000000 */
[----:B------:R-:W-:Y:S01]  /*02b0*/  FFMA R9, R2, R9, 1 ;  /* 0x3f80000002097423 */ /* 0x000fe20000000009 */
[----:B-1----:R-:W-:Y:S01]  /*02c0*/  IMAD R6, R6, 0x800000, -R3 ;  /* 0x0080000006067824 */ /* 0x002fe200078e0a03 */
[----:B------:R-:W-:-:S02]  /*02d0*/  FSEL R3, RZ, +INF , !P1 ;  /* 0x7f800000ff037808 */ /* 0x000fc40004800000 */
[----:B------:R-:W-:-:S04]  /*02e0*/  FMUL R9, R4, R9 ;  /* 0x0000000904097220 */ /* 0x000fc80000400000 */
[----:B------:R-:W-:Y:S01]  /*02f0*/  @!P0 FMUL R3, R6, R9 ;  /* 0x0000000906038220 */ /* 0x000fe20000400000 */
[----:B------:R-:W-:-:S07]  /*0300*/  @P2 FADD R3, R0, 10000 ;  /* 0x461c400000032421 */ /* 0x000fce0000000000 */
.L_x_49:
[----:B------:R-:W-:Y:S05]  /*0310*/  BSYNC.RECONVERGENT B0 ;  /* 0x0000000000007941 */ /* 0x000fea0003800200 */
.L_x_48:
[----:B------:R-:W0:Y:S01]  /*0320*/  MUFU.RCP R2, R3 ;  /* 0x0000000300027308 */ /* 0x000e220000001000 */
[----:B------:R-:W-:Y:S01]  /*0330*/  I2FP.F32.U32 R0, R10 ;  /* 0x0000000a00007245 */ /* 0x000fe20000201000 */
[----:B------:R-:W-:Y:S06]  /*0340*/  BSSY.RECONVERGENT B0, `(.L_x_50) ;  /* 0x000000b000007945 */ /* 0x000fec0003800200 */
[----:B------:R-:W1:Y:S01]  /*0350*/  FCHK P0, R0, R3 ;  /* 0x0000000300007302 */ /* 0x000e620000000000 */
[----:B0-----:R-:W-:-:S04]  /*0360*/  FFMA R7, R2, -R3, 1 ;  /* 0x3f80000002077423 */ /* 0x001fc80000000803 */
[----:B------:R-:W-:-:S04]  /*0370*/  FFMA R7, R2, R7, R2 ;  /* 0x0000000702077223 */ /* 0x000fc80000000002 */
[----:B------:R-:W-:-:S04]  /*0380*/  FFMA R2, R0, R7, RZ ;  /* 0x0000000700027223 */ /* 0x000fc800000000ff */
[----:B------:R-:W-:-:S04]  /*0390*/  FFMA R4, R2, -R3, R0 ;  /* 0x8000000302047223 */ /* 0x000fc80000000000 */
[----:B------:R-:W-:Y:S01]  /*03a0*/  FFMA R7, R7, R4, R2 ;  /* 0x0000000407077223 */ /* 0x000fe20000000002 */
[----:B-1----:R-:W-:Y:S06]  /*03b0*/  @!P0 BRA `(.L_x_51) ;  /* 0x00000000000c8947 */ /* 0x002fec0003800000 */
[----:B------:R-:W-:-:S07]  /*03c0*/  MOV R2, 0x3e0 ;  /* 0x000003e000027802 */ /* 0x000fce0000000f00 */
[----:B------:R-:W-:Y:S05]  /*03d0*/  CALL.REL.NOINC `($__internal_1_$__cuda_sm3x_div_rn_noftz_f32_slowpath) ;  /* 0x0000000800d47944 */ /* 0x000fea0003c00000 */
[----:B------:R-:W-:-:S07]  /*03e0*/  IMAD.MOV.U32 R7, RZ, RZ, R0 ;  /* 0x000000ffff077224 */ /* 0x000fce00078e0000 */
.L_x_51:
[----:B------:R-:W-:Y:S05]  /*03f0*/  BSYNC.RECONVERGENT B0 ;  /* 0x0000000000007941 */ /* 0x000fea0003800200 */
.L_x_50:
[----:B------:R-:W-:Y:S01]  /*0400*/  LOP3.LUT R0, R5, 0x1, RZ, 0xc0, !PT ;  /* 0x0000000105007812 */ /* 0x000fe200078ec0ff */
[----:B------:R-:W0:Y:S01]  /*0410*/  LDCU.64 UR6, c[0x0][0x358] ;  /* 0x00006b00ff0677ac */ /* 0x000e220008000a00 */
[----:B------:R-:W-:Y:S02]  /*0420*/  BSSY.RECONVERGENT B0, `(.L_x_52) ;  /* 0x00000a9000007945 */ /* 0x000fe40003800200 */
[----:B------:R-:W-:-:S13]  /*0430*/  ISETP.NE.U32.AND P0, PT, R0, 0x1, PT ;  /* 0x000000010000780c */ /* 0x000fda0003f05070 */
[----:B------:R-:W-:Y:S05]  /*0440*/  @P0 BRA `(.L_x_53) ;  /* 0x0000000400500947 */ /* 0x000fea0003800000 */
[C---:B------:R-:W-:Y:S01]  /*0450*/  FMUL R0, R7.reuse, 0.63661974668502807617 ;  /* 0x3f22f98307007820 */ /* 0x040fe20000400000 */
[----:B------:R-:W-:Y:S01]  /*0460*/  FSETP.GE.AND P0, PT, |R7|, 105615, PT ;  /* 0x47ce47800700780b */ /* 0x000fe20003f06200 */
[----:B------:R-:W-:Y:S04]  /*0470*/  BSSY.RECONVERGENT B1, `(.L_x_54) ;  /* 0x000003e000017945 */ /* 0x000fe80003800200 */
[----:B------:R-:W1:Y:S02]  /*0480*/  F2I.NTZ R0, R0 ;  /* 0x0000000000007305 */ /* 0x000e640000203100 */
[----:B-1----:R-:W-:-:S05]  /*0490*/  I2FP.F32.S32 R2, R0 ;  /* 0x0000000000027245 */ /* 0x002fca0000201400 */
[----:B------:R-:W-:-:S04]  /*04a0*/  FFMA R3, R2, -1.5707962512969970703, R7 ;  /* 0xbfc90fda02037823 */ /* 0x000fc80000000007 */
[----:B------:R-:W-:-:S04]  /*04b0*/  FFMA R3, R2, -7.5497894158615963534e-08, R3 ;  /* 0xb3a2216802037823 */ /* 0x000fc80000000003 */
[----:B------:R-:W-:Y:S01]  /*04c0*/  FFMA R2, R2, -5.3903029534742383927e-15, R3 ;  /* 0xa7c234c502027823 */ /* 0x000fe20000000003 */
[----:B------:R-:W-:Y:S06]  /*04d0*/  @!P0 BRA `(.L_x_55) ;  /* 0x0000000000dc8947 */ /* 0x000fec0003800000 */
[----:B------:R-:W-:-:S13]  /*04e0*/  FSETP.NEU.AND P0, PT, |R7|, +INF , PT ;  /* 0x7f8000000700780b */ /* 0x000fda0003f0d200 */
[----:B------:R-:W-:Y:S01]  /*04f0*/  @!P0 FMUL R2, RZ, R7 ;  /* 0x00000007ff028220 */ /* 0x000fe20000400000 */
[----:B------:R-:W-:Y:S01]  /*0500*/  @!P0 IMAD.MOV.U32 R0, RZ, RZ, RZ ;  /* 0x000000ffff008224 */ /* 0x000fe200078e00ff */
[----:B------:R-:W-:Y:S06]  /*0510*/  @!P0 BRA `(.L_x_55) ;  /* 0x0000000000cc8947 */ /* 0x000fec0003800000 */
[----:B------:R-:W-:Y:S01]  /*0520*/  IMAD.SHL.U32 R2, R7, 0x100, RZ ;  /* 0x0000010007027824 */ /* 0x000fe200078e00ff */
[----:B------:R-:W1:Y:S01]  /*0530*/  LDCU.64 UR8, c[0x4][URZ] ;  /* 0x01000000ff0877ac */ /* 0x000e620008000a00 */
[----:B------:R-:W-:Y:S02]  /*0540*/  IMAD.MOV.U32 R6, RZ, RZ, RZ ;  /* 0x000000ffff067224 */ /* 0x000fe400078e00ff */
[----:B------:R-:W-:Y:S01]  /*0550*/  IMAD.MOV.U32 R0, RZ, RZ, R1 ;  /* 0x000000ffff007224 */ /* 0x000fe200078e0001 */
[----:B------:R-:W-:Y:S01]  /*0560*/  LOP3.LUT R13, R2, 0x80000000, RZ, 0xfc, !PT ;  /* 0x80000000020d7812 */ /* 0x000fe200078efcff */
[----:B------:R-:W-:Y:S01]  /*0570*/  UMOV UR5, URZ ;  /* 0x000000ff00057c82 */ /* 0x000fe20008000000 */
[----:B------:R-:W-:-:S05]  /*0580*/  UMOV UR4, URZ ;  /* 0x000000ff00047c82 */ /* 0x000fca0008000000 */
.L_x_56:
[----:B-1----:R-:W-:Y:S01]  /*0590*/  IMAD.U32 R8, RZ, RZ, UR8 ;  /* 0x00000008ff087e24 */ /* 0x002fe2000f8e00ff */
[----:B------:R-:W-:-:S05]  /*05a0*/  MOV R9, UR9 ;  /* 0x0000000900097c02 */ /* 0x000fca0008000f00 */
[----:B0-----:R-:W2:Y:S01]  /*05b0*/  LDG.E.CONSTANT R2, desc[UR6][R8.64] ;  /* 0x0000000608027981 */ /* 0x001ea2000c1e9900 */
[----:B------:R-:W-:Y:S02]  /*05c0*/  UIADD3 UR8, UP0, UPT, UR8, 0x4, URZ ;  /* 0x0000000408087890 */ /* 0x000fe4000ff1e0ff */
[----:B------:R-:W-:Y:S02]  /*05d0*/  UIADD3 UR4, UPT, UPT, UR4, 0x1, URZ ;  /* 0x0000000104047890 */ /* 0x000fe4000fffe0ff */
[----:B------:R-:W-:Y:S02]  /*05e0*/  UIADD3.X UR9, UPT, UPT, URZ, UR9, URZ, UP0, !UPT ;  /* 0x00000009ff097290 */ /* 0x000fe400087fe4ff */
[----:B------:R-:W-:Y:S01]  /*05f0*/  UISETP.NE.AND UP0, UPT, UR4, 0x6, UPT ;  /* 0x000000060400788c */ /* 0x000fe2000bf05270 */
[----:B--2---:R-:W-:-:S03]  /*0600*/  IMAD.WIDE.U32 R2, R2, R13, RZ ;  /* 0x0000000d02027225 */ /* 0x004fc600078e00ff */
[----:B------:R-:W-:-:S04]  /*0610*/  IADD3 R11, P0, PT, R2, R6, RZ ;  /* 0x00000006020b7210 */ /* 0x000fc80007f1e0ff */
[----:B------:R-:W-:Y:S01]  /*0620*/  IADD3.X R6, PT, PT, R3, UR5, RZ, P0, !PT ;  /* 0x0000000503067c10 */ /* 0x000fe200087fe4ff */
[----:B------:R0:W-:Y:S02]  /*0630*/  STL [R0], R11 ;  /* 0x0000000b00007387 */ /* 0x0001e40000100800 */
[----:B0-----:R-:W-:Y:S01]  /*0640*/  VIADD R0, R0, 0x4 ;  /* 0x0000000400007836 */ /* 0x001fe20000000000 */
[----:B------:R-:W-:Y:S06]  /*0650*/  BRA.U UP0, `(.L_x_56) ;  /* 0xfffffffd00cc7547 */ /* 0x000fec000b83ffff */
[----:B------:R-:W-:Y:S01]  /*0660*/  SHF.R.U32.HI R4, RZ, 0x17, R7 ;  /* 0x00000017ff047819 */ /* 0x000fe20000011607 */
[----:B------:R1:W-:Y:S03]  /*0670*/  STL [R1+0x18], R6 ;  /* 0x0000180601007387 */ /* 0x0003e60000100800 */
[C---:B------:R-:W-:Y:S02]  /*0680*/  LOP3.LUT R0, R4.reuse, 0xe0, RZ, 0xc0, !PT ;  /* 0x000000e004007812 */ /* 0x040fe400078ec0ff */
[----:B------:R-:W-:-:S03]  /*0690*/  LOP3.LUT P0, RZ, R4, 0x1f, RZ, 0xc0, !PT ;  /* 0x0000001f04ff7812 */ /* 0x000fc6000780c0ff */
[----:B------:R-:W-:-:S05]  /*06a0*/  VIADD R0, R0, 0xffffff80 ;  /* 0xffffff8000007836 */ /* 0x000fca0000000000 */
[----:B------:R-:W-:-:S05]  /*06b0*/  SHF.R.U32.HI R0, RZ, 0x5, R0 ;  /* 0x00000005ff007819 */ /* 0x000fca0000011600 */
[----:B------:R-:W-:-:S05]  /*06c0*/  IMAD R11, R0, -0x4, R1 ;  /* 0xfffffffc000b7824 */ /* 0x000fca00078e0201 */
[----:B------:R-:W2:Y:S04]  /*06d0*/  LDL R0, [R11+0x18] ;  /* 0x000018000b007983 */ /* 0x000ea80000100800 */
[----:B------:R-:W2:Y:S04]  /*06e0*/  LDL R3, [R11+0x14] ;  /* 0x000014000b037983 */ /* 0x000ea80000100800 */
[----:B------:R-:W3:Y:S01]  /*06f0*/  @P0 LDL R2, [R11+0x10] ;  /* 0x000010000b020983 */ /* 0x000ee20000100800 */
[----:B------:R-:W-:Y:S01]  /*0700*/  LOP3.LUT R4, R4, 0x1f, RZ, 0xc0, !PT ;  /* 0x0000001f04047812 */ /* 0x000fe200078ec0ff */
[----:B------:R-:W-:Y:S01]  /*0710*/  UMOV UR4, 0x54442d19 ;  /* 0x54442d1900047882 */ /* 0x000fe20000000000 */
[----:B------:R-:W-:-:S02]  /*0720*/  UMOV UR5, 0x3bf921fb ;  /* 0x3bf921fb00057882 */ /* 0x000fc40000000000 */
[-C--:B--2---:R-:W-:Y:S02]  /*0730*/  @P0 SHF.L.W.U32.HI R0, R3, R4.reuse, R0 ;  /* 0x0000000403000219 */ /* 0x084fe40000010e00 */
[----:B---3--:R-:W-:Y:S02]  /*0740*/  @P0 SHF.L.W.U32.HI R3, R2, R4, R3 ;  /* 0x0000000402030219 */ /* 0x008fe40000010e03 */
[----:B------:R-:W-:Y:S02]  /*0750*/  ISETP.GE.AND P0, PT, R7, RZ, PT ;  /* 0x000000ff0700720c */ /* 0x000fe40003f06270 */
[C---:B------:R-:W-:Y:S01]  /*0760*/  SHF.L.W.U32.HI R2, R3.reuse, 0x2, R0 ;  /* 0x0000000203027819 */ /* 0x040fe20000010e00 */
[----:B------:R-:W-:-:S03]  /*0770*/  IMAD.SHL.U32 R3, R3, 0x4, RZ ;  /* 0x0000000403037824 */ /* 0x000fc600078e00ff */
[----:B------:R-:W-:Y:S02]  /*0780*/  SHF.R.S32.HI R4, RZ, 0x1f, R2 ;  /* 0x0000001fff047819 */ /* 0x000fe40000011402 */
[----:B------:R-:W-:Y:S02]  /*0790*/  LOP3.LUT R7, R2, R7, RZ, 0x3c, !PT ;  /* 0x0000000702077212 */ /* 0x000fe400078e3cff */
[C---:B------:R-:W-:Y:S02]  /*07a0*/  LOP3.LUT R8, R4.reuse, R3, RZ, 0x3c, !PT ;  /* 0x0000000304087212 */ /* 0x040fe400078e3cff */
[----:B------:R-:W-:Y:S02]  /*07b0*/  LOP3.LUT R9, R4, R2, RZ, 0x3c, !PT ;  /* 0x0000000204097212 */ /* 0x000fe400078e3cff */
[----:B------:R-:W-:Y:S02]  /*07c0*/  SHF.R.U32.HI R3, RZ, 0x1e, R0 ;  /* 0x0000001eff037819 */ /* 0x000fe40000011600 */
[----:B------:R-:W-:-:S02]  /*07d0*/  ISETP.GE.AND P1, PT, R7, RZ, PT ;  /* 0x000000ff0700720c */ /* 0x000fc40003f26270 */
[----:B------:R-:W0:Y:S01]  /*07e0*/  I2F.F64.S64 R8, R8 ;  /* 0x0000000800087312 */ /* 0x000e220000301c00 */
[----:B------:R-:W-:-:S05]  /*07f0*/  LEA.HI R0, R2, R3, RZ, 0x1 ;  /* 0x0000000302007211 */ /* 0x000fca00078f08ff */
[----:B------:R-:W-:-:S04]  /*0800*/  IMAD.MOV R2, RZ, RZ, -R0 ;  /* 0x000000ffff027224 */ /* 0x000fc800078e0a00 */
[----:B------:R-:W-:Y:S01]  /*0810*/  @!P0 IMAD.MOV.U32 R0, RZ, RZ, R2 ;  /* 0x000000ffff008224 */ /* 0x000fe200078e0002 */
[----:B0-----:R-:W-:-:S10]  /*0820*/  DMUL R12, R8, UR4 ;  /* 0x00000004080c7c28 */ /* 0x001fd40008000000 */
[----:B------:R-:W0:Y:S02]  /*0830*/  F2F.F32.F64 R12, R12 ;  /* 0x0000000c000c7310 */ /* 0x000e240000301000 */
[----:B01----:R-:W-:-:S07]  /*0840*/  FSEL R2, -R12, R12, !P1 ;  /* 0x0000000c0c027208 */ /* 0x003fce0004800100 */
.L_x_55:
[----:B0-----:R-:W-:Y:S05]  /*0850*/  BSYNC.RECONVERGENT B1 ;  /* 0x0000000000017941 */ /* 0x001fea0003800200 */
.L_x_54:
[----:B------:R-:W-:Y:S01]  /*0860*/  LOP3.LUT R6, R0, 0x1, RZ, 0xc0, !PT ;  /* 0x0000000100067812 */ /* 0x000fe200078ec0ff */
[----:B------:R-:W-:Y:S02]  /*0870*/  IMAD.MOV.U32 R4, RZ, RZ, 0x37cbac00 ;  /* 0x37cbac00ff047424 */ /* 0x000fe400078e00ff */
[----:B------:R-:W-:Y:S01]  /*0880*/  FMUL R3, R2, R2 ;  /* 0x0000000202037220 */ /* 0x000fe20000400000 */
[----:B------:R-:W-:Y:S01]  /*0890*/  VIADD R0, R0, 0x1 ;  /* 0x0000000100007836 */ /* 0x000fe20000000000 */
[----:B------:R-:W-:Y:S01]  /*08a0*/  ISETP.NE.U32.AND P0, PT, R6, 0x1, PT ;  /* 0x000000010600780c */ /* 0x000fe20003f05070 */
[----:B------:R-:W-:Y:S02]  /*08b0*/  IMAD.MOV.U32 R6, RZ, RZ, 0x3c0885e4 ;  /* 0x3c0885e4ff067424 */ /* 0x000fe400078e00ff */
[----:B------:R-:W-:Y:S01]  /*08c0*/  FFMA R4, R3, R4, -0.0013887860113754868507 ;  /* 0xbab607ed03047423 */ /* 0x000fe20000000004 */
[----:B------:R-:W-:Y:S01]  /*08d0*/  IMAD.MOV.U32 R9, RZ, RZ, 0x3e2aaaa8 ;  /* 0x3e2aaaa8ff097424 */ /* 0x000fe200078e00ff */
[----:B------:R-:W-:-:S02]  /*08e0*/  LOP3.LUT P1, RZ, R0, 0x2, RZ, 0xc0, !PT ;  /* 0x0000000200ff7812 */ /* 0x000fc4000782c0ff */
[----:B------:R-:W-:Y:S02]  /*08f0*/  FSEL R6, R6, 0.041666727513074874878, !P0 ;  /* 0x3d2aaabb06067808 */ /* 0x000fe40004000000 */
[----:B------:R-:W-:Y:S02]  /*0900*/  FSEL R4, R4, -0.00019574658654164522886, P0 ;  /* 0xb94d415304047808 */ /* 0x000fe40000000000 */
[----:B------:R-:W-:Y:S02]  /*0910*/  FSEL R0, R2, 1, !P0 ;  /* 0x3f80000002007808 */ /* 0x000fe40004000000 */
[----:B------:R-:W-:Y:S01]  /*0920*/  FSEL R9, -R9, -0.4999999701976776123, !P0 ;  /* 0xbeffffff09097808 */ /* 0x000fe20004000100 */
[C---:B------:R-:W-:Y:S02]  /*0930*/  FFMA R4, R3.reuse, R4, R6 ;  /* 0x0000000403047223 */ /* 0x040fe40000000006 */
[C---:B------:R-:W-:Y:S02]  /*0940*/  FFMA R7, R3.reuse, R0, RZ ;  /* 0x0000000003077223 */ /* 0x040fe400000000ff */
[----:B------:R-:W-:-:S04]  /*0950*/  FFMA R4, R3, R4, R9 ;  /* 0x0000000403047223 */ /* 0x000fc80000000009 */
[----:B------:R-:W-:-:S04]  /*0960*/  FFMA R0, R7, R4, R0 ;  /* 0x0000000407007223 */ /* 0x000fc80000000000 */
[----:B------:R-:W-:Y:S01]  /*0970*/  @P1 FADD R0, RZ, -R0 ;  /* 0x80000000ff001221 */ /* 0x000fe20000000000 */
[----:B------:R-:W-:Y:S06]  /*0980*/  BRA `(.L_x_57) ;  /* 0x0000000400487947 */ /* 0x000fec0003800000 */
.L_x_53:
        /* <DEDUP_REMOVED lines=13> */
[----:B------:R-:W-:Y:S01]  /*0a60*/  SHF.L.U32 R2, R7, 0x8, RZ ;  /* 0x0000000807027819 */ /* 0x000fe200000006ff */
[----:B------:R-:W-:Y:S01]  /*0a70*/  IMAD.MOV.U32 R6, RZ, RZ, RZ ;  /* 0x000000ffff067224 */ /* 0x000fe200078e00ff */
[----:B------:R-:W1:Y:S01]  /*0a80*/  LDCU.64 UR8, c[0x4][URZ] ;  /* 0x01000000ff0877ac */ /* 0x000e620008000a00 */
[----:B------:R-:W-:Y:S01]  /*0a90*/  IMAD.MOV.U32 R0, RZ, RZ, R1 ;  /* 0x000000ffff007224 */ /* 0x000fe200078e0001 */
[----:B------:R-:W-:Y:S01]  /*0aa0*/  LOP3.LUT R13, R2, 0x80000000, RZ, 0xfc, !PT ;  /* 0x80000000020d7812 */ /* 0x000fe200078efcff */
[----:B------:R-:W-:Y:S01]  /*0ab0*/  UMOV UR5, URZ ;  /* 0x000000ff00057c82 */ /* 0x000fe20008000000 */
[----:B------:R-:W-:-:S05]  /*0ac0*/  UMOV UR4, URZ ;  /* 0x000000ff00047c82 */ /* 0x000fca0008000000 */
.L_x_60:
[----:B-1----:R-:W-:Y:S02]  /*0ad0*/  IMAD.U32 R8, RZ, RZ, UR8 ;  /* 0x00000008ff087e24 */ /* 0x002fe4000f8e00ff */
[----:B------:R-:W-:-:S05]  /*0ae0*/  IMAD.U32 R9, RZ, RZ, UR9 ;  /* 0x00000009ff097e24 */ /* 0x000fca000f8e00ff */
        /* <DEDUP_REMOVED lines=23> */
[----:B------:R-:W-:Y:S01]  /*0c60*/  UMOV UR5, 0x3bf921fb ;  /* 0x3bf921fb00057882 */ /* 0x000fe20000000000 */
[----:B------:R-:W-:-:S02]  /*0c70*/  ISETP.GE.AND P1, PT, R7, RZ, PT ;  /* 0x000000ff0700720c */ /* 0x000fc40003f26270 */
[-C--:B--2---:R-:W-:Y:S02]  /*0c80*/  @P0 SHF.L.W.U32.HI R0, R3, R4.reuse, R0 ;  /* 0x0000000403000219 */ /* 0x084fe40000010e00 */
[----:B---3--:R-:W-:-:S04]  /*0c90*/  @P0 SHF.L.W.U32.HI R3, R2, R4, R3 ;  /* 0x0000000402030219 */ /* 0x008fc80000010e03 */
        /* <DEDUP_REMOVED lines=15> */
.L_x_59:
[----:B0-----:R-:W-:Y:S05]  /*0d90*/  BSYNC.RECONVERGENT B1 ;  /* 0x0000000000017941 */ /* 0x001fea0003800200 */
.L_x_58:
[----:B------:R-:W-:Y:S02]  /*0da0*/  IMAD.MOV.U32 R4, RZ, RZ, 0x37cbac00 ;  /* 0x37cbac00ff047424 */ /* 0x000fe400078e00ff */
[----:B------:R-:W-:Y:S01]  /*0db0*/  FMUL R3, R0, R0 ;  /* 0x0000000000037220 */ /* 0x000fe20000400000 */
[C---:B------:R-:W-:Y:S01]  /*0dc0*/  LOP3.LUT R6, R2.reuse, 0x1, RZ, 0xc0, !PT ;  /* 0x0000000102067812 */ /* 0x040fe200078ec0ff */
[----:B------:R-:W-:Y:S01]  /*0dd0*/  IMAD.MOV.U32 R9, RZ, RZ, 0x3effffff ;  /* 0x3effffffff097424 */ /* 0x000fe200078e00ff */
[----:B------:R-:W-:Y:S01]  /*0de0*/  LOP3.LUT P1, RZ, R2, 0x2, RZ, 0xc0, !PT ;  /* 0x0000000202ff7812 */ /* 0x000fe2000782c0ff */
[----:B------:R-:W-:Y:S01]  /*0df0*/  FFMA R4, R3, R4, -0.0013887860113754868507 ;  /* 0xbab607ed03047423 */ /* 0x000fe20000000004 */
[----:B------:R-:W-:Y:S02]  /*0e00*/  ISETP.NE.U32.AND P0, PT, R6, 0x1, PT ;  /* 0x000000010600780c */ /* 0x000fe40003f05070 */
[----:B------:R-:W-:Y:S02]  /*0e10*/  MOV R6, 0x3d2aaabb ;  /* 0x3d2aaabb00067802 */ /* 0x000fe40000000f00 */
[----:B------:R-:W-:-:S02]  /*0e20*/  FSEL R4, R4, -0.00019574658654164522886, !P0 ;  /* 0xb94d415304047808 */ /* 0x000fc40004000000 */
[----:B------:R-:W-:Y:S02]  /*0e30*/  FSEL R6, R6, 0.0083327032625675201416, !P0 ;  /* 0x3c0885e406067808 */ /* 0x000fe40004000000 */
[----:B------:R-:W-:Y:S02]  /*0e40*/  FSEL R0, R0, 1, P0 ;  /* 0x3f80000000007808 */ /* 0x000fe40000000000 */
[----:B------:R-:W-:Y:S01]  /*0e50*/  FSEL R9, -R9, -0.16666662693023681641, !P0 ;  /* 0xbe2aaaa809097808 */ /* 0x000fe20004000100 */
[C---:B------:R-:W-:Y:S02]  /*0e60*/  FFMA R4, R3.reuse, R4, R6 ;  /* 0x0000000403047223 */ /* 0x040fe40000000006 */
[C---:B------:R-:W-:Y:S02]  /*0e70*/  FFMA R7, R3.reuse, R0, RZ ;  /* 0x0000000003077223 */ /* 0x040fe400000000ff */
[----:B------:R-:W-:-:S04]  /*0e80*/  FFMA R4, R3, R4, R9 ;  /* 0x0000000403047223 */ /* 0x000fc80000000009 */
[----:B------:R-:W-:-:S04]  /*0e90*/  FFMA R0, R7, R4, R0 ;  /* 0x0000000407007223 */ /* 0x000fc80000000000 */
[----:B------:R-:W-:-:S07]  /*0ea0*/  @P1 FADD R0, RZ, -R0 ;  /* 0x80000000ff001221 */ /* 0x000fce0000000000 */
.L_x_57:
[----:B------:R-:W-:Y:S05]  /*0eb0*/  BSYNC.RECONVERGENT B0 ;  /* 0x0000000000007941 */ /* 0x000fea0003800200 */
.L_x_52:
[----:B------:R-:W0:Y:S01]  /*0ec0*/  LDC.64 R2, c[0x0][0x380] ;  /* 0x0000e000ff027b82 */ /* 0x000e220000000a00 */
[----:B------:R-:W-:-:S04]  /*0ed0*/  IMAD R5, R10, 0x100, R5 ;  /* 0x000001000a057824 */ /* 0x000fc800078e0205 */
[----:B0-----:R-:W-:-:S05]  /*0ee0*/  IMAD.WIDE.U32 R2, R5, 0x4, R2 ;  /* 0x0000000405027825 */ /* 0x001fca00078e0002 */
[----:B------:R-:W2:Y:S02]  /*0ef0*/  LDG.E R5, desc[UR6][R2.64] ;  /* 0x0000000602057981 */ /* 0x000ea4000c1e1900 */
[----:B--2---:R-:W-:-:S05]  /*0f00*/  FADD R5, R5, R0 ;  /* 0x0000000005057221 */ /* 0x004fca0000000000 */
[----:B------:R-:W-:Y:S01]  /*0f10*/  STG.E desc[UR6][R2.64], R5 ;  /* 0x0000000502007986 */ /* 0x000fe2000c101906 */
[----:B------:R-:W-:Y:S05]  /*0f20*/  EXIT ;  /* 0x000000000000794d */ /* 0x000fea0003800000 */
        .weak           $__internal_1_$__cuda_sm3x_div_rn_noftz_f32_slowpath
        .type           $__internal_1_$__cuda_sm3x_div_rn_noftz_f32_slowpath,@function
        .size           $__internal_1_$__cuda_sm3x_div_rn_noftz_f32_slowpath,(.L_x_75 - $__internal_1_$__cuda_sm3x_div_rn_noftz_f32_slowpath)
$__internal_1_$__cuda_sm3x_div_rn_noftz_f32_slowpath:
[----:B------:R-:W-:Y:S01]  /*0f30*/  SHF.R.U32.HI R6, RZ, 0x17, R3 ;  /* 0x00000017ff067819 */ /* 0x000fe20000011603 */
[----:B------:R-:W-:Y:S01]  /*0f40*/  BSSY.RECONVERGENT B1, `(.L_x_61) ;  /* 0x0000063000017945 */ /* 0x000fe20003800200 */
[--C-:B------:R-:W-:Y:S02]  /*0f50*/  SHF.R.U32.HI R4, RZ, 0x17, R0.reuse ;  /* 0x00000017ff047819 */ /* 0x100fe40000011600 */
[----:B------:R-:W-:Y:S01]  /*0f60*/  LOP3.LUT R12, R6, 0xff, RZ, 0xc0, !PT ;  /* 0x000000ff060c7812 */ /* 0x000fe200078ec0ff */
[----:B------:R-:W-:Y:S01]  /*0f70*/  IMAD.MOV.U32 R6, RZ, RZ, R0 ;  /* 0x000000ffff067224 */ /* 0x000fe200078e0000 */
[----:B------:R-:W-:-:S03]  /*0f80*/  LOP3.LUT R4, R4, 0xff, RZ, 0xc0, !PT ;  /* 0x000000ff04047812 */ /* 0x000fc600078ec0ff */
[----:B------:R-:W-:Y:S02]  /*0f90*/  VIADD R9, R12, 0xffffffff ;  /* 0xffffffff0c097836 */ /* 0x000fe40000000000 */
[----:B------:R-:W-:-:S03]  /*0fa0*/  VIADD R8, R4, 0xffffffff ;  /* 0xffffffff04087836 */ /* 0x000fc60000000000 */
        /* <DEDUP_REMOVED lines=22> */
[----:B------:R-:W-:Y:S02]  /*1110*/  @P0 IMAD.MOV.U32 R7, RZ, RZ, RZ ;  /* 0x000000ffff070224 */ /* 0x000fe400078e00ff */
[----:B------:R-:W-:Y:S01]  /*1120*/  @!P0 FFMA R6, R0, 1.84467440737095516160e+19, RZ ;  /* 0x5f80000000068823 */ /* 0x000fe200000000ff */
[----:B------:R-:W-:Y:S02]  /*1130*/  @!P0 IMAD.MOV.U32 R7, RZ, RZ, -0x40 ;  /* 0xffffffc0ff078424 */ /* 0x000fe400078e00ff */
[----:B------:R-:W-:Y:S02]  /*1140*/  @!P1 FFMA R3, R3, 1.84467440737095516160e+19, RZ ;  /* 0x5f80000003039823 */ /* 0x000fe400000000ff */
[----:B------:R-:W-:-:S07]  /*1150*/  @!P1 VIADD R7, R7, 0x40 ;  /* 0x0000004007079836 */ /* 0x000fce0000000000 */
.L_x_62:
[----:B------:R-:W-:Y:S01]  /*1160*/  LEA R0, R12, 0xc0800000, 0x17 ;  /* 0xc08000000c007811 */ /* 0x000fe200078eb8ff */
[----:B------:R-:W-:Y:S04]  /*1170*/  BSSY.RECONVERGENT B2, `(.L_x_67) ;  /* 0x0000036000027945 */ /* 0x000fe80003800200 */
[----:B------:R-:W-:Y:S01]  /*1180*/  IMAD.IADD R8, R3, 0x1, -R0 ;  /* 0x0000000103087824 */ /* 0x000fe200078e0a00 */
[----:B------:R-:W-:-:S03]  /*1190*/  IADD3 R3, PT, PT, R4, -0x7f, RZ ;  /* 0xffffff8104037810 */ /* 0x000fc60007ffe0ff */
[----:B------:R-:W0:Y:S01]  /*11a0*/  MUFU.RCP R9, R8 ;  /* 0x0000000800097308 */ /* 0x000e220000001000 */
[----:B------:R-:W-:Y:S01]  /*11b0*/  FADD.FTZ R11, -R8, -RZ ;  /* 0x800000ff080b7221 */ /* 0x000fe20000010100 */
[----:B------:R-:W-:-:S03]  /*11c0*/  IMAD R0, R3, -0x800000, R6 ;  /* 0xff80000003007824 */ /* 0x000fc600078e0206 */
[----:B0-----:R-:W-:-:S04]  /*11d0*/  FFMA R4, R9, R11, 1 ;  /* 0x3f80000009047423 */ /* 0x001fc8000000000b */
[----:B------:R-:W-:-:S04]  /*11e0*/  FFMA R13, R9, R4, R9 ;  /* 0x00000004090d7223 */ /* 0x000fc80000000009 */
[----:B------:R-:W-:-:S04]  /*11f0*/  FFMA R4, R0, R13, RZ ;  /* 0x0000000d00047223 */ /* 0x000fc800000000ff */
[----:B------:R-:W-:-:S04]  /*1200*/  FFMA R9, R11, R4, R0 ;  /* 0x000000040b097223 */ /* 0x000fc80000000000 */
[----:B------:R-:W-:Y:S01]  /*1210*/  FFMA R14, R13, R9, R4 ;  /* 0x000000090d0e7223 */ /* 0x000fe20000000004 */
[----:B------:R-:W-:-:S03]  /*1220*/  IADD3 R4, PT, PT, R3, 0x7f, -R12 ;  /* 0x0000007f03047810 */ /* 0x000fc60007ffe80c */
[----:B------:R-:W-:Y:S02]  /*1230*/  FFMA R11, R11, R14, R0 ;  /* 0x0000000e0b0b7223 */ /* 0x000fe40000000000 */
[----:B------:R-:W-:Y:S02]  /*1240*/  IMAD.IADD R4, R4, 0x1, R7 ;  /* 0x0000000104047824 */ /* 0x000fe400078e0207 */
[----:B------:R-:W-:-:S05]  /*1250*/  FFMA R0, R13, R11, R14 ;  /* 0x0000000b0d007223 */ /* 0x000fca000000000e */
[----:B------:R-:W-:-:S04]  /*1260*/  SHF.R.U32.HI R3, RZ, 0x17, R0 ;  /* 0x00000017ff037819 */ /* 0x000fc80000011600 */
[----:B------:R-:W-:-:S05]  /*1270*/  LOP3.LUT R3, R3, 0xff, RZ, 0xc0, !PT ;  /* 0x000000ff03037812 */ /* 0x000fca00078ec0ff */
[----:B------:R-:W-:-:S04]  /*1280*/  IMAD.IADD R8, R3, 0x1, R4 ;  /* 0x0000000103087824 */ /* 0x000fc800078e0204 */
        /* <DEDUP_REMOVED lines=11> */
[C---:B------:R-:W-:Y:S02]  /*1340*/  VIADD R7, R8.reuse, 0x20 ;  /* 0x0000002008077836 */ /* 0x040fe40000000000 */
[-CC-:B------:R-:W-:Y:S01]  /*1350*/  FFMA.RM R4, R13, R11.reuse, R14.reuse ;  /* 0x0000000b0d047223 */ /* 0x180fe2000000400e */
[C---:B------:R-:W-:Y:S02]  /*1360*/  ISETP.NE.AND P2, PT, R8.reuse, RZ, PT ;  /* 0x000000ff0800720c */ /* 0x040fe40003f45270 */
[----:B------:R-:W-:Y:S01]  /*1370*/  LOP3.LUT R6, R3, 0x7fffff, RZ, 0xc0, !PT ;  /* 0x007fffff03067812 */ /* 0x000fe200078ec0ff */
[----:B------:R-:W-:Y:S01]  /*1380*/  FFMA.RP R3, R13, R11, R14 ;  /* 0x0000000b0d037223 */ /* 0x000fe2000000800e */
[----:B------:R-:W-:Y:S01]  /*1390*/  ISETP.NE.AND P1, PT, R8, RZ, PT ;  /* 0x000000ff0800720c */ /* 0x000fe20003f25270 */
[----:B------:R-:W-:Y:S01]  /*13a0*/  IMAD.MOV R8, RZ, RZ, -R8 ;  /* 0x000000ffff087224 */ /* 0x000fe200078e0a08 */
[----:B------:R-:W-:-:S02]  /*13b0*/  LOP3.LUT R6, R6, 0x800000, RZ, 0xfc, !PT ;  /* 0x0080000006067812 */ /* 0x000fc400078efcff */
[----:B------:R-:W-:Y:S02]  /*13c0*/  FSETP.NEU.FTZ.AND P0, PT, R3, R4, PT ;  /* 0x000000040300720b */ /* 0x000fe40003f1d000 */
[----:B------:R-:W-:Y:S02]  /*13d0*/  SHF.L.U32 R7, R6, R7, RZ ;  /* 0x0000000706077219 */ /* 0x000fe400000006ff */
[----:B------:R-:W-:Y:S02]  /*13e0*/  SEL R3, R8, RZ, P2 ;  /* 0x000000ff08037207 */ /* 0x000fe40001000000 */
[----:B------:R-:W-:Y:S02]  /*13f0*/  ISETP.NE.AND P1, PT, R7, RZ, P1 ;  /* 0x000000ff0700720c */ /* 0x000fe40000f25270 */
[----:B------:R-:W-:Y:S02]  /*1400*/  SHF.R.U32.HI R3, RZ, R3, R6 ;  /* 0x00000003ff037219 */ /* 0x000fe40000011606 */
[----:B------:R-:W-:-:S02]  /*1410*/  PLOP3.LUT P0, PT, P0, P1, PT, 0xf8, 0x8f ;  /* 0x00000000008f781c */ /* 0x000fc40000703f70 */
[----:B------:R-:W-:Y:S02]  /*1420*/  SHF.R.U32.HI R7, RZ, 0x1, R3 ;  /* 0x00000001ff077819 */ /* 0x000fe40000011603 */
[----:B------:R-:W-:-:S04]  /*1430*/  SEL R4, RZ, 0x1, !P0 ;  /* 0x00000001ff047807 */ /* 0x000fc80004000000 */
[----:B------:R-:W-:-:S04]  /*1440*/  LOP3.LUT R4, R4, 0x1, R7, 0xf8, !PT ;  /* 0x0000000104047812 */ /* 0x000fc800078ef807 */
[----:B------:R-:W-:-:S05]  /*1450*/  LOP3.LUT R4, R4, R3, RZ, 0xc0, !PT ;  /* 0x0000000304047212 */ /* 0x000fca00078ec0ff */
[----:B------:R-:W-:-:S05]  /*1460*/  IMAD.IADD R7, R7, 0x1, R4 ;  /* 0x0000000107077824 */ /* 0x000fca00078e0204 */
[----:B------:R-:W-:Y:S01]  /*1470*/  LOP3.LUT R0, R7, R0, RZ, 0xfc, !PT ;  /* 0x0000000007007212 */ /* 0x000fe200078efcff */
[----:B------:R-:W-:Y:S06]  /*1480*/  BRA `(.L_x_70) ;  /* 0x0000000000107947 */ /* 0x000fec0003800000 */
.L_x_69:
[----:B------:R-:W-:-:S04]  /*1490*/  LOP3.LUT R0, R0, 0x80000000, RZ, 0xc0, !PT ;  /* 0x8000000000007812 */ /* 0x000fc800078ec0ff */
[----:B------:R-:W-:Y:S01]  /*14a0*/  LOP3.LUT R0, R0, 0x7f800000, RZ, 0xfc, !PT ;  /* 0x7f80000000007812 */ /* 0x000fe200078efcff */
[----:B------:R-:W-:Y:S06]  /*14b0*/  BRA `(.L_x_70) ;  /* 0x0000000000047947 */ /* 0x000fec0003800000 */
.L_x_68:
[----:B------:R-:W-:-:S07]  /*14c0*/  IMAD R0, R4, 0x800000, R0 ;  /* 0x0080000004007824 */ /* 0x000fce00078e0200 */
.L_x_70:
[----:B------:R-:W-:Y:S05]  /*14d0*/  BSYNC.RECONVERGENT B2 ;  /* 0x0000000000027941 */ /* 0x000fea0003800200 */
.L_x_67:
[----:B------:R-:W-:Y:S05]  /*14e0*/  BRA `(.L_x_71) ;  /* 0x0000000000207947 */ /* 0x000fea0003800000 */
.L_x_66:
[----:B------:R-:W-:-:S04]  /*14f0*/  LOP3.LUT R0, R3, 0x80000000, R6, 0x48, !PT ;  /* 0x8000000003007812 */ /* 0x000fc800078e4806 */
[----:B------:R-:W-:Y:S01]  /*1500*/  LOP3.LUT R0, R0, 0x7f800000, RZ, 0xfc, !PT ;  /* 0x7f80000000007812 */ /* 0x000fe200078efcff */
[----:B------:R-:W-:Y:S06]  /*1510*/  BRA `(.L_x_71) ;  /* 0x0000000000147947 */ /* 0x000fec0003800000 */
.L_x_65:
[----:B------:R-:W-:Y:S01]  /*1520*/  LOP3.LUT R0, R3, 0x80000000, R6, 0x48, !PT ;  /* 0x8000000003007812 */ /* 0x000fe200078e4806 */
[----:B------:R-:W-:Y:S06]  /*1530*/  BRA `(.L_x_71) ;  /* 0x00000000000c7947 */ /* 0x000fec0003800000 */
.L_x_64:
[----:B------:R-:W0:Y:S01]  /*1540*/  MUFU.RSQ R0, -QNAN ;  /* 0xffc0000000007908 */ /* 0x000e220000001400 */
[----:B------:R-:W-:Y:S05]  /*1550*/  BRA `(.L_x_71) ;  /* 0x0000000000047947 */ /* 0x000fea0003800000 */
.L_x_63:
[----:B------:R-:W-:-:S07]  /*1560*/  FADD.FTZ R0, R0, R3 ;  /* 0x0000000300007221 */ /* 0x000fce0000010000 */
.L_x_71:
[----:B------:R-:W-:Y:S05]  /*1570*/  BSYNC.RECONVERGENT B1 ;  /* 0x0000000000017941 */ /* 0x000fea0003800200 */
.L_x_61:
[----:B------:R-:W-:-:S04]  /*1580*/  IMAD.MOV.U32 R3, RZ, RZ, 0x0 ;  /* 0x00000000ff037424 */ /* 0x000fc800078e00ff */
[----:B0-----:R-:W-:Y:S05]  /*1590*/  RET.REL.NODEC R2 `(_Z18add_pos_emb_kernelPf) ;  /* 0xffffffe802987950 */ /* 0x001fea0003c3ffff */
.L_x_72:
        /* <DEDUP_REMOVED lines=14> */
.L_x_75:


//--------------------- .text._Z22patch_embedding_kernelPKfS0_Pf --------------------------
	.section	.text._Z22patch_embedding_kernelPKfS0_Pf,"ax",@progbits
	.align	128
        .global         _Z22patch_embedding_kernelPKfS0_Pf
        .type           _Z22patch_embedding_kernelPKfS0_Pf,@function
        .size           _Z22patch_embedding_kernelPKfS0_Pf,(.L_x_88 - _Z22patch_embedding_kernelPKfS0_Pf)
        .other          _Z22patch_embedding_kernelPKfS0_Pf,@"STO_CUDA_ENTRY STV_DEFAULT"
_Z22patch_embedding_kernelPKfS0_Pf:
.text._Z22patch_embedding_kernelPKfS0_Pf:
[----:B------:R-:W-:Y:S01]  /*0000*/  LDC R1, c[0x0][0x37c] ;  /* 0x0000df00ff017b82 */ /* 0x000fe20000000800 */
[----:B------:R-:W0:Y:S02]  /*0010*/  S2R R3, SR_CTAID.X ;  /* 0x0000000000037919 */ /* 0x000e240000002500 */
[----:B0-----:R-:W-:-:S13]  /*0020*/  ISETP.GT.U32.AND P0, PT, R3, 0x3f, PT ;  /* 0x0000003f0300780c */ /* 0x001fda0003f04070 */
[----:B------:R-:W-:Y:S05]  /*0030*/  @P0 EXIT ;  /* 0x000000000000094d */ /* 0x000fea0003800000 */
[----:B------:R-:W0:Y:S01]  /*0040*/  S2R R0, SR_TID.X ;  /* 0x0000000000007919 */ /* 0x000e220000002100 */
[----:B------:R-:W1:Y:S01]  /*0050*/  LDC.64 R4, c[0x0][0x380] ;  /* 0x0000e000ff047b82 */ /* 0x000e620000000a00 */
[C---:B------:R-:W-:Y:S01]  /*0060*/  SHF.L.U32 R6, R3.reuse, 0x5, RZ ;  /* 0x0000000503067819 */ /* 0x040fe200000006ff */
[----:B------:R-:W2:Y:S01]  /*0070*/  LDCU.64 UR6, c[0x0][0x358] ;  /* 0x00006b00ff0677ac */ /* 0x000ea20008000a00 */
[----:B------:R-:W-:Y:S02]  /*0080*/  SHF.L.U32 R2, R3, 0x2, RZ ;  /* 0x0000000203027819 */ /* 0x000fe400000006ff */
[----:B------:R-:W-:Y:S02]  /*0090*/  LOP3.LUT R7, R6, 0xe0, RZ, 0xc0, !PT ;  /* 0x000000e006077812 */ /* 0x000fe400078ec0ff */
[--C-:B0-----:R-:W-:Y:S02]  /*00a0*/  SHF.R.U32.HI R9, RZ, 0x5, R0.reuse ;  /* 0x00000005ff097819 */ /* 0x101fe40000011600 */
[----:B------:R-:W-:-:S02]  /*00b0*/  LOP3.LUT R7, R7, 0x1f, R0, 0xf8, !PT ;  /* 0x0000001f07077812 */ /* 0x000fc400078ef800 */
[----:B------:R-:W-:-:S04]  /*00c0*/  LOP3.LUT R2, R9, 0xe0, R2, 0xf8, !PT ;  /* 0x000000e009027812 */ /* 0x000fc800078ef802 */
[----:B------:R-:W-:-:S05]  /*00d0*/  LEA R7, R2, R7, 0x8 ;  /* 0x0000000702077211 */ /* 0x000fca00078e40ff */
[----:B-1----:R-:W-:-:S06]  /*00e0*/  IMAD.WIDE.U32 R4, R7, 0x4, R4 ;  /* 0x0000000407047825 */ /* 0x002fcc00078e0004 */
[----:B--2---:R-:W2:Y:S01]  /*00f0*/  LDG.E R4, desc[UR6][R4.64] ;  /* 0x0000000604047981 */ /* 0x004ea2000c1e1900 */
[----:B------:R-:W0:Y:S01]  /*0100*/  S2UR UR5, SR_CgaCtaId ;  /* 0x00000000000579c3 */ /* 0x000e220000008800 */
[----:B------:R-:W-:Y:S01]  /*0110*/  UMOV UR4, 0x400 ;  /* 0x0000040000047882 */ /* 0x000fe20000000000 */
[----:B------:R-:W-:Y:S01]  /*0120*/  ISETP.GT.U32.AND P0, PT, R0, 0xff, PT ;  /* 0x000000ff0000780c */ /* 0x000fe20003f04070 */
[----:B0-----:R-:W-:-:S06]  /*0130*/  ULEA UR4, UR5, UR4, 0x18 ;  /* 0x0000000405047291 */ /* 0x001fcc000f8ec0ff */
[----:B------:R-:W-:-:S05]  /*0140*/  LEA R7, R0, UR4, 0x2 ;  /* 0x0000000400077c11 */ /* 0x000fca000f8e10ff */
[----:B--2---:R0:W-:Y:S01]  /*0150*/  STS [R7], R4 ;  /* 0x0000000407007388 */ /* 0x0041e20000000800 */
[----:B------:R-:W-:Y:S06]  /*0160*/  BAR.SYNC.DEFER_BLOCKING 0x0 ;  /* 0x0000000000007b1d */ /* 0x000fec0000010000 */
[----:B------:R-:W-:Y:S05]  /*0170*/  @P0 EXIT ;  /* 0x000000000000094d */ /* 0x000fea0003800000 */
[----:B------:R-:W1:Y:S01]  /*0180*/  LDC.64 R32, c[0x0][0x388] ;  /* 0x0000e200ff207b82 */ /* 0x000e620000000a00 */
[----:B0-----:R-:W0:Y:S01]  /*0190*/  LDS.128 R4, [UR4] ;  /* 0x00000004ff047984 */ /* 0x001e220008000c00 */
[----:B-1----:R-:W-:-:S05]  /*01a0*/  IMAD.WIDE.U32 R32, R0, 0x4, R32 ;  /* 0x0000000400207825 */ /* 0x002fca00078e0020 */
[----:B------:R-:W0:Y:S04]  /*01b0*/  LDG.E R13, desc[UR6][R32.64] ;  /* 0x00000006200d7981 */ /* 0x000e28000c1e1900 */
[----:B------:R-:W2:Y:S04]  /*01c0*/  LDG.E R21, desc[UR6][R32.64+0x400] ;  /* 0x0004000620157981 */ /* 0x000ea8000c1e1900 */
[----:B------:R-:W3:Y:S04]  /*01d0*/  LDG.E R18, desc[UR6][R32.64+0x800] ;  /* 0x0008000620127981 */ /* 0x000ee8000c1e1900 */
[----:B------:R-:W4:Y:S04]  /*01e0*/  LDG.E R12, desc[UR6][R32.64+0xc00] ;  /* 0x000c0006200c7981 */ /* 0x000f28000c1e1900 */
[----:B------:R-:W5:Y:S04]  /*01f0*/  LDG.E R11, desc[UR6][R32.64+0x1000] ;  /* 0x00100006200b7981 */ /* 0x000f68000c1e1900 */
        /* <DEDUP_REMOVED lines=19> */
[----:B------:R-:W5:Y:S01]  /*0330*/  LDG.E R34, desc[UR6][R32.64+0xffc00] ;  /* 0x0ffc000620227981 */ /* 0x000f62000c1e1900 */
[----:B0-----:R-:W-:-:S03]  /*0340*/  FFMA R4, R4, R13, RZ ;  /* 0x0000000d04047223 */ /* 0x001fc600000000ff */
[----:B------:R-:W5:Y:S01]  /*0350*/  LDG.E R13, desc[UR6][R32.64+0x5000] ;  /* 0x00500006200d7981 */ /* 0x000f62000c1e1900 */
[----:B--2---:R-:W-:-:S03]  /*0360*/  FFMA R5, R21, R5, R4 ;  /* 0x0000000515057223 */ /* 0x004fc60000000004 */
[----:B------:R-:W2:Y:S01]  /*0370*/  LDG.E R21, desc[UR6][R32.64+0x4800] ;  /* 0x0048000620157981 */ /* 0x000ea2000c1e1900 */
[----:B---3--:R-:W-:-:S03]  /*0380*/  FFMA R5, R18, R6, R5 ;  /* 0x0000000612057223 */ /* 0x008fc60000000005 */
[----:B------:R-:W3:Y:S01]  /*0390*/  LDG.E R18, desc[UR6][R32.64+0x4c00] ;  /* 0x004c000620127981 */ /* 0x000ee2000c1e1900 */
[----:B----4-:R-:W-:-:S03]  /*03a0*/  FFMA R25, R12, R7, R5 ;  /* 0x000000070c197223 */ /* 0x010fc60000000005 */
[----:B------:R-:W5:Y:S04]  /*03b0*/  LDS.128 R4, [UR4+0x10] ;  /* 0x00001004ff047984 */ /* 0x000f680008000c00 */
[----:B------:R-:W4:Y:S01]  /*03c0*/  LDG.E R12, desc[UR6][R32.64+0x5400] ;  /* 0x00540006200c7981 */ /* 0x000f22000c1e1900 */
[----:B-----5:R-:W-:-:S04]  /*03d0*/  FFMA R11, R4, R11, R25 ;  /* 0x0000000b040b7223 */ /* 0x020fc80000000019 */
[----:B------:R-:W-:Y:S02]  /*03e0*/  FFMA R8, R8, R5, R11 ;  /* 0x0000000508087223 */ /* 0x000fe4000000000b */
[----:B------:R-:W5:Y:S02]  /*03f0*/  LDG.E R11, desc[UR6][R32.64+0x5800] ;  /* 0x00580006200b7981 */ /* 0x000f64000c1e1900 */
[----:B------:R-:W-:Y:S02]  /*0400*/  FFMA R9, R9, R6, R8 ;  /* 0x0000000609097223 */ /* 0x000fe40000000008 */
[----:B------:R-:W5:Y:S02]  /*0410*/  LDG.E R8, desc[UR6][R32.64+0x5c00] ;  /* 0x005c000620087981 */ /* 0x000f64000c1e1900 */
[----:B------:R-:W-:Y:S02]  /*0420*/  FFMA R25, R10, R7, R9 ;  /* 0x000000070a197223 */ /* 0x000fe40000000009 */
[----:B------:R-:W0:Y:S04]  /*0430*/  LDS.128 R4, [UR4+0x20] ;  /* 0x00002004ff047984 */ /* 0x000e280008000c00 */
[----:B------:R-:W5:Y:S04]  /*0440*/  LDG.E R9, desc[UR6][R32.64+0x6000] ;  /* 0x0060000620097981 */ /* 0x000f68000c1e1900 */
[----:B------:R-:W5:Y:S01]  /*0450*/  LDG.E R10, desc[UR6][R32.64+0x6400] ;  /* 0x00640006200a7981 */ /* 0x000f62000c1e1900 */
[----:B0-----:R-:W-:-:S04]  /*0460*/  FFMA R19, R4, R19, R25 ;  /* 0x0000001304137223 */ /* 0x001fc80000000019 */
        /* <DEDUP_REMOVED lines=8> */
[----:B0-----:R-:W-:-:S03]  /*04f0*/  FFMA R17, R4, R17, R25 ;  /* 0x0000001104117223 */ /* 0x001fc60000000019 */
[----:B------:R-:W5:Y:S01]  /*0500*/  LDG.E R25, desc[UR6][R32.64+0x8000] ;  /* 0x0080000620197981 */ /* 0x000f62000c1e1900 */
[----:B------:R-:W-:-:S03]  /*0510*/  FFMA R4, R2, R5, R17 ;  /* 0x0000000502047223 */ /* 0x000fc60000000011 */
[----:B------:R-:W5:Y:S04]  /*0520*/  LDG.E R17, desc[UR6][R32.64+0x7800] ;  /* 0x0078000620117981 */ /* 0x000f68000c1e1900 */
[----:B------:R-:W5:Y:S01]  /*0530*/  LDG.E R2, desc[UR6][R32.64+0x7c00] ;  /* 0x007c000620027981 */ /* 0x000f62000c1e1900 */
[----:B------:R-:W-:-:S04]  /*0540*/  FFMA R27, R27, R6, R4 ;  /* 0x000000061b1b7223 */ /* 0x000fc80000000004 */
[----:B------:R-:W-:Y:S02]  /*0550*/  FFMA R27, R22, R7, R27 ;  /* 0x00000007161b7223 */ /* 0x000fe4000000001b */
[----:B------:R-:W0:Y:S04]  /*0560*/  LDS.128 R4, [UR4+0x40] ;  /* 0x00004004ff047984 */ /* 0x000e280008000c00 */
[----:B------:R-:W5:Y:S01]  /*0570*/  LDG.E R22, desc[UR6][R32.64+0x8400] ;  /* 0x0084000620167981 */ /* 0x000f62000c1e1900 */
[----:B0-----:R-:W-:-:S04]  /*0580*/  FFMA R23, R4, R23, R27 ;  /* 0x0000001704177223 */ /* 0x001fc8000000001b */
[----:B------:R-:W-:Y:S02]  /*0590*/  FFMA R20, R20, R5, R23 ;  /* 0x0000000514147223 */ /* 0x000fe40000000017 */
[----:B------:R-:W5:Y:S02]  /*05a0*/  LDG.E R23, desc[UR6][R32.64+0x8800] ;  /* 0x0088000620177981 */ /* 0x000f64000c1e1900 */
[----:B--2---:R-:W-:Y:S02]  /*05b0*/  FFMA R21, R21, R6, R20 ;  /* 0x0000000615157223 */ /* 0x004fe40000000014 */
[----:B------:R-:W2:Y:S02]  /*05c0*/  LDG.E R20, desc[UR6][R32.64+0x8c00] ;  /* 0x008c000620147981 */ /* 0x000ea4000c1e1900 */
[----:B---3--:R-:W-:Y:S02]  /*05d0*/  FFMA R27, R18, R7, R21 ;  /* 0x00000007121b7223 */ /* 0x008fe40000000015 */
[----:B------:R-:W0:Y:S04]  /*05e0*/  LDS.128 R4, [UR4+0x50] ;  /* 0x00005004ff047984 */ /* 0x000e280008000c00 */
[----:B------:R-:W3:Y:S04]  /*05f0*/  LDG.E R21, desc[UR6][R32.64+0x9000] ;  /* 0x0090000620157981 */ /* 0x000ee8000c1e1900 */
[----:B------:R-:W3:Y:S01]  /*0600*/  LDG.E R18, desc[UR6][R32.64+0x9400] ;  /* 0x0094000620127981 */ /* 0x000ee2000c1e1900 */
[----:B0-----:R-:W-:-:S04]  /*0610*/  FFMA R13, R4, R13, R27 ;  /* 0x0000000d040d7223 */ /* 0x001fc8000000001b */
[----:B----4-:R-:W-:Y:S02]  /*0620*/  FFMA R4, R12, R5, R13 ;  /* 0x000000050c047223 */ /* 0x010fe4000000000d */
[----:B------:R-:W4:Y:S02]  /*0630*/  LDG.E R13, desc[UR6][R32.64+0x9800] ;  /* 0x00980006200d7981 */ /* 0x000f24000c1e1900 */
[----:B-----5:R-:W-:Y:S02]  /*0640*/  FFMA R11, R11, R6, R4 ;  /* 0x000000060b0b7223 */ /* 0x020fe40000000004 */
        /* <DEDUP_REMOVED lines=20> */
[----:B------:R-:W5:Y:S04]  /*0790*/  LDG.E R17, desc[UR6][R32.64+0xc000] ;  /* 0x00c0000620117981 */ /* 0x000f68000c1e1900 */
[----:B------:R-:W5:Y:S04]  /*07a0*/  LDG.E R2, desc[UR6][R32.64+0xc400] ;  /* 0x00c4000620027981 */ /* 0x000f68000c1e1900 */
[----:B------:R-:W0:Y:S02]  /*07b0*/  LDS.128 R4, [UR4+0x80] ;  /* 0x00008004ff047984 */ /* 0x000e240008000c00 */
[----:B0-----:R-:W-:-:S02]  /*07c0*/  FFMA R25, R4, R25, R27 ;  /* 0x0000001904197223 */ /* 0x001fc4000000001b */
[----:B------:R-:W5:Y:S02]  /*07d0*/  LDG.E R27, desc[UR6][R32.64+0xc800] ;  /* 0x00c80006201b7981 */ /* 0x000f64000c1e1900 */
[----:B------:R-:W-:-:S04]  /*07e0*/  FFMA R22, R22, R5, R25 ;  /* 0x0000000516167223 */ /* 0x000fc80000000019 */
[----:B------:R-:W-:Y:S02]  /*07f0*/  FFMA R23, R23, R6, R22 ;  /* 0x0000000617177223 */ /* 0x000fe40000000016 */
[----:B------:R-:W5:Y:S02]  /*0800*/  LDG.E R22, desc[UR6][R32.64+0xcc00] ;  /* 0x00cc000620167981 */ /* 0x000f64000c1e1900 */
[----:B--2---:R-:W-:Y:S02]  /*0810*/  FFMA R25, R20, R7, R23 ;  /* 0x0000000714197223 */ /* 0x004fe40000000017 */
[----:B------:R-:W3:Y:S04]  /*0820*/  LDS.128 R4, [UR4+0x90] ;  /* 0x00009004ff047984 */ /* 0x000ee80008000c00 */
[----:B------:R-:W2:Y:S04]  /*0830*/  LDG.E R23, desc[UR6][R32.64+0xd000] ;  /* 0x00d0000620177981 */ /* 0x000ea8000c1e1900 */
[----:B------:R-:W2:Y:S01]  /*0840*/  LDG.E R20, desc[UR6][R32.64+0xd400] ;  /* 0x00d4000620147981 */ /* 0x000ea2000c1e1900 */
[----:B---3--:R-:W-:-:S04]  /*0850*/  FFMA R21, R4, R21, R25 ;  /* 0x0000001504157223 */ /* 0x008fc80000000019 */
[----:B------:R-:W-:Y:S02]  /*0860*/  FFMA R18, R18, R5, R21 ;  /* 0x0000000512127223 */ /* 0x000fe40000000015 */
[----:B------:R-:W3:Y:S02]  /*0870*/  LDG.E R21, desc[UR6][R32.64+0xd800] ;  /* 0x00d8000620157981 */ /* 0x000ee4000c1e1900 */
[----:B----4-:R-:W-:Y:S02]  /*0880*/  FFMA R13, R13, R6, R18 ;  /* 0x000000060d0d7223 */ /* 0x010fe40000000012 */
[----:B------:R-:W4:Y:S02]  /*0890*/  LDG.E R18, desc[UR6][R32.64+0xdc00] ;  /* 0x00dc000620127981 */ /* 0x000f24000c1e1900 */
[----:B-----5:R-:W-:Y:S02]  /*08a0*/  FFMA R25, R12, R7, R13 ;  /* 0x000000070c197223 */ /* 0x020fe4000000000d */
        /* <DEDUP_REMOVED lines=28> */
[----:B------:R-:W2:Y:S04]  /*0a70*/  LDS.128 R4, [UR4+0xd0] ;  /* 0x0000d004ff047984 */ /* 0x000ea80008000c00 */
[----:B------:R-:W5:Y:S01]  /*0a80*/  LDG.E R22, desc[UR6][R32.64+0x11400] ;  /* 0x0114000620167981 */ /* 0x000f62000c1e1900 */
[----:B--2---:R-:W-:-:S04]  /*0a90*/  FFMA R23, R4, R23, R27 ;  /* 0x0000001704177223 */ /* 0x004fc8000000001b */
[----:B------:R-:W-:Y:S02]  /*0aa0*/  FFMA R20, R20, R5, R23 ;  /* 0x0000000514147223 */ /* 0x000fe40000000017 */
[----:B------:R-:W2:Y:S02]  /*0ab0*/  LDG.E R23, desc[UR6][R32.64+0x11800] ;  /* 0x0118000620177981 */ /* 0x000ea4000c1e1900 */
[----:B---3--:R-:W-:Y:S02]  /*0ac0*/  FFMA R21, R21, R6, R20 ;  /* 0x0000000615157223 */ /* 0x008fe40000000014 */
[----:B------:R-:W3:Y:S02]  /*0ad0*/  LDG.E R20, desc[UR6][R32.64+0x11c00] ;  /* 0x011c000620147981 */ /* 0x000ee4000c1e1900 */
[----:B----4-:R-:W-:Y:S02]  /*0ae0*/  FFMA R27, R18, R7, R21 ;  /* 0x00000007121b7223 */ /* 0x010fe40000000015 */
[----:B------:R-:W5:Y:S04]  /*0af0*/  LDS.128 R4, [UR4+0xe0] ;  /* 0x0000e004ff047984 */ /* 0x000f680008000c00 */
[----:B------:R-:W4:Y:S04]  /*0b00*/  LDG.E R21, desc[UR6][R32.64+0x12000] ;  /* 0x0120000620157981 */ /* 0x000f28000c1e1900 */
        /* <DEDUP_REMOVED lines=31> */
[----:B--2---:R-:W-:Y:S02]  /*0d00*/  FFMA R23, R23, R6, R22 ;  /* 0x0000000617177223 */ /* 0x004fe40000000016 */
[----:B------:R-:W2:Y:S02]  /*0d10*/  LDG.E R22, desc[UR6][R32.64+0x15c00] ;  /* 0x015c000620167981 */ /* 0x000ea4000c1e1900 */
[----:B---3--:R-:W-:Y:S02]  /*0d20*/  FFMA R25, R20, R7, R23 ;  /* 0x0000000714197223 */ /* 0x008fe40000000017 */
[----:B------:R-:W4:Y:S04]  /*0d30*/  LDS.128 R4, [UR4+0x120] ;  /* 0x00012004ff047984 */ /* 0x000f280008000c00 */
[----:B------:R-:W3:Y:S04]  /*0d40*/  LDG.E R23, desc[UR6][R32.64+0x16000] ;  /* 0x0160000620177981 */ /* 0x000ee8000c1e1900 */
[----:B------:R-:W3:Y:S01]  /*0d50*/  LDG.E R20, desc[UR6][R32.64+0x16400] ;  /* 0x0164000620147981 */ /* 0x000ee2000c1e1900 */
[----:B----4-:R-:W-:-:S04]  /*0d60*/  FFMA R21, R4, R21, R25 ;  /* 0x0000001504157223 */ /* 0x010fc80000000019 */
[----:B------:R-:W-:Y:S02]  /*0d70*/  FFMA R18, R18, R5, R21 ;  /* 0x0000000512127223 */ /* 0x000fe40000000015 */
        /* <DEDUP_REMOVED lines=31> */
[----:B--2---:R-:W-:Y:S02]  /*0f70*/  FFMA R27, R22, R7, R27 ;  /* 0x00000007161b7223 */ /* 0x004fe4000000001b */
[----:B------:R-:W3:Y:S04]  /*0f80*/  LDS.128 R4, [UR4+0x160] ;  /* 0x00016004ff047984 */ /* 0x000ee80008000c00 */
        /* <DEDUP_REMOVED lines=39> */
[----:B--2---:R-:W-:-:S04]  /*1200*/  FFMA R22, R22, R5, R25 ;  /* 0x0000000516167223 */ /* 0x004fc80000000019 */
[----:B---3--:R-:W-:Y:S02]  /*1210*/  FFMA R23, R23, R6, R22 ;  /* 0x0000000617177223 */ /* 0x008fe40000000016 */
[----:B------:R-:W2:Y:S02]  /*1220*/  LDG.E R22, desc[UR6][R32.64+0x1ec00] ;  /* 0x01ec000620167981 */ /* 0x000ea4000c1e1900 */
[----:B----4-:R-:W-:Y:S02]  /*1230*/  FFMA R25, R20, R7, R23 ;  /* 0x0000000714197223 */ /* 0x010fe40000000017 */
[----:B------:R-:W5:Y:S04]  /*1240*/  LDS.128 R4, [UR4+0x1b0] ;  /* 0x0001b004ff047984 */ /* 0x000f680008000c00 */
[----:B------:R-:W3:Y:S04]  /*1250*/  LDG.E R23, desc[UR6][R32.64+0x1f000] ;  /* 0x01f0000620177981 */ /* 0x000ee8000c1e1900 */
        /* <DEDUP_REMOVED lines=38> */
[----:B----4-:R-:W-:Y:S02]  /*14c0*/  FFMA R20, R20, R5, R23 ;  /* 0x0000000514147223 */ /* 0x010fe40000000017 */
[----:B------:R-:W3:Y:S02]  /*14d0*/  LDG.E R23, desc[UR6][R32.64+0x23800] ;  /* 0x0238000620177981 */ /* 0x000ee4000c1e1900 */
[----:B-----5:R-:W-:Y:S02]  /*14e0*/  FFMA R21, R21, R6, R20 ;  /* 0x0000000615157223 */ /* 0x020fe40000000014 */
[----:B------:R-:W4:Y:S02]  /*14f0*/  LDG.E R20, desc[UR6][R32.64+0x23c00] ;  /* 0x023c000620147981 */ /* 0x000f24000c1e1900 */
        /* <DEDUP_REMOVED lines=1680> */
[----:B------:R-:W5:Y:S04]  /*7e00*/  LDG.E R19, desc[UR6][R32.64+0xde800] ;  /* 0x0de8000620137981 */ /* 0x000f68000c1e1900 */
[----:B------:R-:W5:Y:S01]  /*7e10*/  LDG.E R16, desc[UR6][R32.64+0xdec00] ;  /* 0x0dec000620107981 */ /* 0x000f62000c1e1900 */
[----:B------:R-:W-:-:S04]  /*7e20*/  FFMA R15, R15, R6, R4 ;  /* 0x000000060f0f7223 */ /* 0x000fc80000000004 */
        /* <DEDUP_REMOVED lines=42> */
[----:B------:R-:W-:-:S04]  /*80d0*/  FFMA R14, R14, R5, R27 ;  /* 0x000000050e0e7223 */ /* 0x000fc8000000001b */
        /* <DEDUP_REMOVED lines=8> */
[----:B--2---:R-:W-:Y:S02]  /*8160*/  FFMA R22, R22, R5, R25 ;  /* 0x0000000516167223 */ /* 0x004fe40000000019 */
[----:B------:R-:W2:Y:S02]  /*8170*/  LDG.E R25, desc[UR6][R32.64+0xe5000] ;  /* 0x0e50000620197981 */ /* 0x000ea4000c1e1900 */
[----:B---3--:R-:W-:Y:S02]  /*8180*/  FFMA R23, R23, R6, R22 ;  /* 0x0000000617177223 */ /* 0x008fe40000000016 */
[----:B------:R-:W3:Y:S02]  /*8190*/  LDG.E R22, desc[UR6][R32.64+0xe5c00] ;  /* 0x0e5c000620167981 */ /* 0x000ee4000c1e1900 */
[----:B----4-:R-:W-:-:S02]  /*81a0*/  FFMA R23, R20, R7, R23 ;  /* 0x0000000714177223 */ /* 0x010fc40000000017 */
[----:B------:R-:W5:Y:S04]  /*81b0*/  LDS.128 R4, [UR4+0xe10] ;  /* 0x000e1004ff047984 */ /* 0x000f680008000c00 */
[----:B------:R-:W4:Y:S01]  /*81c0*/  LDG.E R20, desc[UR6][R32.64+0xe6400] ;  /* 0x0e64000620147981 */ /* 0x000f22000c1e1900 */
[----:B-----5:R-:W-:-:S03]  /*81d0*/  FFMA R21, R4, R21, R23 ;  /* 0x0000001504157223 */ /* 0x020fc60000000017 */
[----:B------:R-:W5:Y:S01]  /*81e0*/  LDG.E R23, desc[UR6][R32.64+0xe6800] ;  /* 0x0e68000620177981 */ /* 0x000f62000c1e1900 */
[----:B------:R-:W-:-:S04]  /*81f0*/  FFMA R18, R18, R5, R21 ;  /* 0x0000000512127223 */ /* 0x000fc80000000015 */
[----:B------:R-:W-:Y:S02]  /*8200*/  FFMA R13, R13, R6, R18 ;  /* 0x000000060d0d7223 */ /* 0x000fe40000000012 */
[----:B------:R-:W5:Y:S02]  /*8210*/  LDG.E R18, desc[UR6][R32.64+0xe7400] ;  /* 0x0e74000620127981 */ /* 0x000f64000c1e1900 */
[----:B------:R-:W-:Y:S02]  /*8220*/  FFMA R21, R12, R7, R13 ;  /* 0x000000070c157223 */ /* 0x000fe4000000000d */
[----:B------:R-:W0:Y:S04]  /*8230*/  LDS.128 R4, [UR4+0xe20] ;  /* 0x000e2004ff047984 */ /* 0x000e280008000c00 */
[----:B------:R-:W4:Y:S04]  /*8240*/  LDG.E R13, desc[UR6][R32.64+0xe6000] ;  /* 0x0e600006200d7981 */ /* 0x000f28000c1e1900 */
[----:B------:R-:W5:Y:S01]  /*8250*/  LDG.E R12, desc[UR6][R32.64+0xe6c00] ;  /* 0x0e6c0006200c7981 */ /* 0x000f62000c1e1900 */
[----:B0-----:R-:W-:-:S03]  /*8260*/  FFMA R11, R4, R11, R21 ;  /* 0x0000000b040b7223 */ /* 0x001fc60000000015 */
[----:B------:R-:W5:Y:S01]  /*8270*/  LDG.E R21, desc[UR6][R32.64+0xe7000] ;  /* 0x0e70000620157981 */ /* 0x000f62000c1e1900 */
[----:B------:R-:W-:-:S04]  /*8280*/  FFMA R8, R8, R5, R11 ;  /* 0x0000000508087223 */ /* 0x000fc8000000000b */
[----:B------:R-:W-:-:S04]  /*8290*/  FFMA R9, R9, R6, R8 ;  /* 0x0000000609097223 */ /* 0x000fc80000000008 */
[----:B------:R-:W-:Y:S02]  /*82a0*/  FFMA R7, R10, R7, R9 ;  /* 0x000000070a077223 */ /* 0x000fe40000000009 */
[----:B------:R-:W0:Y:S02]  /*82b0*/  LDS.128 R8, [UR4+0xe30] ;  /* 0x000e3004ff087984 */ /* 0x000e240008000c00 */
[----:B0-----:R-:W-:Y:S02]  /*82c0*/  FFMA R7, R8, R19, R7 ;  /* 0x0000001308077223 */ /* 0x001fe40000000007 */
[----:B------:R-:W5:Y:S02]  /*82d0*/  LDG.E R19, desc[UR6][R32.64+0xe7800] ;  /* 0x0e78000620137981 */ /* 0x000f64000c1e1900 */
[----:B------:R-:W-:Y:S02]  /*82e0*/  FFMA R16, R16, R9, R7 ;  /* 0x0000000910107223 */ /* 0x000fe40000000007 */
[----:B------:R-:W0:Y:S02]  /*82f0*/  LDS.128 R4, [UR4+0xe40] ;  /* 0x000e4004ff047984 */ /* 0x000e240008000c00 */
[----:B------:R-:W-:-:S02]  /*8300*/  FFMA R15, R15, R10, R16 ;  /* 0x0000000a0f0f7223 */ /* 0x000fc40000000010 */
[----:B------:R-:W5:Y:S02]  /*8310*/  LDG.E R16, desc[UR6][R32.64+0xe7c00] ;  /* 0x0e7c000620107981 */ /* 0x000f64000c1e1900 */
[----:B------:R-:W-:Y:S02]  /*8320*/  FFMA R11, R14, R11, R15 ;  /* 0x0000000b0e0b7223 */ /* 0x000fe4000000000f */
[----:B------:R-:W5:Y:S04]  /*8330*/  LDG.E R15, desc[UR6][R32.64+0xe8000] ;  /* 0x0e800006200f7981 */ /* 0x000f68000c1e1900 */
[----:B------:R-:W5:Y:S01]  /*8340*/  LDG.E R14, desc[UR6][R32.64+0xe8400] ;  /* 0x0e840006200e7981 */ /* 0x000f62000c1e1900 */
[----:B0-----:R-:W-:-:S03]  /*8350*/  FFMA R11, R4, R17, R11 ;  /* 0x00000011040b7223 */ /* 0x001fc6000000000b */
[----:B------:R-:W5:Y:S01]  /*8360*/  LDG.E R17, desc[UR6][R32.64+0xe8800] ;  /* 0x0e88000620117981 */ /* 0x000f62000c1e1900 */
[----:B------:R-:W-:-:S03]  /*8370*/  FFMA R4, R2, R5, R11 ;  /* 0x0000000502047223 */ /* 0x000fc6000000000b */
[----:B------:R-:W5:Y:S01]  /*8380*/  LDG.E R2, desc[UR6][R32.64+0xe8c00] ;  /* 0x0e8c000620027981 */ /* 0x000f62000c1e1900 */
[----:B------:R-:W-:-:S03]  /*8390*/  FFMA R31, R31, R6, R4 ;  /* 0x000000061f1f7223 */ /* 0x000fc60000000004 */
[----:B------:R-:W-:Y:S01]  /*83a0*/  LDS.128 R8, [UR4+0xe60] ;  /* 0x000e6004ff087984 */ /* 0x000fe20008000c00 */
[----:B------:R-:W-:-:S03]  /*83b0*/  FFMA R31, R26, R7, R31 ;  /* 0x000000071a1f7223 */ /* 0x000fc6000000001f */
[----:B------:R-:W2:Y:S04]  /*83c0*/  LDS.128 R4, [UR4+0xe50] ;  /* 0x000e5004ff047984 */ /* 0x000ea80008000c00 */
[----:B------:R-:W5:Y:S01]  /*83d0*/  LDG.E R26, desc[UR6][R32.64+0xe9400] ;  /* 0x0e940006201a7981 */ /* 0x000f62000c1e1900 */
[----:B--2---:R-:W-:-:S03]  /*83e0*/  FFMA R25, R4, R25, R31 ;  /* 0x0000001904197223 */ /* 0x004fc6000000001f */
[----:B------:R-:W2:Y:S01]  /*83f0*/  LDG.E R31, desc[UR6][R32.64+0xed800] ;  /* 0x0ed80006201f7981 */ /* 0x000ea2000c1e1900 */
[----:B------:R-:W-:-:S03]  /*8400*/  FFMA R24, R24, R5, R25 ;  /* 0x0000000518187223 */ /* 0x000fc60000000019 */
[----:B------:R-:W2:Y:S01]  /*8410*/  LDG.E R25, desc[UR6][R32.64+0xe9800] ;  /* 0x0e98000620197981 */ /* 0x000ea2000c1e1900 */
[----:B------:R-:W-:-:S03]  /*8420*/  FFMA R27, R27, R6, R24 ;  /* 0x000000061b1b7223 */ /* 0x000fc60000000018 */
[----:B------:R-:W2:Y:S01]  /*8430*/  LDG.E R24, desc[UR6][R32.64+0xe9c00] ;  /* 0x0e9c000620187981 */ /* 0x000ea2000c1e1900 */
[----:B---3--:R-:W-:-:S03]  /*8440*/  FFMA R7, R22, R7, R27 ;  /* 0x0000000716077223 */ /* 0x008fc6000000001b */
[----:B------:R-:W3:Y:S04]  /*8450*/  LDG.E R27, desc[UR6][R32.64+0xea000] ;  /* 0x0ea00006201b7981 */ /* 0x000ee8000c1e1900 */
[----:B------:R-:W3:Y:S01]  /*8460*/  LDG.E R22, desc[UR6][R32.64+0xea400] ;  /* 0x0ea4000620167981 */ /* 0x000ee2000c1e1900 */
[----:B----4-:R-:W-:-:S03]  /*8470*/  FFMA R7, R8, R13, R7 ;  /* 0x0000000d08077223 */ /* 0x010fc60000000007 */
[----:B------:R-:W4:Y:S01]  /*8480*/  LDG.E R13, desc[UR6][R32.64+0xea800] ;  /* 0x0ea80006200d7981 */ /* 0x000f22000c1e1900 */
[----:B------:R-:W-:-:S03]  /*8490*/  FFMA R20, R20, R9, R7 ;  /* 0x0000000914147223 */ /* 0x000fc60000000007 */
[----:B------:R-:W0:Y:S01]  /*84a0*/  LDS.128 R4, [UR4+0xe70] ;  /* 0x000e7004ff047984 */ /* 0x000e220008000c00 */
[----:B-----5:R-:W-:-:S03]  /*84b0*/  FFMA R23, R23, R10, R20 ;  /* 0x0000000a17177223 */ /* 0x020fc60000000014 */
[----:B------:R-:W5:Y:S01]  /*84c0*/  LDG.E R20, desc[UR6][R32.64+0xeb400] ;  /* 0x0eb4000620147981 */ /* 0x000f62000c1e1900 */
[----:B------:R-:W-:-:S03]  /*84d0*/  FFMA R11, R12, R11, R23 ;  /* 0x0000000b0c0b7223 */ /* 0x000fc60000000017 */
[----:B------:R-:W5:Y:S04]  /*84e0*/  LDG.E R12, desc[UR6][R32.64+0xeac00] ;  /* 0x0eac0006200c7981 */ /* 0x000f68000c1e1900 */
[----:B------:R-:W5:Y:S01]  /*84f0*/  LDG.E R23, desc[UR6][R32.64+0xeb000] ;  /* 0x0eb0000620177981 */ /* 0x000f62000c1e1900 */
[----:B0-----:R-:W-:-:S03]  /*8500*/  FFMA R11, R4, R21, R11 ;  /* 0x00000015040b7223 */ /* 0x001fc6000000000b */
[----:B------:R-:W5:Y:S01]  /*8510*/  LDG.E R21, desc[UR6][R32.64+0xeb800] ;  /* 0x0eb8000620157981 */ /* 0x000f62000c1e1900 */
[----:B------:R-:W-:-:S03]  /*8520*/  FFMA R18, R18, R5, R11 ;  /* 0x0000000512127223 */ /* 0x000fc6000000000b */
[----:B------:R-:W0:Y:S01]  /*8530*/  LDS.128 R8, [UR4+0xe80] ;  /* 0x000e8004ff087984 */ /* 0x000e220008000c00 */
[----:B------:R-:W-:-:S03]  /*8540*/  FFMA R19, R19, R6, R18 ;  /* 0x0000000613137223 */ /* 0x000fc60000000012 */
        /* <DEDUP_REMOVED lines=16> */
[----:B------:R-:W3:Y:S01]  /*8650*/  LDS.128 R8, [UR4+0xea0] ;  /* 0x000ea004ff087984 */ /* 0x000ee20008000c00 */
[----:B--2---:R-:W-:-:S03]  /*8660*/  FFMA R25, R25, R6, R26 ;  /* 0x0000000619197223 */ /* 0x004fc6000000001a */
[----:B------:R-:W2:Y:S01]  /*8670*/  LDG.E R26, desc[UR6][R32.64+0xedc00] ;  /* 0x0edc0006201a7981 */ /* 0x000ea2000c1e1900 */
[----:B------:R-:W-:-:S03]  /*8680*/  FFMA R7, R24, R7, R25 ;  /* 0x0000000718077223 */ /* 0x000fc60000000019 */
[----:B------:R-:W2:Y:S04]  /*8690*/  LDG.E R25, desc[UR6][R32.64+0xee000] ;  /* 0x0ee0000620197981 */ /* 0x000ea8000c1e1900 */
[----:B------:R-:W2:Y:S01]  /*86a0*/  LDG.E R24, desc[UR6][R32.64+0xee400] ;  /* 0x0ee4000620187981 */ /* 0x000ea2000c1e1900 */
[----:B---3--:R-:W-:-:S03]  /*86b0*/  FFMA R7, R8, R27, R7 ;  /* 0x0000001b08077223 */ /* 0x008fc60000000007 */
[----:B------:R-:W3:Y:S01]  /*86c0*/  LDG.E R27, desc[UR6][R32.64+0xf2000] ;  /* 0x0f200006201b7981 */ /* 0x000ee2000c1e1900 */
[----:B------:R-:W-:-:S03]  /*86d0*/  FFMA R22, R22, R9, R7 ;  /* 0x0000000916167223 */ /* 0x000fc60000000007 */
[----:B------:R-:W0:Y:S01]  /*86e0*/  LDS.128 R4, [UR4+0xeb0] ;  /* 0x000eb004ff047984 */ /* 0x000e220008000c00 */
[----:B----4-:R-:W-:-:S03]  /*86f0*/  FFMA R13, R13, R10, R22 ;  /* 0x0000000a0d0d7223 */ /* 0x010fc60000000016 */
[----:B------:R-:W4:Y:S01]  /*8700*/  LDG.E R22, desc[UR6][R32.64+0xef400] ;  /* 0x0ef4000620167981 */ /* 0x000f22000c1e1900 */
[----:B-----5:R-:W-:-:S03]  /*8710*/  FFMA R11, R12, R11, R13 ;  /* 0x0000000b0c0b7223 */ /* 0x020fc6000000000d */
[----:B------:R-:W5:Y:S04]  /*8720*/  LDG.E R12, desc[UR6][R32.64+0xeec00] ;  /* 0x0eec0006200c7981 */ /* 0x000f68000c1e1900 */
[----:B------:R-:W3:Y:S01]  /*8730*/  LDG.E R13, desc[UR6][R32.64+0xef000] ;  /* 0x0ef00006200d7981 */ /* 0x000ee2000c1e1900 */
[----:B0-----:R-:W-:-:S03]  /*8740*/  FFMA R11, R4, R23, R11 ;  /* 0x00000017040b7223 */ /* 0x001fc6000000000b */
[----:B------:R-:W4:Y:S01]  /*8750*/  LDG.E R23, desc[UR6][R32.64+0xef800] ;  /* 0x0ef8000620177981 */ /* 0x000f22000c1e1900 */
[----:B------:R-:W-:-:S03]  /*8760*/  FFMA R20, R20, R5, R11 ;  /* 0x0000000514147223 */ /* 0x000fc6000000000b */
[----:B------:R-:W0:Y:S01]  /*8770*/  LDS.128 R8, [UR4+0xec0] ;  /* 0x000ec004ff087984 */ /* 0x000e220008000c00 */
[----:B------:R-:W-:-:S03]  /*8780*/  FFMA R21, R21, R6, R20 ;  /* 0x0000000615157223 */ /* 0x000fc60000000014 */
[----:B------:R-:W4:Y:S01]  /*8790*/  LDG.E R20, desc[UR6][R32.64+0xefc00] ;  /* 0x0efc000620147981 */ /* 0x000f22000c1e1900 */
[----:B------:R-:W-:-:S03]  /*87a0*/  FFMA R7, R18, R7, R21 ;  /* 0x0000000712077223 */ /* 0x000fc60000000015 */
[----:B------:R-:W4:Y:S04]  /*87b0*/  LDG.E R21, desc[UR6][R32.64+0xf0000] ;  /* 0x0f00000620157981 */ /* 0x000f28000c1e1900 */
[----:B------:R-:W4:Y:S01]  /*87c0*/  LDG.E R18, desc[UR6][R32.64+0xf0400] ;  /* 0x0f04000620127981 */ /* 0x000f22000c1e1900 */
        /* <DEDUP_REMOVED lines=12> */
[----:B------:R-:W4:Y:S01]  /*8890*/  LDG.E R2, desc[UR6][R32.64+0xf1c00] ;  /* 0x0f1c000620027981 */ /* 0x000f22000c1e1900 */
[----:B------:R-:W-:-:S03]  /*88a0*/  FFMA R31, R31, R6, R4 ;  /* 0x000000061f1f7223 */ /* 0x000fc60000000004 */
[----:B------:R-:W-:Y:S01]  /*88b0*/  LDS.128 R8, [UR4+0xef0] ;  /* 0x000ef004ff087984 */ /* 0x000fe20008000c00 */
[----:B--2---:R-:W-:-:S03]  /*88c0*/  FFMA R31, R26, R7, R31 ;  /* 0x000000071a1f7223 */ /* 0x004fc6000000001f */
[----:B------:R-:W0:Y:S04]  /*88d0*/  LDS.128 R4, [UR4+0xee0] ;  /* 0x000ee004ff047984 */ /* 0x000e280008000c00 */
[----:B------:R-:W2:Y:S01]  /*88e0*/  LDG.E R26, desc[UR6][R32.64+0xf2400] ;  /* 0x0f240006201a7981 */ /* 0x000ea2000c1e1900 */
[----:B0-----:R-:W-:-:S03]  /*88f0*/  FFMA R25, R4, R25, R31 ;  /* 0x0000001904197223 */ /* 0x001fc6000000001f */
[----:B------:R-:W2:Y:S01]  /*8900*/  LDG.E R31, desc[UR6][R32.64+0xf6800] ;  /* 0x0f680006201f7981 */ /* 0x000ea2000c1e1900 */
[----:B------:R-:W-:-:S03]  /*8910*/  FFMA R24, R24, R5, R25 ;  /* 0x0000000518187223 */ /* 0x000fc60000000019 */
[----:B------:R-:W2:Y:S01]  /*8920*/  LDG.E R25, desc[UR6][R32.64+0xf3000] ;  /* 0x0f30000620197981 */ /* 0x000ea2000c1e1900 */
[----:B------:R-:W-:-:S03]  /*8930*/  FFMA R5, R29, R6, R24 ;  /* 0x000000061d057223 */ /* 0x000fc60000000018 */
[----:B------:R-:W2:Y:S04]  /*8940*/  LDG.E R29, desc[UR6][R32.64+0xf2800] ;  /* 0x0f280006201d7981 */ /* 0x000ea8000c1e1900 */
[----:B------:R-:W2:Y:S01]  /*8950*/  LDG.E R24, desc[UR6][R32.64+0xf3400] ;  /* 0x0f34000620187981 */ /* 0x000ea2000c1e1900 */
[----:B-----5:R-:W-:-:S03]  /*8960*/  FFMA R5, R12, R7, R5 ;  /* 0x000000070c057223 */ /* 0x020fc60000000005 */
[----:B------:R-:W5:Y:S01]  /*8970*/  LDG.E R12, desc[UR6][R32.64+0xf2c00] ;  /* 0x0f2c0006200c7981 */ /* 0x000f62000c1e1900 */
[----:B---3--:R-:W-:-:S03]  /*8980*/  FFMA R5, R8, R13, R5 ;  /* 0x0000000d08057223 */ /* 0x008fc60000000005 */
[----:B------:R-:W3:Y:S01]  /*8990*/  LDG.E R13, desc[UR6][R32.64+0xf3800] ;  /* 0x0f380006200d7981 */ /* 0x000ee2000c1e1900 */
[----:B----4-:R-:W-:-:S03]  /*89a0*/  FFMA R22, R22, R9, R5 ;  /* 0x0000000916167223 */ /* 0x010fc60000000005 */
        /* <DEDUP_REMOVED lines=26> */
[----:B--2---:R-:W-:-:S03]  /*8b50*/  FFMA R26, R26, R5, R11 ;  /* 0x000000051a1a7223 */ /* 0x004fc6000000000b */
[----:B------:R-:W0:Y:S01]  /*8b60*/  LDS.128 R8, [UR4+0xf30] ;  /* 0x000f3004ff087984 */ /* 0x000e220008000c00 */
[----:B------:R-:W-:-:S03]  /*8b70*/  FFMA R29, R29, R6, R26 ;  /* 0x000000061d1d7223 */ /* 0x000fc6000000001a */
[----:B------:R-:W2:Y:S01]  /*8b80*/  LDG.E R26, desc[UR6][R32.64+0xf6c00] ;  /* 0x0f6c0006201a7981 */ /* 0x000ea2000c1e1900 */
[----:B-----5:R-:W-:-:S03]  /*8b90*/  FFMA R7, R12, R7, R29 ;  /* 0x000000070c077223 */ /* 0x020fc6000000001d */
[----:B------:R-:W5:Y:S01]  /*8ba0*/  LDG.E R29, desc[UR6][R32.64+0xf7000] ;  /* 0x0f700006201d7981 */ /* 0x000f62000c1e1900 */
[----:B0-----:R-:W-:-:S03]  /*8bb0*/  FFMA R7, R8, R25, R7 ;  /* 0x0000001908077223 */ /* 0x001fc60000000007 */
[----:B------:R-:W5:Y:S01]  /*8bc0*/  LDG.E R12, desc[UR6][R32.64+0xf7400] ;  /* 0x0f740006200c7981 */ /* 0x000f62000c1e1900 */
[----:B------:R-:W-:-:S03]  /*8bd0*/  FFMA R24, R24, R9, R7 ;  /* 0x0000000918187223 */ /* 0x000fc60000000007 */
[----:B------:R-:W0:Y:S01]  /*8be0*/  LDS.128 R4, [UR4+0xf40] ;  /* 0x000f4004ff047984 */ /* 0x000e220008000c00 */
[----:B---3--:R-:W-:-:S03]  /*8bf0*/  FFMA R9, R13, R10, R24 ;  /* 0x0000000a0d097223 */ /* 0x008fc60000000018 */
[----:B------:R-:W3:Y:S04]  /*8c00*/  LDG.E R13, desc[UR6][R32.64+0xf7800] ;  /* 0x0f780006200d7981 */ /* 0x000ee8000c1e1900 */
[----:B------:R-:W3:Y:S04]  /*8c10*/  LDG.E R24, desc[UR6][R32.64+0xf7c00] ;  /* 0x0f7c000620187981 */ /* 0x000ee8000c1e1900 */
[----:B------:R-:W3:Y:S01]  /*8c20*/  LDG.E R25, desc[UR6][R32.64+0xf8800] ;  /* 0x0f88000620197981 */ /* 0x000ee2000c1e1900 */
[----:B----4-:R-:W-:-:S03]  /*8c30*/  FFMA R9, R20, R11, R9 ;  /* 0x0000000b14097223 */ /* 0x010fc60000000009 */
        /* <DEDUP_REMOVED lines=26> */
[----:B------:R-:W5:Y:S04]  /*8de0*/  LDS.128 R4, [UR4+0xf70] ;  /* 0x000f7004ff047984 */ /* 0x000f680008000c00 */
[----:B------:R-:W2:Y:S01]  /*8df0*/  LDG.E R26, desc[UR6][R32.64+0xfc400] ;  /* 0x0fc40006201a7981 */ /* 0x000ea2000c1e1900 */
[----:B-----5:R-:W-:-:S04]  /*8e00*/  FFMA R29, R4, R29, R31 ;  /* 0x0000001d041d7223 */ /* 0x020fc8000000001f */
[----:B------:R-:W-:Y:S02]  /*8e10*/  FFMA R12, R12, R5, R29 ;  /* 0x000000050c0c7223 */ /* 0x000fe4000000001d */
[----:B------:R-:W5:Y:S02]  /*8e20*/  LDG.E R29, desc[UR6][R32.64+0xfc800] ;  /* 0x0fc80006201d7981 */ /* 0x000f64000c1e1900 */
[----:B---3--:R-:W-:Y:S02]  /*8e30*/  FFMA R5, R13, R6, R12 ;  /* 0x000000060d057223 */ /* 0x008fe4000000000c */
[----:B------:R-:W3:Y:S04]  /*8e40*/  LDG.E R12, desc[UR6][R32.64+0xfb400] ;  /* 0x0fb40006200c7981 */ /* 0x000ee8000c1e1900 */
[----:B------:R-:W2:Y:S01]  /*8e50*/  LDG.E R13, desc[UR6][R32.64+0xfb800] ;  /* 0x0fb80006200d7981 */ /* 0x000ea2000c1e1900 */
[----:B------:R-:W-:-:S03]  /*8e60*/  FFMA R5, R24, R7, R5 ;  /* 0x0000000718057223 */ /* 0x000fc60000000005 */
[----:B------:R-:W5:Y:S01]  /*8e70*/  LDG.E R24, desc[UR6][R32.64+0xff400] ;  /* 0x0ff4000620187981 */ /* 0x000f62000c1e1900 */
[----:B------:R-:W-:-:S03]  /*8e80*/  FFMA R27, R8, R27, R5 ;  /* 0x0000001b081b7223 */ /* 0x000fc60000000005 */
[----:B------:R-:W0:Y:S01]  /*8e90*/  LDS.128 R4, [UR4+0xf90] ;  /* 0x000f9004ff047984 */ /* 0x000e220008000c00 */
[----:B----4-:R-:W-:-:S03]  /*8ea0*/  FFMA R22, R22, R9, R27 ;  /* 0x0000000916167223 */ /* 0x010fc6000000001b */
[----:B------:R-:W4:Y:S01]  /*8eb0*/  LDG.E R27, desc[UR6][R32.64+0xff800] ;  /* 0x0ff80006201b7981 */ /* 0x000f22000c1e1900 */
[----:B------:R-:W-:-:S03]  /*8ec0*/  FFMA R25, R25, R10, R22 ;  /* 0x0000000a19197223 */ /* 0x000fc60000000016 */
[----:B------:R-:W4:Y:S01]  /*8ed0*/  LDG.E R22, desc[UR6][R32.64+0xfcc00] ;  /* 0x0fcc000620167981 */ /* 0x000f22000c1e1900 */
[----:B------:R-:W-:-:S03]  /*8ee0*/  FFMA R25, R20, R11, R25 ;  /* 0x0000000b14197223 */ /* 0x000fc60000000019 */
[----:B------:R-:W1:Y:S01]  /*8ef0*/  LDS.128 R8, [UR4+0xfa0] ;  /* 0x000fa004ff087984 */ /* 0x000e620008000c00 */
[----:B0-----:R-:W-:-:S03]  /*8f00*/  FFMA R23, R4, R23, R25 ;  /* 0x0000001704177223 */ /* 0x001fc60000000019 */
[----:B------:R-:W4:Y:S01]  /*8f10*/  LDG.E R25, desc[UR6][R32.64+0xfd000] ;  /* 0x0fd0000620197981 */ /* 0x000f22000c1e1900 */
[----:B------:R-:W-:-:S03]  /*8f20*/  FFMA R18, R18, R5, R23 ;  /* 0x0000000512127223 */ /* 0x000fc60000000017 */
[----:B------:R-:W4:Y:S01]  /*8f30*/  LDG.E R23, desc[UR6][R32.64+0xfe800] ;  /* 0x0fe8000620177981 */ /* 0x000f22000c1e1900 */
[----:B------:R-:W-:-:S03]  /*8f40*/  FFMA R21, R21, R6, R18 ;  /* 0x0000000615157223 */ /* 0x000fc60000000012 */
[----:B------:R-:W4:Y:S04]  /*8f50*/  LDG.E R18, desc[UR6][R32.64+0xfe400] ;  /* 0x0fe4000620127981 */ /* 0x000f28000c1e1900 */
[----:B------:R-:W4:Y:S01]  /*8f60*/  LDG.E R20, desc[UR6][R32.64+0xfec00] ;  /* 0x0fec000620147981 */ /* 0x000f22000c1e1900 */
[----:B------:R-:W-:-:S03]  /*8f70*/  FFMA R21, R2, R7, R21 ;  /* 0x0000000702157223 */ /* 0x000fc60000000015 */
[----:B------:R-:W4:Y:S01]  /*8f80*/  LDG.E R2, desc[UR6][R32.64+0xfd400] ;  /* 0x0fd4000620027981 */ /* 0x000f22000c1e1900 */
[----:B-1----:R-:W-:-:S03]  /*8f90*/  FFMA R17, R8, R17, R21 ;  /* 0x0000001108117223 */ /* 0x002fc60000000015 */
[----:B------:R-:W4:Y:S01]  /*8fa0*/  LDG.E R21, desc[UR6][R32.64+0xff000] ;  /* 0x0ff0000620157981 */ /* 0x000f22000c1e1900 */
[----:B------:R-:W-:-:S03]  /*8fb0*/  FFMA R8, R16, R9, R17 ;  /* 0x0000000910087223 */ /* 0x000fc60000000011 */
[----:B------:R-:W4:Y:S04]  /*8fc0*/  LDG.E R17, desc[UR6][R32.64+0xfd800] ;  /* 0x0fd8000620117981 */ /* 0x000f28000c1e1900 */
[----:B------:R-:W4:Y:S01]  /*8fd0*/  LDG.E R16, desc[UR6][R32.64+0xfdc00] ;  /* 0x0fdc000620107981 */ /* 0x000f22000c1e1900 */
[----:B------:R-:W-:-:S03]  /*8fe0*/  FFMA R9, R19, R10, R8 ;  /* 0x0000000a13097223 */ /* 0x000fc60000000008 */
[----:B------:R-:W4:Y:S04]  /*8ff0*/  LDG.E R19, desc[UR6][R32.64+0xfe000] ;  /* 0x0fe0000620137981 */ /* 0x000f28000c1e1900 */
[----:B------:R-:W0:Y:S01]  /*9000*/  LDS.128 R4, [UR4+0xfb0] ;  /* 0x000fb004ff047984 */ /* 0x000e220008000c00 */
[----:B------:R-:W-:-:S04]  /*9010*/  FFMA R9, R14, R11, R9 ;  /* 0x0000000b0e097223 */ /* 0x000fc80000000009 */
[----:B0-----:R-:W-:-:S04]  /*9020*/  FFMA R9, R4, R15, R9 ;  /* 0x0000000f04097223 */ /* 0x001fc80000000009 */
[----:B---3--:R-:W-:-:S04]  /*9030*/  FFMA R12, R12, R5, R9 ;  /* 0x000000050c0c7223 */ /* 0x008fc80000000009 */
[----:B--2---:R-:W-:Y:S02]  /*9040*/  FFMA R5, R13, R6, R12 ;  /* 0x000000060d057223 */ /* 0x004fe4000000000c */
[----:B------:R-:W0:Y:S02]  /*9050*/  LDS.128 R12, [UR4+0xfc0] ;  /* 0x000fc004ff0c7984 */ /* 0x000e240008000c00 */
[----:B------:R-:W-:-:S04]  /*9060*/  FFMA R5, R30, R7, R5 ;  /* 0x000000071e057223 */ /* 0x000fc80000000005 */
[----:B0-----:R-:W-:Y:S02]  /*9070*/  FFMA R9, R12, R28, R5 ;  /* 0x0000001c0c097223 */ /* 0x001fe40000000005 */
[----:B------:R-:W0:Y:S02]  /*9080*/  LDS.128 R4, [UR4+0xfd0] ;  /* 0x000fd004ff047984 */ /* 0x000e240008000c00 */
[----:B------:R-:W-:Y:S02]  /*9090*/  FFMA R26, R26, R13, R9 ;  /* 0x0000000d1a1a7223 */ /* 0x000fe40000000009 */
[----:B------:R-:W1:Y:S02]  /*90a0*/  LDS.128 R8, [UR4+0xfe0] ;  /* 0x000fe004ff087984 */ /* 0x000e640008000c00 */
[----:B-----5:R-:W-:-:S04]  /*90b0*/  FFMA R29, R29, R14, R26 ;  /* 0x0000000e1d1d7223 */ /* 0x020fc8000000001a */
[----:B----4-:R-:W-:-:S04]  /*90c0*/  FFMA R15, R22, R15, R29 ;  /* 0x0000000f160f7223 */ /* 0x010fc8000000001d */
[----:B0-----:R-:W-:Y:S02]  /*90d0*/  FFMA R25, R4, R25, R15 ;  /* 0x0000001904197223 */ /* 0x001fe4000000000f */
[----:B------:R-:W0:Y:S01]  /*90e0*/  LDS.128 R12, [UR4+0xff0] ;  /* 0x000ff004ff0c7984 */ /* 0x000e220008000c00 */
[----:B------:R-:W-:Y:S01]  /*90f0*/  LEA R3, R3, R0, 0x8 ;  /* 0x0000000003037211 */ /* 0x000fe200078e40ff */
[----:B------:R-:W-:Y:S02]  /*9100*/  FFMA R2, R2, R5, R25 ;  /* 0x0000000502027223 */ /* 0x000fe40000000019 */
[----:B------:R-:W2:Y:S02]  /*9110*/  LDC.64 R4, c[0x0][0x390] ;  /* 0x0000e400ff047b82 */ /* 0x000ea40000000a00 */
[----:B------:R-:W-:-:S04]  /*9120*/  FFMA R17, R17, R6, R2 ;  /* 0x0000000611117223 */ /* 0x000fc80000000002 */
[----:B------:R-:W-:-:S04]  /*9130*/  FFMA R7, R16, R7, R17 ;  /* 0x0000000710077223 */ /* 0x000fc80000000011 */
[----:B-1----:R-:W-:-:S04]  /*9140*/  FFMA R7, R8, R19, R7 ;  /* 0x0000001308077223 */ /* 0x002fc80000000007 */
[----:B------:R-:W-:-:S04]  /*9150*/  FFMA R18, R18, R9, R7 ;  /* 0x0000000912127223 */ /* 0x000fc80000000007 */
[----:B------:R-:W-:-:S04]  /*9160*/  FFMA R23, R23, R10, R18 ;  /* 0x0000000a17177223 */ /* 0x000fc80000000012 */
[----:B------:R-:W-:-:S04]  /*9170*/  FFMA R11, R20, R11, R23 ;  /* 0x0000000b140b7223 */ /* 0x000fc80000000017 */
[----:B0-----:R-:W-:-:S04]  /*9180*/  FFMA R11, R12, R21, R11 ;  /* 0x000000150c0b7223 */ /* 0x001fc8000000000b */
[----:B------:R-:W-:-:S04]  /*9190*/  FFMA R24, R24, R13, R11 ;  /* 0x0000000d18187223 */ /* 0x000fc8000000000b */
[----:B------:R-:W-:Y:S01]  /*91a0*/  FFMA R27, R27, R14, R24 ;  /* 0x0000000e1b1b7223 */ /* 0x000fe20000000018 */
[----:B--2---:R-:W-:-:S04]  /*91b0*/  IMAD.WIDE.U32 R4, R3, 0x4, R4 ;  /* 0x0000000403047825 */ /* 0x004fc800078e0004 */
[----:B------:R-:W-:-:S05]  /*91c0*/  FFMA R15, R34, R15, R27 ;  /* 0x0000000f220f7223 */ /* 0x000fca000000001b */
[----:B------:R-:W-:Y:S01]  /*91d0*/  STG.E desc[UR6][R4.64], R15 ;  /* 0x0000000f04007986 */ /* 0x000fe2000c101906 */
[----:B------:R-:W-:Y:S05]  /*91e0*/  EXIT ;  /* 0x000000000000794d */ /* 0x000fea0003800000 */
.L_x_73:
        /* <DEDUP_REMOVED lines=9> */
.L_x_88:


//--------------------- .nv.global.init           --------------------------
	.section	.nv.global.init,"aw",@progbits
	.align	4
.nv.global.init:
	.type		__cudart_i2opi_f,@object
	.size		__cudart_i2opi_f,(.L_0 - __cudart_i2opi_f)
__cudart_i2opi_f:
        /*0000*/ 	.byte	0x41, 0x90, 0x43, 0x3c, 0x99, 0x95, 0x62, 0xdb, 0xc0, 0xdd, 0x34, 0xf5, 0xd1, 0x57, 0x27, 0xfc
        /*0010*/ 	.byte	0x29, 0x15, 0x44, 0x4e, 0x6e, 0x83, 0xf9, 0xa2
.L_0:


//--------------------- .nv.shared._Z15write_id_kernelPiPKii --------------------------
	.section	.nv.shared._Z15write_id_kernelPiPKii,"aw",@nobits
	.sectionflags	@""
	.align	16
	.zero		1024


//--------------------- .nv.shared.reserved.0     --------------------------
	.section	.nv.shared.reserved.0,"aw",@nobits
	.weak		__nv_reservedSMEM_offset_0_alias
	.size		__nv_reservedSMEM_offset_0_alias, 0, 64
	.other		__nv_reservedSMEM_offset_0_alias,@"STO_CUDA_RESERVED_SHARED STV_DEFAULT"
__nv_reservedSMEM_offset_0_alias:
	.zero		0
	.zero		64


//--------------------- .nv.shared._Z18embed_token_kernelPKiPKfPfi --------------------------
	.section	.nv.shared._Z18embed_token_kernelPKiPKfPfi,"aw",@nobits
	.sectionflags	@""
	.align	16
	.zero		1024


//--------------------- .nv.shared._Z13argmax_kernelPKfiPi --------------------------
	.section	.nv.shared._Z13argmax_kernelPKfiPi,"aw",@nobits
	.sectionflags	@""
	.align	16
	.zero		1024


//--------------------- .nv.shared._Z12extractQueryPKfiPf --------------------------
	.section	.nv.shared._Z12extractQueryPKfiPf,"aw",@nobits
	.sectionflags	@""
	.align	16
	.zero		1024


//--------------------- .nv.shared._Z10reluKernelPfi --------------------------
	.section	.nv.shared._Z10reluKernelPfi,"aw",@nobits
	.sectionflags	@""
	.align	16
	.zero		1024


//--------------------- .nv.shared._Z10addInPlacePfPKfi --------------------------
	.section	.nv.shared._Z10addInPlacePfPKfi,"aw",@nobits
	.sectionflags	@""
	.align	16
	.zero		1024


//--------------------- .nv.shared._Z18causal_mask_kernelPfi --------------------------
	.section	.nv.shared._Z18causal_mask_kernelPfi,"aw",@nobits
	.sectionflags	@""
	.align	16
	.zero		1024


//--------------------- .nv.shared._Z13softmaxKernelPfii --------------------------
	.section	.nv.shared._Z13softmaxKernelPfii,"aw",@nobits
	.sectionflags	@""
	.align	16
	.zero		1024


//--------------------- .nv.shared._Z11scaleKernelPfif --------------------------
	.section	.nv.shared._Z11scaleKernelPfif,"aw",@nobits
	.sectionflags	@""
	.align	16
	.zero		1024


//--------------------- .nv.shared._Z15transposeKernelPKfPfii --------------------------
	.section	.nv.shared._Z15transposeKernelPKfPfii,"aw",@nobits
	.sectionflags	@""
	.align	16
	.zero		1024


//--------------------- .nv.shared._Z17tiledMatMulKernelPKfS0_Pfiii --------------------------
	.section	.nv.shared._Z17tiledMatMulKernelPKfS0_Pfiii,"aw",@nobits
	.sectionflags	@""
	.align	16
.nv.shared._Z17tiledMatMulKernelPKfS0_Pfiii:
	.zero		3072


//--------------------- .nv.shared._Z18add_pos_emb_kernelPf --------------------------
	.section	.nv.shared._Z18add_pos_emb_kernelPf,"aw",@nobits
	.sectionflags	@""
	.align	16
	.zero		1024


//--------------------- .nv.shared._Z22patch_embedding_kernelPKfS0_Pf --------------------------
	.section	.nv.shared._Z22patch_embedding_kernelPKfS0_Pf,"aw",@nobits
	.sectionflags	@""
	.align	16
.nv.shared._Z22patch_embedding_kernelPKfS0_Pf:
	.zero		5120


//--------------------- .nv.constant0._Z15write_id_kernelPiPKii --------------------------
	.section	.nv.constant0._Z15write_id_kernelPiPKii,"a",@progbits
	.sectionflags	@""
	.align	4
.nv.constant0._Z15write_id_kernelPiPKii:
	.zero		916


//--------------------- .nv.constant0._Z18embed_token_kernelPKiPKfPfi --------------------------
	.section	.nv.constant0._Z18embed_token_kernelPKiPKfPfi,"a",@progbits
	.sectionflags	@""
	.align	4
.nv.constant0._Z18embed_token_kernelPKiPKfPfi:
	.zero		924


//--------------------- .nv.constant0._Z13argmax_kernelPKfiPi --------------------------
	.section	.nv.constant0._Z13argmax_kernelPKfiPi,"a",@progbits
	.sectionflags	@""
	.align	4
.nv.constant0._Z13argmax_kernelPKfiPi:
	.zero		920


//--------------------- .nv.constant0._Z12extractQueryPKfiPf --------------------------
	.section	.nv.constant0._Z12extractQueryPKfiPf,"a",@progbits
	.sectionflags	@""
	.align	4
.nv.constant0._Z12extractQueryPKfiPf:
	.zero		920


//--------------------- .nv.constant0._Z10reluKernelPfi --------------------------
	.section	.nv.constant0._Z10reluKernelPfi,"a",@progbits
	.sectionflags	@""
	.align	4
.nv.constant0._Z10reluKernelPfi:
	.zero		908


//--------------------- .nv.constant0._Z10addInPlacePfPKfi --------------------------
	.section	.nv.constant0._Z10addInPlacePfPKfi,"a",@progbits
	.sectionflags	@""
	.align	4
.nv.constant0._Z10addInPlacePfPKfi:
	.zero		916


//--------------------- .nv.constant0._Z18causal_mask_kernelPfi --------------------------
	.section	.nv.constant0._Z18causal_mask_kernelPfi,"a",@progbits
	.sectionflags	@""
	.align	4
.nv.constant0._Z18causal_mask_kernelPfi:
	.zero		908


//--------------------- .nv.constant0._Z13softmaxKernelPfii --------------------------
	.section	.nv.constant0._Z13softmaxKernelPfii,"a",@progbits
	.sectionflags	@""
	.align	4
.nv.constant0._Z13softmaxKernelPfii:
	.zero		912


//--------------------- .nv.constant0._Z11scaleKernelPfif --------------------------
	.section	.nv.constant0._Z11scaleKernelPfif,"a",@progbits
	.sectionflags	@""
	.align	4
.nv.constant0._Z11scaleKernelPfif:
	.zero		912


//--------------------- .nv.constant0._Z15transposeKernelPKfPfii --------------------------
	.section	.nv.constant0._Z15transposeKernelPKfPfii,"a",@progbits
	.sectionflags	@""
	.align	4
.nv.constant0._Z15transposeKernelPKfPfii:
	.zero		920


//--------------------- .nv.constant0._Z17tiledMatMulKernelPKfS0_Pfiii --------------------------
	.section	.nv.constant0._Z17tiledMatMulKernelPKfS0_Pfiii,"a",@progbits
	.sectionflags	@""
	.align	4
.nv.constant0._Z17tiledMatMulKernelPKfS0_Pfiii:
	.zero		932


//--------------------- .nv.constant0._Z18add_pos_emb_kernelPf --------------------------
	.section	.nv.constant0._Z18add_pos_emb_kernelPf,"a",@progbits
	.sectionflags	@""
	.align	4
.nv.constant0._Z18add_pos_emb_kernelPf:
	.zero		904


//--------------------- .nv.constant0._Z22patch_embedding_kernelPKfS0_Pf --------------------------
	.section	.nv.constant0._Z22patch_embedding_kernelPKfS0_Pf,"a",@progbits
	.sectionflags	@""
	.align	4
.nv.constant0._Z22patch_embedding_kernelPKfS0_Pf:
	.zero		920


//--------------------- SYMBOLS --------------------------

	.type		.nv.reservedSmem.offset0,@object
	.size		.nv.reservedSmem.offset0,0x4
	.type		.nv.reservedSmem.cap,@object
	.size		.nv.reservedSmem.cap,0x4
